def matmul_kernel(
    a_ptr,
    b_ptr,
    c_ptr,
    M,
    N,
    K,
    stride_am,
    stride_ak,
    stride_bk,
    stride_bn,
    stride_cm,
    stride_cn,
    BLOCK_M: tl.constexpr,
    BLOCK_N: tl.constexpr,
    BLOCK_K: tl.constexpr,
    GROUP_M: tl.constexpr,
):
    pid = tl.program_id(axis=0)
    num_pid_m = tl.cdiv(M, BLOCK_M)
    num_pid_n = tl.cdiv(N, BLOCK_N)
    num_pid_in_group = GROUP_M * num_pid_n
    group_id = pid // num_pid_in_group
    first_pid_m = group_id * GROUP_M
    group_size_m = min(num_pid_m - first_pid_m, GROUP_M)
    pid_m = first_pid_m + ((pid % num_pid_in_group) % group_size_m)
    pid_n = (pid % num_pid_in_group) // group_size_m

    offs_am = (pid_m * BLOCK_M + tl.arange(0, BLOCK_M)) % M
    offs_bn = (pid_n * BLOCK_N + tl.arange(0, BLOCK_N)) % N
    offs_k = tl.arange(0, BLOCK_K)
    a_ptrs = a_ptr + offs_am[:, None] * stride_am + offs_k[None, :] * stride_ak
    b_ptrs = b_ptr + offs_k[:, None] * stride_bk + offs_bn[None, :] * stride_bn

    acc = tl.zeros((BLOCK_M, BLOCK_N), dtype=tl.float32)
    for kk in range(0, tl.cdiv(K, BLOCK_K)):
        a = tl.load(a_ptrs, mask=offs_k[None, :] < K - kk * BLOCK_K, other=0.0)
        b = tl.load(b_ptrs, mask=offs_k[:, None] < K - kk * BLOCK_K, other=0.0)
        acc = tl.dot(a, b, acc)
        a_ptrs += BLOCK_K * stride_ak
        b_ptrs += BLOCK_K * stride_bk

    c = acc.to(c_ptr.dtype.element_ty)
    offs_cm = pid_m * BLOCK_M + tl.arange(0, BLOCK_M)
    offs_cn = pid_n * BLOCK_N + tl.arange(0, BLOCK_N)
    c_ptrs = c_ptr + offs_cm[:, None] * stride_cm + offs_cn[None, :] * stride_cn
    mask = (offs_cm[:, None] < M) & (offs_cn[None, :] < N)
    tl.store(c_ptrs, c, mask=mask)

# config = {"BLOCK_K": 64, "BLOCK_M": 256, "BLOCK_N": 32, "GROUP_M": 8, "arch": "sm_100", "dtype": "bf16", "num_ctas": 1, "num_stages": 2, "num_warps": 4}
# arch = sm_100


// ===== COMPILED SASS (sm_100a) =====

	.target	sm_100a

	.elftype	@"ET_EXEC"


//--------------------- .note.nv.tkinfo           --------------------------
	.section	.note.nv.tkinfo,"",@"SHT_NOTE"
	.sectionflags	@"SHF_NOTE_NV_TKINFO"
	.tkinfo
        /*0018*/ 	.word	0x00000081
        /*0030*/ 	.string	""
        /*0030*/ 	.string	"ptxas-blackwell"
        /*0030*/ 	.string	"Cuda compilation tools, release 12.9, V12.9.86"
        /*0030*/ 	.string	"Build cuda_12.9.r12.9/compiler.36037853_0"
        /*0030*/ 	.string	"-v  -suppress-debug-info  -lineinfo  -arch sm_100a "



//--------------------- .note.nv.cuver            --------------------------
	.section	.note.nv.cuver,"",@"SHT_NOTE"
	.sectionflags	@"SHF_NOTE_NV_CUVER"
        /*0018*/ 	.short	0x0001
        /*001a*/ 	.short	0x0064
        /*001c*/ 	.short	0x0001
        /*001e*/ 	.short	0x0000
        /*0020*/ 	.short	0x0001
        /*0022*/ 	.short	0x0000


//--------------------- .nv.info                  --------------------------
	.section	.nv.info,"",@"SHT_CUDA_INFO"
	.align	4


	//----- nvinfo : EIATTR_REGCOUNT
	.align		4
        /*0000*/ 	.byte	0x04, 0x2f
        /*0002*/ 	.short	(.L_4 - .L_3)
	.align		4
.L_3:
        /*0004*/ 	.word	index@(matmul_kernel)
        /*0008*/ 	.word	0x00000060


	//----- nvinfo : EIATTR_FRAME_SIZE
	.align		4
.L_4:
        /*000c*/ 	.byte	0x04, 0x11
        /*000e*/ 	.short	(.L_6 - .L_5)
	.align		4
.L_5:
        /*0010*/ 	.word	index@($__internal_2_$__cuda_sm10x_tcgen05_guardrail_trap_unallocated_columns_being_dealloced)
        /*0014*/ 	.word	0x00000b48


	//----- nvinfo : EIATTR_FRAME_SIZE
	.align		4
.L_6:
        /*0018*/ 	.byte	0x04, 0x11
        /*001a*/ 	.short	(.L_8 - .L_7)
	.align		4
.L_7:
        /*001c*/ 	.word	index@($__internal_1_$__cuda_sm10x_tcgen05_guardrail_trap_phase_invalid_during_alloc)
        /*0020*/ 	.word	0x00000b48


	//----- nvinfo : EIATTR_FRAME_SIZE
	.align		4
.L_8:
        /*0024*/ 	.byte	0x04, 0x11
        /*0026*/ 	.short	(.L_10 - .L_9)
	.align		4
.L_9:
        /*0028*/ 	.word	index@($__internal_0_$__cuda_sm10x_tcgen05_guardrail_trap_col_being_dealloced_not_returned_by_alloc)
        /*002c*/ 	.word	0x00000b48


	//----- nvinfo : EIATTR_FRAME_SIZE
	.align		4
.L_10:
        /*0030*/ 	.byte	0x04, 0x11
        /*0032*/ 	.short	(.L_12 - .L_11)
	.align		4
.L_11:
        /*0034*/ 	.word	index@(matmul_kernel)
        /*0038*/ 	.word	0x00000b48


	//----- nvinfo : EIATTR_MIN_STACK_SIZE
	.align		4
.L_12:
        /*003c*/ 	.byte	0x04, 0x12
        /*003e*/ 	.short	(.L_14 - .L_13)
	.align		4
.L_13:
        /*0040*/ 	.word	index@(matmul_kernel)
        /*0044*/ 	.word	0x00000b48
.L_14:


//--------------------- .nv.info.matmul_kernel    --------------------------
	.section	.nv.info.matmul_kernel,"",@"SHT_CUDA_INFO"
	.sectionflags	@""
	.align	4


	//----- nvinfo : EIATTR_CUDA_API_VERSION
	.align		4
        /*0000*/ 	.byte	0x04, 0x37
        /*0002*/ 	.short	(.L_16 - .L_15)
.L_15:
        /*0004*/ 	.word	0x00000081


	//----- nvinfo : EIATTR_KPARAM_INFO
	.align		4
.L_16:
        /*0008*/ 	.byte	0x04, 0x17
        /*000a*/ 	.short	(.L_18 - .L_17)
.L_17:
        /*000c*/ 	.word	0x00000000
        /*0010*/ 	.short	0x000d
        /*0012*/ 	.short	0x0048
        /*0014*/ 	.byte	0x00, 0xf4, 0x21, 0x00


	//----- nvinfo : EIATTR_KPARAM_INFO
	.align		4
.L_18:
        /*0018*/ 	.byte	0x04, 0x17
        /*001a*/ 	.short	(.L_20 - .L_19)
.L_19:
        /*001c*/ 	.word	0x00000000
        /*0020*/ 	.short	0x000c
        /*0022*/ 	.short	0x0040
        /*0024*/ 	.byte	0x00, 0xf4, 0x21, 0x00


	//----- nvinfo : EIATTR_KPARAM_INFO
	.align		4
.L_20:
        /*0028*/ 	.byte	0x04, 0x17
        /*002a*/ 	.short	(.L_22 - .L_21)
.L_21:
        /*002c*/ 	.word	0x00000000
        /*0030*/ 	.short	0x000b
        /*0032*/ 	.short	0x0038
        /*0034*/ 	.byte	0x00, 0xf0, 0x11, 0x00


	//----- nvinfo : EIATTR_KPARAM_INFO
	.align		4
.L_22:
        /*0038*/ 	.byte	0x04, 0x17
        /*003a*/ 	.short	(.L_24 - .L_23)
.L_23:
        /*003c*/ 	.word	0x00000000
        /*0040*/ 	.short	0x000a
        /*0042*/ 	.short	0x0034
        /*0044*/ 	.byte	0x00, 0xf0, 0x11, 0x00


	//----- nvinfo : EIATTR_KPARAM_INFO
	.align		4
.L_24:
        /*0048*/ 	.byte	0x04, 0x17
        /*004a*/ 	.short	(.L_26 - .L_25)
.L_25:
        /*004c*/ 	.word	0x00000000
        /*0050*/ 	.short	0x0009
        /*0052*/ 	.short	0x0030
        /*0054*/ 	.byte	0x00, 0xf0, 0x11, 0x00


	//----- nvinfo : EIATTR_KPARAM_INFO
	.align		4
.L_26:
        /*0058*/ 	.byte	0x04, 0x17
        /*005a*/ 	.short	(.L_28 - .L_27)
.L_27:
        /*005c*/ 	.word	0x00000000
        /*0060*/ 	.short	0x0008
        /*0062*/ 	.short	0x002c
        /*0064*/ 	.byte	0x00, 0xf0, 0x11, 0x00


	//----- nvinfo : EIATTR_KPARAM_INFO
	.align		4
.L_28:
        /*0068*/ 	.byte	0x04, 0x17
        /*006a*/ 	.short	(.L_30 - .L_29)
.L_29:
        /*006c*/ 	.word	0x00000000
        /*0070*/ 	.short	0x0007
        /*0072*/ 	.short	0x0028
        /*0074*/ 	.byte	0x00, 0xf0, 0x11, 0x00


	//----- nvinfo : EIATTR_KPARAM_INFO
	.align		4
.L_30:
        /*0078*/ 	.byte	0x04, 0x17
        /*007a*/ 	.short	(.L_32 - .L_31)
.L_31:
        /*007c*/ 	.word	0x00000000
        /*0080*/ 	.short	0x0006
        /*0082*/ 	.short	0x0024
        /*0084*/ 	.byte	0x00, 0xf0, 0x11, 0x00


	//----- nvinfo : EIATTR_KPARAM_INFO
	.align		4
.L_32:
        /*0088*/ 	.byte	0x04, 0x17
        /*008a*/ 	.short	(.L_34 - .L_33)
.L_33:
        /*008c*/ 	.word	0x00000000
        /*0090*/ 	.short	0x0005
        /*0092*/ 	.short	0x0020
        /*0094*/ 	.byte	0x00, 0xf0, 0x11, 0x00


	//----- nvinfo : EIATTR_KPARAM_INFO
	.align		4
.L_34:
        /*0098*/ 	.byte	0x04, 0x17
        /*009a*/ 	.short	(.L_36 - .L_35)
.L_35:
        /*009c*/ 	.word	0x00000000
        /*00a0*/ 	.short	0x0004
        /*00a2*/ 	.short	0x001c
        /*00a4*/ 	.byte	0x00, 0xf0, 0x11, 0x00


	//----- nvinfo : EIATTR_KPARAM_INFO
	.align		4
.L_36:
        /*00a8*/ 	.byte	0x04, 0x17
        /*00aa*/ 	.short	(.L_38 - .L_37)
.L_37:
        /*00ac*/ 	.word	0x00000000
        /*00b0*/ 	.short	0x0003
        /*00b2*/ 	.short	0x0018
        /*00b4*/ 	.byte	0x00, 0xf0, 0x11, 0x00


	//----- nvinfo : EIATTR_KPARAM_INFO
	.align		4
.L_38:
        /*00b8*/ 	.byte	0x04, 0x17
        /*00ba*/ 	.short	(.L_40 - .L_39)
.L_39:
        /*00bc*/ 	.word	0x00000000
        /*00c0*/ 	.short	0x0002
        /*00c2*/ 	.short	0x0010
        /*00c4*/ 	.byte	0x00, 0xf4, 0x21, 0x00


	//----- nvinfo : EIATTR_KPARAM_INFO
	.align		4
.L_40:
        /*00c8*/ 	.byte	0x04, 0x17
        /*00ca*/ 	.short	(.L_42 - .L_41)
.L_41:
        /*00cc*/ 	.word	0x00000000
        /*00d0*/ 	.short	0x0001
        /*00d2*/ 	.short	0x0008
        /*00d4*/ 	.byte	0x00, 0xf4, 0x21, 0x00


	//----- nvinfo : EIATTR_KPARAM_INFO
	.align		4
.L_42:
        /*00d8*/ 	.byte	0x04, 0x17
        /*00da*/ 	.short	(.L_44 - .L_43)
.L_43:
        /*00dc*/ 	.word	0x00000000
        /*00e0*/ 	.short	0x0000
        /*00e2*/ 	.short	0x0000
        /*00e4*/ 	.byte	0x00, 0xf4, 0x21, 0x00


	//----- nvinfo : EIATTR_AT_ENTRY_FRAGMENTS
	.align		4
.L_44:
        /*00e8*/ 	.byte	0x04, 0x4f
        /*00ea*/ 	.short	(.L_46 - .L_45)


	//   ....[0]....
.L_45:
        /*00ec*/ 	.word	0x00000004


	//----- nvinfo : EIATTR_RESERVED_SMEM_USED
	.align		4
.L_46:
        /*00f0*/ 	.byte	0x01, 0x41
	.zero		2


	//----- nvinfo : EIATTR_SPARSE_MMA_MASK
	.align		4
        /*00f4*/ 	.byte	0x03, 0x50
        /*00f6*/ 	.short	0x0000


	//----- nvinfo : EIATTR_TCGEN05_1CTA_USED
	.align		4
        /*00f8*/ 	.byte	0x01, 0x51
	.zero		2


	//----- nvinfo : EIATTR_MAXREG_COUNT
	.align		4
        /*00fc*/ 	.byte	0x03, 0x1b
        /*00fe*/ 	.short	0x00ff


	//----- nvinfo : EIATTR_NUM_BARRIERS
	.align		4
        /*0100*/ 	.byte	0x02, 0x4c
        /*0102*/ 	.byte	0x01
	.zero		1


	//----- nvinfo : EIATTR_ANNOTATIONS
	.align		4
        /*0104*/ 	.byte	0x04, 0x55
        /*0106*/ 	.short	(.L_48 - .L_47)


	//   ....[0]....
.L_47:
        /*0108*/ 	.word	0x00000001
        /*010c*/ 	.byte	0x60, 0x09, 0x00, 0x00, 0x01, 0x00, 0x00, 0x00, 0xe0, 0x0e, 0x00, 0x00, 0x01, 0x00, 0x00, 0x00
        /* <DEDUP_REMOVED lines=920> */
        /*3a9c*/ 	.byte	0x40, 0x1a, 0x01, 0x00, 0x01, 0x00, 0x00, 0x00, 0x50, 0x1a, 0x01, 0x00


	//----- nvinfo : EIATTR_INT_WARP_WIDE_INSTR_OFFSETS
	.align		4
.L_48:
        /*3aa8*/ 	.byte	0x04, 0x31
        /*3aaa*/ 	.short	(.L_50 - .L_49)


	//   ....[0]....
.L_49:
        /*3aac*/ 	.word	0x00002410


	//   ....[1]....
        /*3ab0*/ 	.word	0x000025f0


	//   ....[2]....
        /*3ab4*/ 	.word	0x00004c10


	//   ....[3]....
        /*3ab8*/ 	.word	0x000132d0


	//   ....[4]....
        /*3abc*/ 	.word	0x00013320


	//----- nvinfo : EIATTR_COOP_GROUP_MASK_REGIDS
	.align		4
.L_50:
        /*3ac0*/ 	.byte	0x04, 0x29
        /*3ac2*/ 	.short	(.L_52 - .L_51)


	//   ....[0]....
.L_51:
        /*3ac4*/ 	.word	0xffffffff


	//   ....[1]....
        /*3ac8*/ 	.word	0xffffffff


	//   ....[2]....
        /*3acc*/ 	.word	0xffffffff


	//   ....[3]....
        /*3ad0*/ 	.word	0xffffffff


	//----- nvinfo : EIATTR_COOP_GROUP_INSTR_OFFSETS
	.align		4
.L_52:
        /*3ad4*/ 	.byte	0x04, 0x28
        /*3ad6*/ 	.short	(.L_54 - .L_53)


	//   ....[0]....
.L_53:
        /*3ad8*/ 	.word	0x00000070


	//   ....[1]....
        /*3adc*/ 	.word	0x00000330


	//   ....[2]....
        /*3ae0*/ 	.word	0x00013160


	//   ....[3]....
        /*3ae4*/ 	.word	0x000133d0


	//----- nvinfo : EIATTR_VRC_CTA_INIT_COUNT
	.align		4
.L_54:
        /*3ae8*/ 	.byte	0x02, 0x4a
        /*3aea*/ 	.byte	0x80
	.zero		1


	//----- nvinfo : EIATTR_MBARRIER_INSTR_OFFSETS
	.align		4
        /*3aec*/ 	.byte	0x04, 0x39
        /*3aee*/ 	.short	(.L_56 - .L_55)


	//   ....[0]....
.L_55:
        /*3af0*/ 	.word	0x00002770
        /*3af4*/ 	.word	0x000000ff
        /*3af8*/ 	.word	0x00000000
        /*3afc*/ 	.short	0x0100
        /*3afe*/ 	.byte	0x0c
	.zero		1


	//   ....[1]....
        /*3b00*/ 	.word	0x00004c50
        /*3b04*/ 	.word	0x000000ff
        /*3b08*/ 	.word	0x00012008
        /*3b0c*/ 	.short	0x0100
        /*3b0e*/ 	.byte	0x0a
	.zero		1


	//   ....[2]....
        /*3b10*/ 	.word	0x00009ab0
        /*3b14*/ 	.word	0x000000ff
        /*3b18*/ 	.word	0x00000000
        /*3b1c*/ 	.short	0x010a
        /*3b1e*/ 	.byte	0x0c
	.zero		1


	//   ....[3]....
        /*3b20*/ 	.word	0x00011a00
        /*3b24*/ 	.word	0x000000ff
        /*3b28*/ 	.word	0x00000000
        /*3b2c*/ 	.short	0x010a
        /*3b2e*/ 	.byte	0x0c
	.zero		1


	//   ....[4]....
        /*3b30*/ 	.word	0x00011a70
        /*3b34*/ 	.word	0x000000ff
        /*3b38*/ 	.word	0x00012000
        /*3b3c*/ 	.short	0x0108
        /*3b3e*/ 	.byte	0x0a
	.zero		1


	//   ....[5]....
        /*3b40*/ 	.word	0x00011aa0
        /*3b44*/ 	.word	0x000000ff
        /*3b48*/ 	.word	0x00012008
        /*3b4c*/ 	.short	0x0108
        /*3b4e*/ 	.byte	0x0a
	.zero		1


	//   ....[6]....
        /*3b50*/ 	.word	0x000133f0
        /*3b54*/ 	.word	0x000000ff
        /*3b58*/ 	.word	0x00000000
        /*3b5c*/ 	.short	0x010a
        /*3b5e*/ 	.byte	0x0c
	.zero		1


	//   ....[7]....
        /*3b60*/ 	.word	0x00013420
        /*3b64*/ 	.word	0x000000ff
        /*3b68*/ 	.word	0x00000000
        /*3b6c*/ 	.short	0x010a
        /*3b6e*/ 	.byte	0x0c
	.zero		1


	//----- nvinfo : EIATTR_NUM_MBARRIERS
	.align		4
.L_56:
        /*3b70*/ 	.byte	0x03, 0x38
        /*3b72*/ 	.short	0x0002


	//----- nvinfo : EIATTR_EXIT_INSTR_OFFSETS
	.align		4
        /*3b74*/ 	.byte	0x04, 0x1c
        /*3b76*/ 	.short	(.L_58 - .L_57)


	//   ....[0]....
.L_57:
        /*3b78*/ 	.word	0x000133e0


	//----- nvinfo : EIATTR_REQNTID
	.align		4
.L_58:
        /*3b7c*/ 	.byte	0x04, 0x10
        /*3b7e*/ 	.short	(.L_60 - .L_59)
.L_59:
        /*3b80*/ 	.word	0x00000080
        /*3b84*/ 	.word	0x00000001
        /*3b88*/ 	.word	0x00000001


	//----- nvinfo : EIATTR_CRS_STACK_SIZE
	.align		4
.L_60:
        /*3b8c*/ 	.byte	0x04, 0x1e
        /*3b8e*/ 	.short	(.L_62 - .L_61)
.L_61:
        /*3b90*/ 	.word	0x00000000


	//----- nvinfo : EIATTR_CBANK_PARAM_SIZE
	.align		4
.L_62:
        /*3b94*/ 	.byte	0x03, 0x19
        /*3b96*/ 	.short	0x0050


	//----- nvinfo : EIATTR_PARAM_CBANK
	.align		4
        /*3b98*/ 	.byte	0x04, 0x0a
        /*3b9a*/ 	.short	(.L_64 - .L_63)
	.align		4
.L_63:
        /*3b9c*/ 	.word	index@(.nv.constant0.matmul_kernel)
        /*3ba0*/ 	.short	0x0380
        /*3ba2*/ 	.short	0x0050


	//----- nvinfo : EIATTR_SW_WAR
	.align		4
.L_64:
        /*3ba4*/ 	.byte	0x04, 0x36
        /*3ba6*/ 	.short	(.L_66 - .L_65)
.L_65:
        /*3ba8*/ 	.word	0x00000008
.L_66:


//--------------------- .nv.compat                --------------------------
	.section	.nv.compat,"",@"SHT_CUDA_COMPAT_INFO"
	.align	4
        /*0000*/ 	.byte	0x02, 0x02, 0x02, 0x00, 0x02, 0x05, 0x05, 0x00, 0x02, 0x03, 0x00, 0x00, 0x02, 0x06, 0x01, 0x00


//--------------------- .nv.callgraph             --------------------------
	.section	.nv.callgraph,"",@"SHT_CUDA_CALLGRAPH"
	.align	4
	.sectionentsize	8
	.align		4
        /*0000*/ 	.word	0x00000000
	.align		4
        /*0004*/ 	.word	0xffffffff
	.align		4
        /*0008*/ 	.word	0x00000000
	.align		4
        /*000c*/ 	.word	0xfffffffe
	.align		4
        /*0010*/ 	.word	0x00000000
	.align		4
        /*0014*/ 	.word	0xfffffffd
	.align		4
        /*0018*/ 	.word	0x00000000
	.align		4
        /*001c*/ 	.word	0xfffffffc


//--------------------- .text.matmul_kernel       --------------------------
	.section	.text.matmul_kernel,"ax",@progbits
	.align	128
        .global         matmul_kernel
        .type           matmul_kernel,@function
        .size           matmul_kernel,(.L_x_20 - matmul_kernel)
        .other          matmul_kernel,@"STO_CUDA_ENTRY STV_DEFAULT"
matmul_kernel:
.text.matmul_kernel:
[----:B------:R-:W0:Y:S01]  /*0000*/  LDC R1, c[0x0][0x37c] ;  /* 0x0000df00ff017b82 */ /* 0x000e220000000800 */
[----:B------:R-:W1:Y:S01]  /*0010*/  S2R R0, SR_TID.X ;  /* 0x0000000000007919 */ /* 0x000e620000002100 */
[----:B0-----:R-:W-:Y:S01]  /*0020*/  VIADD R1, R1, 0xfffff4b8 ;  /* 0xfffff4b801017836 */ /* 0x001fe20000000000 */
[----:B-1----:R-:W-:-:S13]  /*0030*/  ISETP.GE.U32.AND P0, PT, R0, 0x20, PT ;  /* 0x000000200000780c */ /* 0x002fda0003f06070 */
[----:B------:R-:W-:Y:S02]  /*0040*/  VOTEU.ANY UP0, P0 ;  /* 0x0000000000ff7886 */ /* 0x000fe40000000100 */
[----:B------:R-:W-:Y:S05]  /*0050*/  BRA.U UP0, `(.L_x_0) ;  /* 0x0000000100b87547 */ /* 0x000fea000b800000 */
[----:B------:R-:W0:Y:S01]  /*0060*/  S2UR UR6, SR_CgaCtaId ;  /* 0x00000000000679c3 */ /* 0x000e220000008800 */
[----:B------:R-:W-:Y:S01]  /*0070*/  NOP ;  /* 0x0000000000007918 */ /* 0x000fe20000000000 */
[----:B------:R-:W-:Y:S02]  /*0080*/  UMOV UR4, 0x40 ;  /* 0x0000004000047882 */ /* 0x000fe40000000000 */
[----:B0-----:R-:W-:-:S09]  /*0090*/  ULEA UR4, UR6, UR4, 0x18 ;  /* 0x0000000406047291 */ /* 0x001fd2000f8ec0ff */
[----:B------:R-:W0:Y:S01]  /*00a0*/  LDS.U8 R2, [UR4] ;  /* 0x00000004ff027984 */ /* 0x000e220008000000 */
[----:B------:R-:W-:Y:S02]  /*00b0*/  UMOV UR4, 0x400 ;  /* 0x0000040000047882 */ /* 0x000fe40000000000 */
[----:B------:R-:W-:Y:S01]  /*00c0*/  ULEA UR4, UR6, UR4, 0x18 ;  /* 0x0000000406047291 */ /* 0x000fe2000f8ec0ff */
[----:B0-----:R-:W-:-:S13]  /*00d0*/  ISETP.NE.AND P0, PT, R2, RZ, PT ;  /* 0x000000ff0200720c */ /* 0x001fda0003f05270 */
[----:B------:R-:W-:Y:S05]  /*00e0*/  @P0 BRA `(.L_x_1) ;  /* 0x00000000007c0947 */ /* 0x000fea0003800000 */
[----:B------:R-:W-:-:S13]  /*00f0*/  ELECT P0, URZ, PT ;  /* 0x0000000000ff782f */ /* 0x000fda0003800000 */
[----:B------:R-:W-:Y:S05]  /*0100*/  @!P0 BRA `(.L_x_2) ;  /* 0x0000000000848947 */ /* 0x000fea0003800000 */
[----:B------:R-:W-:Y:S01]  /*0110*/  UMOV UR5, 0x2 ;  /* 0x0000000200057882 */ /* 0x000fe20000000000 */
[----:B------:R-:W-:Y:S02]  /*0120*/  IMAD.MOV.U32 R5, RZ, RZ, 0x1 ;  /* 0x00000001ff057424 */ /* 0x000fe400078e00ff */
[----:B------:R-:W-:Y:S02]  /*0130*/  IMAD.MOV.U32 R3, RZ, RZ, 0x3 ;  /* 0x00000003ff037424 */ /* 0x000fe400078e00ff */
[----:B------:R-:W-:Y:S04]  /*0140*/  DEPBAR.LE SB0, 0x36 ;  /* 0x00008d800000791a */ /* 0x000fe80000000000 */
[----:B------:R-:W0:Y:S02]  /*0150*/  UTCATOMSWS.FIND_AND_SET.ALIGN UP1, UR5, UR5 ;  /* 0x00000005000575e3 */ /* 0x000e240008020800 */
[----:B0-----:R-:W-:-:S04]  /*0160*/  PLOP3.LUT P0, PT, PT, PT, UP1, 0x80, 0x8 ;  /* 0x000000000008781c */ /* 0x001fc80003f0f018 */
[----:B------:R-:W-:-:S04]  /*0170*/  SEL R2, RZ, 0xffffffff, !P0 ;  /* 0xffffffffff027807 */ /* 0x000fc80004000000 */
[----:B------:R-:W-:Y:S01]  /*0180*/  ISETP.NE.AND P0, PT, R2, RZ, PT ;  /* 0x000000ff0200720c */ /* 0x000fe20003f05270 */
[----:B------:R-:W-:-:S12]  /*0190*/  IMAD.U32 R2, RZ, RZ, UR5 ;  /* 0x00000005ff027e24 */ /* 0x000fd8000f8e00ff */
[----:B------:R-:W-:Y:S05]  /*01a0*/  @P0 BRA `(.L_x_3) ;  /* 0x0000000000240947 */ /* 0x000fea0003800000 */
.L_x_4:
[----:B------:R-:W-:Y:S05]  /*01b0*/  NANOSLEEP 0x64 ;  /* 0x000000640000795d */ /* 0x000fea0003800000 */
[----:B------:R-:W-:-:S05]  /*01c0*/  UMOV UR5, 0x2 ;  /* 0x0000000200057882 */ /* 0x000fca0000000000 */
[----:B------:R-:W-:Y:S04]  /*01d0*/  DEPBAR.LE SB0, 0x36 ;  /* 0x00008d800000791a */ /* 0x000fe80000000000 */
[----:B------:R-:W0:Y:S02]  /*01e0*/  UTCATOMSWS.FIND_AND_SET.ALIGN UP1, UR5, UR5 ;  /* 0x00000005000575e3 */ /* 0x000e240008020800 */
[----:B0-----:R-:W-:-:S04]  /*01f0*/  PLOP3.LUT P0, PT, PT, PT, UP1, 0x80, 0x8 ;  /* 0x000000000008781c */ /* 0x001fc80003f0f018 */
[----:B------:R-:W-:-:S04]  /*0200*/  SEL R2, RZ, 0xffffffff, !P0 ;  /* 0xffffffffff027807 */ /* 0x000fc80004000000 */
[----:B------:R-:W-:Y:S01]  /*0210*/  ISETP.NE.AND P0, PT, R2, RZ, PT ;  /* 0x000000ff0200720c */ /* 0x000fe20003f05270 */
[----:B------:R-:W-:-:S12]  /*0220*/  IMAD.U32 R2, RZ, RZ, UR5 ;  /* 0x00000005ff027e24 */ /* 0x000fd8000f8e00ff */
[----:B------:R-:W-:Y:S05]  /*0230*/  @!P0 BRA `(.L_x_4) ;  /* 0xfffffffc00dc8947 */ /* 0x000fea000383ffff */
.L_x_3:
[C---:B------:R-:W-:Y:S01]  /*0240*/  VIADD R4, R2.reuse, 0x10 ;  /* 0x0000001002047836 */ /* 0x040fe20000000000 */
[----:B------:R-:W-:Y:S01]  /*0250*/  UMOV UR5, 0x50 ;  /* 0x0000005000057882 */ /* 0x000fe20000000000 */
[----:B------:R-:W-:Y:S01]  /*0260*/  SHF.L.U32 R3, R3, R2, RZ ;  /* 0x0000000203037219 */ /* 0x000fe200000006ff */
[----:B------:R-:W-:Y:S01]  /*0270*/  ULEA UR5, UR6, UR5, 0x18 ;  /* 0x0000000506057291 */ /* 0x000fe2000f8ec0ff */
[----:B------:R-:W-:Y:S01]  /*0280*/  IMAD.SHL.U32 R2, R2, 0x20, RZ ;  /* 0x0000002002027824 */ /* 0x000fe200078e00ff */
[----:B------:R-:W-:-:S04]  /*0290*/  SHF.L.U32 R4, R5, R4, RZ ;  /* 0x0000000405047219 */ /* 0x000fc800000006ff */
[----:B------:R-:W-:-:S05]  /*02a0*/  LOP3.LUT R3, R4, R3, RZ, 0xfc, !PT ;  /* 0x0000000304037212 */ /* 0x000fca00078efcff */
[----:B------:R0:W-:Y:S04]  /*02b0*/  ATOMS.OR RZ, [UR5], R3 ;  /* 0x00000003ffff798c */ /* 0x0001e8000b000005 */
[----:B------:R0:W-:Y:S01]  /*02c0*/  STS [UR4], R2 ;  /* 0x00000002ff007988 */ /* 0x0001e20008000804 */
[----:B------:R-:W-:Y:S05]  /*02d0*/  BRA `(.L_x_2) ;  /* 0x0000000000107947 */ /* 0x000fea0003800000 */
.L_x_1:
[----:B------:R-:W-:-:S05]  /*02e0*/  IMAD.MOV.U32 R2, RZ, RZ, -0x1 ;  /* 0xffffffffff027424 */ /* 0x000fca00078e00ff */
[----:B------:R0:W-:Y:S02]  /*02f0*/  STS [UR4], R2 ;  /* 0x00000002ff007988 */ /* 0x0001e40008000804 */
[----:B0-----:R-:W-:-:S07]  /*0300*/  MOV R2, 0x320 ;  /* 0x0000032000027802 */ /* 0x001fce0000000f00 */
[----:B------:R-:W-:Y:S05]  /*0310*/  CALL.REL.NOINC `($__internal_1_$__cuda_sm10x_tcgen05_guardrail_trap_phase_invalid_during_alloc) ;  /* 0x0000013000587944 */ /* 0x000fea0003c00000 */
.L_x_2:
[----:B------:R-:W-:Y:S05]  /*0320*/  WARPSYNC.ALL ;  /* 0x0000000000007948 */ /* 0x000fea0003800000 */
[----:B------:R-:W-:Y:S01]  /*0330*/  NOP ;  /* 0x0000000000007918 */ /* 0x000fe20000000000 */
.L_x_0:
[----:B0-----:R-:W0:Y:S01]  /*0340*/  LDC.64 R2, c[0x0][0x398] ;  /* 0x0000e600ff027b82 */ /* 0x001e220000000a00 */
[----:B------:R-:W1:Y:S01]  /*0350*/  S2R R9, SR_CTAID.X ;  /* 0x0000000000097919 */ /* 0x000e620000002500 */
[----:B------:R-:W2:Y:S01]  /*0360*/  LDCU.128 UR16, c[0x0][0x380] ;  /* 0x00007000ff1077ac */ /* 0x000ea20008000c00 */
[----:B------:R-:W-:Y:S01]  /*0370*/  LOP3.LUT R52, R0, 0x3f, RZ, 0xc0, !PT ;  /* 0x0000003f00347812 */ /* 0x000fe200078ec0ff */
[----:B------:R-:W-:-:S04]  /*0380*/  UMOV UR10, 0x400 ;  /* 0x00000400000a7882 */ /* 0x000fc80000000000 */
[----:B------:R-:W3:Y:S01]  /*0390*/  LDC.64 R40, c[0x0][0x3a0] ;  /* 0x0000e800ff287b82 */ /* 0x000ee20000000a00 */
[----:B------:R-:W-:-:S07]  /*03a0*/  IMAD.SHL.U32 R52, R52, 0x2, RZ ;  /* 0x0000000234347824 */ /* 0x000fce00078e00ff */
[----:B------:R-:W4:Y:S01]  /*03b0*/  S2UR UR4, SR_CgaCtaId ;  /* 0x00000000000479c3 */ /* 0x000f220000008800 */
[----:B0-----:R-:W-:-:S05]  /*03c0*/  VIADD R4, R3, 0x1f ;  /* 0x0000001f03047836 */ /* 0x001fca0000000000 */
[----:B------:R-:W-:Y:S01]  /*03d0*/  SHF.R.S32.HI R5, RZ, 0x1f, R4 ;  /* 0x0000001fff057819 */ /* 0x000fe20000011404 */
[----:B---3--:R-:W-:-:S03]  /*03e0*/  IMAD.MOV.U32 R54, RZ, RZ, R40 ;  /* 0x000000ffff367224 */ /* 0x008fc600078e0028 */
[----:B------:R-:W-:Y:S02]  /*03f0*/  LEA.HI R5, R5, R4, RZ, 0x5 ;  /* 0x0000000405057211 */ /* 0x000fe400078f28ff */
[----:B-1----:R-:W-:Y:S01]  /*0400*/  IABS R10, R9 ;  /* 0x00000009000a7213 */ /* 0x002fe20000000000 */
[----:B------:R-:W-:Y:S01]  /*0410*/  VIADD R53, R54, 0xffffffd3 ;  /* 0xffffffd336357836 */ /* 0x000fe20000000000 */
[----:B------:R-:W-:Y:S01]  /*0420*/  SHF.R.S32.HI R5, RZ, 0x5, R5 ;  /* 0x00000005ff057819 */ /* 0x000fe20000011405 */
[----:B----4-:R-:W-:Y:S01]  /*0430*/  ULEA UR10, UR4, UR10, 0x18 ;  /* 0x0000000a040a7291 */ /* 0x010fe2000f8ec0ff */
[----:B------:R-:W-:Y:S03]  /*0440*/  BAR.SYNC.DEFER_BLOCKING 0x0 ;  /* 0x0000000000007b1d */ /* 0x000fe60000010000 */
[----:B------:R-:W-:-:S05]  /*0450*/  IMAD.SHL.U32 R6, R5, 0x8, RZ ;  /* 0x0000000805067824 */ /* 0x000fca00078e00ff */
[-C--:B------:R-:W-:Y:S02]  /*0460*/  IABS R11, R6.reuse ;  /* 0x00000006000b7213 */ /* 0x080fe40000000000 */
[----:B------:R-:W-:Y:S02]  /*0470*/  IABS R12, R6 ;  /* 0x00000006000c7213 */ /* 0x000fe40000000000 */
[----:B------:R-:W0:Y:S01]  /*0480*/  I2F.RP R7, R11 ;  /* 0x0000000b00077306 */ /* 0x000e220000209400 */
[----:B------:R-:W1:Y:S07]  /*0490*/  LDS R35, [UR10] ;  /* 0x0000000aff237984 */ /* 0x000e6e0008000800 */
[----:B0-----:R-:W0:Y:S02]  /*04a0*/  MUFU.RCP R7, R7 ;  /* 0x0000000700077308 */ /* 0x001e240000001000 */
[----:B0-----:R-:W-:-:S02]  /*04b0*/  VIADD R4, R7, 0xffffffe ;  /* 0x0ffffffe07047836 */ /* 0x001fc40000000000 */
[----:B------:R-:W-:Y:S01]  /*04c0*/  IMAD.MOV R7, RZ, RZ, -R12 ;  /* 0x000000ffff077224 */ /* 0x000fe200078e0a0c */
[----:B------:R-:W-:-:S03]  /*04d0*/  IABS R12, R3 ;  /* 0x00000003000c7213 */ /* 0x000fc60000000000 */
[----:B------:R0:W3:Y:S02]  /*04e0*/  F2I.FTZ.U32.TRUNC.NTZ R5, R4 ;  /* 0x0000000400057305 */ /* 0x0000e4000021f000 */
[----:B0-----:R-:W-:Y:S02]  /*04f0*/  IMAD.MOV.U32 R4, RZ, RZ, RZ ;  /* 0x000000ffff047224 */ /* 0x001fe400078e00ff */
[----:B---3--:R-:W-:Y:S01]  /*0500*/  IMAD.MOV R8, RZ, RZ, -R5 ;  /* 0x000000ffff087224 */ /* 0x008fe200078e0a05 */
[----:B-1----:R-:W-:-:S03]  /*0510*/  R2UR UR9, R35 ;  /* 0x00000000230972ca */ /* 0x002fc600000e0000 */
[----:B------:R-:W-:Y:S02]  /*0520*/  IMAD R13, R8, R11, RZ ;  /* 0x0000000b080d7224 */ /* 0x000fe400078e02ff */
[----:B------:R-:W-:Y:S02]  /*0530*/  IMAD.MOV.U32 R8, RZ, RZ, R10 ;  /* 0x000000ffff087224 */ /* 0x000fe400078e000a */
[----:B------:R-:W-:-:S06]  /*0540*/  IMAD.HI.U32 R5, R5, R13, R4 ;  /* 0x0000000d05057227 */ /* 0x000fcc00078e0004 */
[----:B------:R-:W-:-:S04]  /*0550*/  IMAD.HI.U32 R5, R5, R8, RZ ;  /* 0x0000000805057227 */ /* 0x000fc800078e00ff */
[----:B------:R-:W-:Y:S01]  /*0560*/  IMAD R4, R5, R7, R8 ;  /* 0x0000000705047224 */ /* 0x000fe200078e0208 */
[----:B------:R-:W-:Y:S04]  /*0570*/  BAR.SYNC.DEFER_BLOCKING 0x0 ;  /* 0x0000000000007b1d */ /* 0x000fe80000010000 */
[----:B------:R-:W-:-:S13]  /*0580*/  ISETP.GT.U32.AND P1, PT, R11, R4, PT ;  /* 0x000000040b00720c */ /* 0x000fda0003f24070 */
[----:B------:R-:W-:Y:S02]  /*0590*/  @!P1 IMAD.IADD R4, R4, 0x1, -R11 ;  /* 0x0000000104049824 */ /* 0x000fe400078e0a0b */
[----:B------:R-:W-:Y:S01]  /*05a0*/  @!P1 VIADD R5, R5, 0x1 ;  /* 0x0000000105059836 */ /* 0x000fe20000000000 */
[----:B------:R-:W-:Y:S02]  /*05b0*/  ISETP.NE.AND P1, PT, R6, RZ, PT ;  /* 0x000000ff0600720c */ /* 0x000fe40003f25270 */
[----:B------:R-:W-:Y:S02]  /*05c0*/  ISETP.GE.U32.AND P0, PT, R4, R11, PT ;  /* 0x0000000b0400720c */ /* 0x000fe40003f06070 */
[----:B------:R-:W-:-:S04]  /*05d0*/  LOP3.LUT R4, R9, R6, RZ, 0x3c, !PT ;  /* 0x0000000609047212 */ /* 0x000fc800078e3cff */
[----:B------:R-:W-:Y:S01]  /*05e0*/  ISETP.GE.AND P2, PT, R4, RZ, PT ;  /* 0x000000ff0400720c */ /* 0x000fe20003f46270 */
[----:B------:R-:W-:-:S06]  /*05f0*/  VIADD R4, R2, 0xff ;  /* 0x000000ff02047836 */ /* 0x000fcc0000000000 */
[----:B------:R-:W-:-:S04]  /*0600*/  @P0 VIADD R5, R5, 0x1 ;  /* 0x0000000105050836 */ /* 0x000fc80000000000 */
[----:B------:R-:W-:Y:S01]  /*0610*/  IMAD.MOV.U32 R7, RZ, RZ, R5 ;  /* 0x000000ffff077224 */ /* 0x000fe200078e0005 */
[----:B------:R-:W-:-:S03]  /*0620*/  SHF.R.S32.HI R5, RZ, 0x1f, R4 ;  /* 0x0000001fff057819 */ /* 0x000fc60000011404 */
[----:B------:R-:W-:Y:S01]  /*0630*/  @!P2 IMAD.MOV R7, RZ, RZ, -R7 ;  /* 0x000000ffff07a224 */ /* 0x000fe200078e0a07 */
[----:B------:R-:W-:Y:S02]  /*0640*/  @!P1 LOP3.LUT R7, RZ, R6, RZ, 0x33, !PT ;  /* 0x00000006ff079212 */ /* 0x000fe400078e33ff */
[----:B------:R-:W-:-:S03]  /*0650*/  LEA.HI R5, R5, R4, RZ, 0x8 ;  /* 0x0000000405057211 */ /* 0x000fc600078f40ff */
[----:B------:R-:W-:Y:S02]  /*0660*/  IMAD.SHL.U32 R17, R7, 0x8, RZ ;  /* 0x0000000807117824 */ /* 0x000fe400078e00ff */
[----:B------:R-:W-:-:S03]  /*0670*/  IMAD.MOV R7, RZ, RZ, -R7 ;  /* 0x000000ffff077224 */ /* 0x000fc600078e0a07 */
[----:B------:R-:W-:Y:S01]  /*0680*/  LEA.HI.SX32 R5, R5, -R17, 0x18 ;  /* 0x8000001105057211 */ /* 0x000fe200078fc2ff */
[----:B------:R-:W-:-:S03]  /*0690*/  IMAD R19, R6, R7, R9 ;  /* 0x0000000706137224 */ /* 0x000fc600078e0209 */
[----:B------:R-:W-:Y:S02]  /*06a0*/  VIMNMX R20, PT, PT, R5, 0x8, PT ;  /* 0x0000000805147848 */ /* 0x000fe40003fe0100 */
[----:B------:R-:W-:Y:S02]  /*06b0*/  IABS R9, R19 ;  /* 0x0000001300097213 */ /* 0x000fe40000000000 */
[----:B------:R-:W-:-:S04]  /*06c0*/  IABS R10, R20 ;  /* 0x00000014000a7213 */ /* 0x000fc80000000000 */
[----:B------:R-:W0:Y:S08]  /*06d0*/  I2F.RP R8, R10 ;  /* 0x0000000a00087306 */ /* 0x000e300000209400 */
[----:B0-----:R-:W0:Y:S02]  /*06e0*/  MUFU.RCP R8, R8 ;  /* 0x0000000800087308 */ /* 0x001e240000001000 */
[----:B0-----:R-:W-:-:S06]  /*06f0*/  VIADD R4, R8, 0xffffffe ;  /* 0x0ffffffe08047836 */ /* 0x001fcc0000000000 */
[----:B------:R0:W1:Y:S02]  /*0700*/  F2I.FTZ.U32.TRUNC.NTZ R5, R4 ;  /* 0x0000000400057305 */ /* 0x000064000021f000 */
[----:B0-----:R-:W-:Y:S02]  /*0710*/  IMAD.MOV.U32 R4, RZ, RZ, RZ ;  /* 0x000000ffff047224 */ /* 0x001fe400078e00ff */
[----:B-1----:R-:W-:-:S04]  /*0720*/  IMAD.MOV R11, RZ, RZ, -R5 ;  /* 0x000000ffff0b7224 */ /* 0x002fc800078e0a05 */
[----:B------:R-:W-:Y:S01]  /*0730*/  IMAD R7, R11, R10, RZ ;  /* 0x0000000a0b077224 */ /* 0x000fe200078e02ff */
[----:B------:R-:W-:-:S03]  /*0740*/  IABS R11, R20 ;  /* 0x00000014000b7213 */ /* 0x000fc60000000000 */
[----:B------:R-:W-:Y:S01]  /*0750*/  IMAD.HI.U32 R6, R5, R7, R4 ;  /* 0x0000000705067227 */ /* 0x000fe200078e0004 */
[----:B------:R-:W-:-:S03]  /*0760*/  IABS R4, R2 ;  /* 0x0000000200047213 */ /* 0x000fc60000000000 */
[----:B------:R-:W-:Y:S02]  /*0770*/  IMAD.MOV.U32 R7, RZ, RZ, R9 ;  /* 0x000000ffff077224 */ /* 0x000fe400078e0009 */
[----:B------:R-:W-:Y:S02]  /*0780*/  IMAD.MOV.U32 R5, RZ, RZ, R12 ;  /* 0x000000ffff057224 */ /* 0x000fe400078e000c */
[----:B------:R-:W-:Y:S02]  /*0790*/  IMAD.MOV R8, RZ, RZ, -R11 ;  /* 0x000000ffff087224 */ /* 0x000fe400078e0a0b */
[----:B------:R-:W-:Y:S01]  /*07a0*/  IMAD.HI.U32 R6, R6, R7, RZ ;  /* 0x0000000706067227 */ /* 0x000fe200078e00ff */
[----:B------:R-:W0:Y:S03]  /*07b0*/  I2F.RP R9, R5 ;  /* 0x0000000500097306 */ /* 0x000e260000209400 */
[----:B------:R-:W-:-:S05]  /*07c0*/  IMAD R7, R6, R8, R7 ;  /* 0x0000000806077224 */ /* 0x000fca00078e0207 */
[----:B------:R-:W-:Y:S01]  /*07d0*/  ISETP.GT.U32.AND P1, PT, R10, R7, PT ;  /* 0x000000070a00720c */ /* 0x000fe20003f24070 */
[----:B------:R-:W1:Y:S08]  /*07e0*/  I2F.RP R8, R4 ;  /* 0x0000000400087306 */ /* 0x000e700000209400 */
[----:B0-----:R-:W0:Y:S04]  /*07f0*/  MUFU.RCP R9, R9 ;  /* 0x0000000900097308 */ /* 0x001e280000001000 */
[----:B------:R-:W-:-:S02]  /*0800*/  @!P1 IMAD.IADD R7, R7, 0x1, -R10 ;  /* 0x0000000107079824 */ /* 0x000fc400078e0a0a */
[----:B------:R-:W-:Y:S01]  /*0810*/  @!P1 VIADD R6, R6, 0x1 ;  /* 0x0000000106069836 */ /* 0x000fe20000000000 */
[----:B------:R-:W-:Y:S01]  /*0820*/  ISETP.NE.AND P1, PT, R20, RZ, PT ;  /* 0x000000ff1400720c */ /* 0x000fe20003f25270 */
[----:B-1----:R-:W1:Y:S01]  /*0830*/  MUFU.RCP R8, R8 ;  /* 0x0000000800087308 */ /* 0x002e620000001000 */
[----:B------:R-:W-:Y:S02]  /*0840*/  ISETP.GE.U32.AND P0, PT, R7, R10, PT ;  /* 0x0000000a0700720c */ /* 0x000fe40003f06070 */
[----:B------:R-:W-:-:S04]  /*0850*/  LOP3.LUT R7, R19, R20, RZ, 0x3c, !PT ;  /* 0x0000001413077212 */ /* 0x000fc800078e3cff */
[----:B------:R-:W-:Y:S01]  /*0860*/  ISETP.GE.AND P2, PT, R7, RZ, PT ;  /* 0x000000ff0700720c */ /* 0x000fe20003f46270 */
[----:B0-----:R-:W-:Y:S01]  /*0870*/  VIADD R10, R9, 0xffffffe ;  /* 0x0ffffffe090a7836 */ /* 0x001fe20000000000 */
[----:B------:R-:W-:-:S03]  /*0880*/  SHF.R.U32.HI R9, RZ, 0x6, R0 ;  /* 0x00000006ff097819 */ /* 0x000fc60000011600 */
[----:B------:R-:W0:Y:S02]  /*0890*/  F2I.FTZ.U32.TRUNC.NTZ R7, R10 ;  /* 0x0000000a00077305 */ /* 0x000e24000021f000 */
[----:B------:R-:W-:Y:S01]  /*08a0*/  @P0 VIADD R6, R6, 0x1 ;  /* 0x0000000106060836 */ /* 0x000fe20000000000 */
[----:B------:R-:W-:Y:S01]  /*08b0*/  SGXT.U32 R9, R9, 0x1 ;  /* 0x000000010909781a */ /* 0x000fe20000000000 */
[----:B-1----:R-:W-:Y:S02]  /*08c0*/  VIADD R8, R8, 0xffffffe ;  /* 0x0ffffffe08087836 */ /* 0x002fe40000000000 */
[----:B------:R-:W-:Y:S02]  /*08d0*/  IMAD.MOV.U32 R21, RZ, RZ, R6 ;  /* 0x000000ffff157224 */ /* 0x000fe400078e0006 */
[----:B------:R-:W1:Y:S02]  /*08e0*/  F2I.FTZ.U32.TRUNC.NTZ R11, R8 ;  /* 0x00000008000b7305 */ /* 0x000e64000021f000 */
[----:B------:R-:W-:Y:S01]  /*08f0*/  @!P2 IMAD.MOV R21, RZ, RZ, -R21 ;  /* 0x000000ffff15a224 */ /* 0x000fe200078e0a15 */
[----:B------:R-:W-:Y:S01]  /*0900*/  @!P1 LOP3.LUT R21, RZ, R20, RZ, 0x33, !PT ;  /* 0x00000014ff159212 */ /* 0x000fe200078e33ff */
[----:B0-----:R-:W-:-:S04]  /*0910*/  IMAD.MOV R6, RZ, RZ, -R7 ;  /* 0x000000ffff067224 */ /* 0x001fc800078e0a07 */
[----:B------:R-:W-:Y:S02]  /*0920*/  IMAD.SHL.U32 R14, R21, 0x20, RZ ;  /* 0x00000020150e7824 */ /* 0x000fe400078e00ff */
[----:B------:R-:W-:Y:S02]  /*0930*/  IMAD R13, R6, R5, RZ ;  /* 0x00000005060d7224 */ /* 0x000fe400078e02ff */
[----:B------:R-:W-:Y:S01]  /*0940*/  IMAD.MOV.U32 R6, RZ, RZ, RZ ;  /* 0x000000ffff067224 */ /* 0x000fe200078e00ff */
[----:B------:R-:W-:Y:S01]  /*0950*/  LOP3.LUT R9, R14, R9, RZ, 0xfc, !PT ;  /* 0x000000090e097212 */ /* 0x000fe200078efcff */
[----:B------:R0:W-:Y:S01]  /*0960*/  STL [R1+0x6a8], R14 ;  /* 0x0006a80e01007387 */ /* 0x0001e20000100800 */
[----:B-1----:R-:W-:Y:S02]  /*0970*/  IMAD.MOV R15, RZ, RZ, -R11 ;  /* 0x000000ffff0f7224 */ /* 0x002fe400078e0a0b */
[----:B------:R-:W-:Y:S01]  /*0980*/  LOP3.LUT R23, R9, 0x1e, RZ, 0xfc, !PT ;  /* 0x0000001e09177812 */ /* 0x000fe200078efcff */
[----:B------:R-:W-:Y:S01]  /*0990*/  IMAD.HI.U32 R7, R7, R13, R6 ;  /* 0x0000000d07077227 */ /* 0x000fe200078e0006 */
[----:B------:R-:W-:-:S02]  /*09a0*/  IABS R10, R9 ;  /* 0x00000009000a7213 */ /* 0x000fc40000000000 */
[----:B------:R-:W-:Y:S01]  /*09b0*/  LOP3.LUT R22, R9, 0x2, RZ, 0xfc, !PT ;  /* 0x0000000209167812 */ /* 0x000fe200078efcff */
[----:B------:R-:W-:Y:S01]  /*09c0*/  IMAD R15, R15, R4, RZ ;  /* 0x000000040f0f7224 */ /* 0x000fe200078e02ff */
[----:B------:R-:W-:Y:S01]  /*09d0*/  LOP3.LUT R24, R9, 0x4, RZ, 0xfc, !PT ;  /* 0x0000000409187812 */ /* 0x000fe200078efcff */
[C---:B------:R-:W-:Y:S01]  /*09e0*/  IMAD.HI.U32 R6, R7.reuse, R10, RZ ;  /* 0x0000000a07067227 */ /* 0x040fe200078e00ff */
[----:B0-----:R-:W-:Y:S02]  /*09f0*/  IABS R14, R23 ;  /* 0x00000017000e7213 */ /* 0x001fe40000000000 */
[----:B------:R-:W-:Y:S01]  /*0a00*/  IABS R16, R22 ;  /* 0x0000001600107213 */ /* 0x000fe20000000000 */
[----:B------:R-:W-:Y:S01]  /*0a10*/  IMAD.MOV R6, RZ, RZ, -R6 ;  /* 0x000000ffff067224 */ /* 0x000fe200078e0a06 */
[----:B------:R-:W-:Y:S01]  /*0a20*/  IABS R18, R24 ;  /* 0x0000001800127213 */ /* 0x000fe20000000000 */
[----:B------:R-:W-:Y:S01]  /*0a30*/  IMAD.HI.U32 R8, R7, R14, RZ ;  /* 0x0000000e07087227 */ /* 0x000fe200078e00ff */
[----:B------:R-:W-:-:S02]  /*0a40*/  ISETP.GE.AND P6, PT, R9, RZ, PT ;  /* 0x000000ff0900720c */ /* 0x000fc40003fc6270 */
[C---:B------:R-:W-:Y:S01]  /*0a50*/  LOP3.LUT R27, R9.reuse, 0x14, RZ, 0xfc, !PT ;  /* 0x00000014091b7812 */ /* 0x040fe200078efcff */
[----:B------:R-:W-:Y:S01]  /*0a60*/  IMAD.MOV R12, RZ, RZ, -R8 ;  /* 0x000000ffff0c7224 */ /* 0x000fe200078e0a08 */
[----:B------:R-:W-:Y:S01]  /*0a70*/  LOP3.LUT R25, R9, 0x12, RZ, 0xfc, !PT ;  /* 0x0000001209197812 */ /* 0x000fe200078efcff */
[C---:B------:R-:W-:Y:S01]  /*0a80*/  IMAD R8, R5.reuse, R6, R10 ;  /* 0x0000000605087224 */ /* 0x040fe200078e020a */
[----:B------:R-:W-:Y:S01]  /*0a90*/  IABS R28, R27 ;  /* 0x0000001b001c7213 */ /* 0x000fe20000000000 */
[----:B------:R-:W-:Y:S01]  /*0aa0*/  IMAD R14, R5, R12, R14 ;  /* 0x0000000c050e7224 */ /* 0x000fe200078e020e */
[----:B------:R-:W-:Y:S01]  /*0ab0*/  LOP3.LUT R29, R9, 0x16, RZ, 0xfc, !PT ;  /* 0x00000016091d7812 */ /* 0x000fe200078efcff */
[----:B------:R-:W-:Y:S01]  /*0ac0*/  IMAD.HI.U32 R6, R7, R16, RZ ;  /* 0x0000001007067227 */ /* 0x000fe200078e00ff */
[C---:B------:R-:W-:Y:S02]  /*0ad0*/  ISETP.GT.U32.AND P0, PT, R5.reuse, R8, PT ;  /* 0x000000080500720c */ /* 0x040fe40003f04070 */
[----:B------:R-:W-:Y:S01]  /*0ae0*/  ISETP.GT.U32.AND P2, PT, R5, R14, PT ;  /* 0x0000000e0500720c */ /* 0x000fe20003f44070 */
[----:B------:R-:W-:Y:S01]  /*0af0*/  IMAD.MOV.U32 R10, RZ, RZ, RZ ;  /* 0x000000ffff0a7224 */ /* 0x000fe200078e00ff */
[----:B------:R-:W-:Y:S01]  /*0b00*/  IABS R26, R25 ;  /* 0x00000019001a7213 */ /* 0x000fe20000000000 */
[----:B------:R-:W-:Y:S01]  /*0b10*/  IMAD.MOV R6, RZ, RZ, -R6 ;  /* 0x000000ffff067224 */ /* 0x000fe200078e0a06 */
[----:B------:R-:W-:Y:S01]  /*0b20*/  LOP3.LUT R31, R9, 0x18, RZ, 0xfc, !PT ;  /* 0x00000018091f7812 */ /* 0x000fe200078efcff */
[----:B------:R-:W-:Y:S01]  /*0b30*/  IMAD.MOV R13, RZ, RZ, -R21 ;  /* 0x000000ffff0d7224 */ /* 0x000fe200078e0a15 */
[----:B------:R-:W-:Y:S01]  /*0b40*/  IABS R30, R29 ;  /* 0x0000001d001e7213 */ /* 0x000fe20000000000 */
[----:B------:R-:W-:Y:S01]  /*0b50*/  IMAD.HI.U32 R10, R11, R15, R10 ;  /* 0x0000000f0b0a7227 */ /* 0x000fe200078e000a */
[----:B------:R-:W-:-:S02]  /*0b60*/  IABS R32, R31 ;  /* 0x0000001f00207213 */ /* 0x000fc40000000000 */
[----:B------:R-:W-:Y:S01]  /*0b70*/  LOP3.LUT R33, R9, 0x1a, RZ, 0xfc, !PT ;  /* 0x0000001a09217812 */ /* 0x000fe200078efcff */
[----:B------:R-:W-:Y:S01]  /*0b80*/  @!P0 IMAD.IADD R8, R8, 0x1, -R5 ;  /* 0x0000000108088824 */ /* 0x000fe200078e0a05 */
[----:B------:R-:W-:Y:S01]  /*0b90*/  ISETP.GE.AND P0, PT, R22, RZ, PT ;  /* 0x000000ff1600720c */ /* 0x000fe20003f06270 */
[C---:B------:R-:W-:Y:S01]  /*0ba0*/  IMAD R11, R5.reuse, R6, R16 ;  /* 0x00000006050b7224 */ /* 0x040fe200078e0210 */
[----:B------:R-:W-:Y:S01]  /*0bb0*/  IABS R34, R33 ;  /* 0x0000002100227213 */ /* 0x000fe20000000000 */
[----:B------:R-:W-:Y:S01]  /*0bc0*/  IMAD R6, R20, R13, R19 ;  /* 0x0000000d14067224 */ /* 0x000fe200078e0213 */
[----:B------:R-:W-:Y:S01]  /*0bd0*/  ISETP.GT.U32.AND P5, PT, R5, R8, PT ;  /* 0x000000080500720c */ /* 0x000fe20003fa4070 */
[----:B------:R-:W-:Y:S01]  /*0be0*/  IMAD.HI.U32 R12, R7, R18, RZ ;  /* 0x00000012070c7227 */ /* 0x000fe200078e00ff */
[----:B------:R-:W-:Y:S02]  /*0bf0*/  LOP3.LUT R19, R9, 0x6, RZ, 0xfc, !PT ;  /* 0x0000000609137812 */ /* 0x000fe400078efcff */
[----:B------:R-:W-:Y:S01]  /*0c00*/  ISETP.GT.U32.AND P1, PT, R5, R11, PT ;  /* 0x0000000b0500720c */ /* 0x000fe20003f24070 */
[----:B------:R-:W-:Y:S01]  /*0c10*/  @!P2 IMAD.IADD R14, R14, 0x1, -R5 ;  /* 0x000000010e0ea824 */ /* 0x000fe200078e0a05 */
[----:B------:R-:W-:Y:S01]  /*0c20*/  IABS R16, R19 ;  /* 0x0000001300107213 */ /* 0x000fe20000000000 */
[----:B------:R-:W-:Y:S01]  /*0c30*/  IMAD.MOV R12, RZ, RZ, -R12 ;  /* 0x000000ffff0c7224 */ /* 0x000fe200078e0a0c */
[----:B------:R-:W-:Y:S01]  /*0c40*/  LOP3.LUT R20, R9, 0x8, RZ, 0xfc, !PT ;  /* 0x0000000809147812 */ /* 0x000fe200078efcff */
[----:B------:R-:W-:Y:S01]  /*0c50*/  IMAD.IADD R13, R17, 0x1, R6 ;  /* 0x00000001110d7824 */ /* 0x000fe200078e0206 */
[C---:B------:R-:W-:Y:S01]  /*0c60*/  ISETP.GT.U32.AND P4, PT, R5.reuse, R14, PT ;  /* 0x0000000e0500720c */ /* 0x040fe20003f84070 */
[----:B------:R-:W-:Y:S01]  /*0c70*/  IMAD R12, R5, R12, R18 ;  /* 0x0000000c050c7224 */ /* 0x000fe200078e0212 */
[----:B------:R-:W-:Y:S01]  /*0c80*/  IABS R18, R20 ;  /* 0x0000001400127213 */ /* 0x000fe20000000000 */
[----:B------:R-:W-:Y:S01]  /*0c90*/  IMAD.HI.U32 R6, R7, R16, RZ ;  /* 0x0000001007067227 */ /* 0x000fe200078e00ff */
[----:B------:R-:W-:-:S02]  /*0ca0*/  LOP3.LUT R17, R9, 0xc, RZ, 0xfc, !PT ;  /* 0x0000000c09117812 */ /* 0x000fc400078efcff */
[----:B------:R-:W-:Y:S01]  /*0cb0*/  ISETP.GT.U32.AND P3, PT, R5, R12, PT ;  /* 0x0000000c0500720c */ /* 0x000fe20003f64070 */
[--C-:B------:R-:W-:Y:S01]  /*0cc0*/  @!P5 IMAD.IADD R8, R8, 0x1, -R5.reuse ;  /* 0x000000010808d824 */ /* 0x100fe200078e0a05 */
[----:B------:R-:W-:Y:S01]  /*0cd0*/  IABS R22, R17 ;  /* 0x0000001100167213 */ /* 0x000fe20000000000 */
[----:B------:R-:W-:Y:S01]  /*0ce0*/  IMAD.MOV R15, RZ, RZ, -R6 ;  /* 0x000000ffff0f7224 */ /* 0x000fe200078e0a06 */
[----:B------:R-:W-:Y:S01]  /*0cf0*/  ISETP.GE.AND P2, PT, R24, RZ, PT ;  /* 0x000000ff1800720c */ /* 0x000fe20003f46270 */
[----:B------:R-:W-:Y:S01]  /*0d00*/  @!P6 IMAD.MOV R8, RZ, RZ, -R8 ;  /* 0x000000ffff08e224 */ /* 0x000fe200078e0a08 */
[----:B------:R-:W-:Y:S01]  /*0d10*/  ISETP.GE.AND P6, PT, R23, RZ, PT ;  /* 0x000000ff1700720c */ /* 0x000fe20003fc6270 */
[----:B------:R-:W-:Y:S01]  /*0d20*/  IMAD.HI.U32 R6, R7, R18, RZ ;  /* 0x0000001207067227 */ /* 0x000fe200078e00ff */
[----:B------:R-:W-:Y:S02]  /*0d30*/  ISETP.GE.AND P5, PT, R19, RZ, PT ;  /* 0x000000ff1300720c */ /* 0x000fe40003fa6270 */
[----:B------:R-:W-:Y:S01]  /*0d40*/  LOP3.LUT R19, R9, 0xe, RZ, 0xfc, !PT ;  /* 0x0000000e09137812 */ /* 0x000fe200078efcff */
[--C-:B------:R-:W-:Y:S01]  /*0d50*/  @!P1 IMAD.IADD R11, R11, 0x1, -R5.reuse ;  /* 0x000000010b0b9824 */ /* 0x100fe200078e0a05 */
[----:B------:R-:W-:Y:S01]  /*0d60*/  LOP3.LUT R23, R9, 0x10, RZ, 0xfc, !PT ;  /* 0x0000001009177812 */ /* 0x000fe200078efcff */
[----:B------:R-:W-:Y:S01]  /*0d70*/  IMAD R16, R5, R15, R16 ;  /* 0x0000000f05107224 */ /* 0x000fe200078e0210 */
[----:B------:R-:W-:Y:S01]  /*0d80*/  LOP3.LUT R15, R9, 0xa, RZ, 0xfc, !PT ;  /* 0x0000000a090f7812 */ /* 0x000fe200078efcff */
[----:B------:R-:W-:Y:S01]  /*0d90*/  IMAD.MOV R6, RZ, RZ, -R6 ;  /* 0x000000ffff067224 */ /* 0x000fe200078e0a06 */
[C---:B------:R-:W-:Y:S01]  /*0da0*/  ISETP.GT.U32.AND P1, PT, R5.reuse, R11, PT ;  /* 0x0000000b0500720c */ /* 0x040fe20003f24070 */
[--C-:B------:R-:W-:Y:S01]  /*0db0*/  @!P4 IMAD.IADD R14, R14, 0x1, -R5.reuse ;  /* 0x000000010e0ec824 */ /* 0x100fe200078e0a05 */
[C---:B------:R-:W-:Y:S01]  /*0dc0*/  ISETP.GT.U32.AND P4, PT, R5.reuse, R16, PT ;  /* 0x000000100500720c */ /* 0x040fe20003f84070 */
[----:B------:R-:W-:Y:S01]  /*0dd0*/  IMAD R18, R5, R6, R18 ;  /* 0x0000000605127224 */ /* 0x000fe200078e0212 */
[----:B------:R-:W-:Y:S01]  /*0de0*/  IABS R24, R19 ;  /* 0x0000001300187213 */ /* 0x000fe20000000000 */
[----:B------:R-:W-:Y:S01]  /*0df0*/  IMAD.MOV.U32 R6, RZ, RZ, R14 ;  /* 0x000000ffff067224 */ /* 0x000fe200078e000e */
[----:B------:R-:W-:Y:S01]  /*0e00*/  LOP3.LUT R14, R0, 0x7f, RZ, 0xc0, !PT ;  /* 0x0000007f000e7812 */ /* 0x000fe200078ec0ff */
[----:B------:R-:W-:-:S02]  /*0e10*/  @!P3 IMAD.IADD R12, R12, 0x1, -R5 ;  /* 0x000000010c0cb824 */ /* 0x000fc400078e0a05 */
[----:B------:R-:W-:Y:S01]  /*0e20*/  @!P6 IMAD.MOV R6, RZ, RZ, -R6 ;  /* 0x000000ffff06e224 */ /* 0x000fe200078e0a06 */
[----:B------:R-:W-:Y:S01]  /*0e30*/  ISETP.GT.U32.AND P6, PT, R5, R18, PT ;  /* 0x000000120500720c */ /* 0x000fe20003fc4070 */
[----:B------:R-:W-:Y:S01]  /*0e40*/  IMAD R38, R13, 0x100, R14 ;  /* 0x000001000d267824 */ /* 0x000fe200078e020e */
[----:B------:R-:W-:Y:S01]  /*0e50*/  ISETP.GT.U32.AND P3, PT, R5, R12, PT ;  /* 0x0000000c0500720c */ /* 0x000fe20003f64070 */
[--C-:B------:R-:W-:Y:S01]  /*0e60*/  @!P1 IMAD.IADD R11, R11, 0x1, -R5.reuse ;  /* 0x000000010b0b9824 */ /* 0x100fe200078e0a05 */
[----:B------:R-:W-:Y:S01]  /*0e70*/  ISETP.GE.AND P1, PT, R20, RZ, PT ;  /* 0x000000ff1400720c */ /* 0x000fe20003f26270 */
[----:B------:R-:W-:Y:S01]  /*0e80*/  @!P4 IMAD.IADD R16, R16, 0x1, -R5 ;  /* 0x000000011010c824 */ /* 0x000fe200078e0a05 */
[----:B------:R-:W-:Y:S01]  /*0e90*/  IABS R20, R15 ;  /* 0x0000000f00147213 */ /* 0x000fe20000000000 */
[----:B------:R-:W-:Y:S01]  /*0ea0*/  @!P0 IMAD.MOV R11, RZ, RZ, -R11 ;  /* 0x000000ffff0b8224 */ /* 0x000fe200078e0a0b */
[----:B------:R-:W-:Y:S01]  /*0eb0*/  ISETP.GE.AND P4, PT, R17, RZ, PT ;  /* 0x000000ff1100720c */ /* 0x000fe20003f86270 */
[----:B------:R-:W-:Y:S01]  /*0ec0*/  IMAD.HI.U32 R17, R7, R22, RZ ;  /* 0x0000001607117227 */ /* 0x000fe200078e00ff */
[----:B------:R-:W-:Y:S01]  /*0ed0*/  ISETP.GT.U32.AND P0, PT, R5, R16, PT ;  /* 0x000000100500720c */ /* 0x000fe20003f04070 */
[----:B------:R-:W-:Y:S02]  /*0ee0*/  STL [R1+0x6b0], R38 ;  /* 0x0006b02601007387 */ /* 0x000fe40000100800 */
[----:B------:R-:W-:-:S02]  /*0ef0*/  @!P6 IMAD.IADD R18, R18, 0x1, -R5 ;  /* 0x000000011212e824 */ /* 0x000fc400078e0a05 */
[----:B------:R-:W-:Y:S01]  /*0f00*/  @!P3 IMAD.IADD R12, R12, 0x1, -R5 ;  /* 0x000000010c0cb824 */ /* 0x000fe200078e0a05 */
[----:B------:R-:W-:Y:S01]  /*0f10*/  ISETP.GE.AND P3, PT, R15, RZ, PT ;  /* 0x000000ff0f00720c */ /* 0x000fe20003f66270 */
[----:B------:R-:W-:Y:S01]  /*0f20*/  IMAD.HI.U32 R15, R7, R20, RZ ;  /* 0x00000014070f7227 */ /* 0x000fe200078e00ff */
[----:B------:R-:W-:-:S03]  /*0f30*/  ISETP.GT.U32.AND P6, PT, R5, R18, PT ;  /* 0x000000120500720c */ /* 0x000fc60003fc4070 */
[----:B------:R-:W-:Y:S02]  /*0f40*/  IMAD.MOV R15, RZ, RZ, -R15 ;  /* 0x000000ffff0f7224 */ /* 0x000fe400078e0a0f */
[----:B------:R-:W-:Y:S01]  /*0f50*/  @!P0 IMAD.IADD R16, R16, 0x1, -R5 ;  /* 0x0000000110108824 */ /* 0x000fe200078e0a05 */
[----:B------:R-:W-:Y:S01]  /*0f60*/  ISETP.NE.U32.AND P0, PT, R14, RZ, PT ;  /* 0x000000ff0e00720c */ /* 0x000fe20003f05070 */
[----:B------:R-:W-:Y:S02]  /*0f70*/  IMAD R14, R5, R15, R20 ;  /* 0x0000000f050e7224 */ /* 0x000fe400078e0214 */
[----:B------:R-:W-:Y:S02]  /*0f80*/  IMAD.MOV R17, RZ, RZ, -R17 ;  /* 0x000000ffff117224 */ /* 0x000fe400078e0a11 */
[----:B------:R-:W-:Y:S01]  /*0f90*/  @!P2 IMAD.MOV R12, RZ, RZ, -R12 ;  /* 0x000000ffff0ca224 */ /* 0x000fe200078e0a0c */
[----:B------:R-:W-:Y:S01]  /*0fa0*/  ISETP.GE.AND P2, PT, R19, RZ, PT ;  /* 0x000000ff1300720c */ /* 0x000fe20003f46270 */
[----:B------:R-:W-:Y:S01]  /*0fb0*/  @!P6 IMAD.IADD R18, R18, 0x1, -R5 ;  /* 0x000000011212e824 */ /* 0x000fe200078e0a05 */
[C---:B------:R-:W-:Y:S01]  /*0fc0*/  ISETP.GT.U32.AND P6, PT, R5.reuse, R14, PT ;  /* 0x0000000e0500720c */ /* 0x040fe20003fc4070 */
[----:B------:R-:W-:-:S02]  /*0fd0*/  IMAD R20, R5, R17, R22 ;  /* 0x0000001105147224 */ /* 0x000fc400078e0216 */
[----:B------:R-:W-:-:S04]  /*0fe0*/  IMAD.HI.U32 R19, R7, R24, RZ ;  /* 0x0000001807137227 */ /* 0x000fc800078e00ff */
[----:B------:R-:W-:Y:S02]  /*0ff0*/  IMAD.MOV R19, RZ, RZ, -R19 ;  /* 0x000000ffff137224 */ /* 0x000fe400078e0a13 */
[----:B------:R-:W-:Y:S02]  /*1000*/  @!P1 IMAD.MOV R18, RZ, RZ, -R18 ;  /* 0x000000ffff129224 */ /* 0x000fe400078e0a12 */
[C---:B------:R-:W-:Y:S01]  /*1010*/  IMAD R22, R5.reuse, R19, R24 ;  /* 0x0000001305167224 */ /* 0x040fe200078e0218 */
[----:B------:R-:W-:Y:S01]  /*1020*/  IABS R24, R23 ;  /* 0x0000001700187213 */ /* 0x000fe20000000000 */
[----:B------:R-:W-:Y:S01]  /*1030*/  @!P6 IMAD.IADD R14, R14, 0x1, -R5 ;  /* 0x000000010e0ee824 */ /* 0x000fe200078e0a05 */
[----:B------:R-:W-:Y:S01]  /*1040*/  ISETP.GT.U32.AND P6, PT, R5, R20, PT ;  /* 0x000000140500720c */ /* 0x000fe20003fc4070 */
[----:B------:R-:W-:Y:S01]  /*1050*/  IMAD.HI.U32 R17, R7, R28, RZ ;  /* 0x0000001c07117227 */ /* 0x000fe200078e00ff */
[----:B------:R-:W-:-:S03]  /*1060*/  ISETP.GT.U32.AND P1, PT, R5, R22, PT ;  /* 0x000000160500720c */ /* 0x000fc60003f24070 */
[----:B------:R-:W-:-:S04]  /*1070*/  IMAD.HI.U32 R13, R7, R24, RZ ;  /* 0x00000018070d7227 */ /* 0x000fc800078e00ff */
[----:B------:R-:W-:Y:S02]  /*1080*/  IMAD.MOV R21, RZ, RZ, -R13 ;  /* 0x000000ffff157224 */ /* 0x000fe400078e0a0d */
[----:B------:R-:W-:Y:S02]  /*1090*/  IMAD.MOV R17, RZ, RZ, -R17 ;  /* 0x000000ffff117224 */ /* 0x000fe400078e0a11 */
[--C-:B------:R-:W-:Y:S01]  /*10a0*/  @!P6 IMAD.IADD R20, R20, 0x1, -R5.reuse ;  /* 0x000000011414e824 */ /* 0x100fe200078e0a05 */
[C---:B------:R-:W-:Y:S01]  /*10b0*/  ISETP.GT.U32.AND P6, PT, R5.reuse, R14, PT ;  /* 0x0000000e0500720c */ /* 0x040fe20003fc4070 */
[----:B------:R-:W-:Y:S01]  /*10c0*/  IMAD R24, R5, R21, R24 ;  /* 0x0000001505187224 */ /* 0x000fe200078e0218 */
[----:B------:R-:W-:Y:S01]  /*10d0*/  LOP3.LUT R21, R9, 0x1c, RZ, 0xfc, !PT ;  /* 0x0000001c09157812 */ /* 0x000fe200078efcff */
[C---:B------:R-:W-:Y:S02]  /*10e0*/  IMAD R28, R5.reuse, R17, R28 ;  /* 0x00000011051c7224 */ /* 0x040fe400078e021c */
[----:B------:R-:W-:Y:S01]  /*10f0*/  @!P1 IMAD.IADD R22, R22, 0x1, -R5 ;  /* 0x0000000116169824 */ /* 0x000fe200078e0a05 */
[----:B------:R-:W-:Y:S01]  /*1100*/  IABS R36, R21 ;  /* 0x0000001500247213 */ /* 0x000fe20000000000 */
[----:B------:R-:W-:Y:S01]  /*1110*/  @!P5 IMAD.MOV R16, RZ, RZ, -R16 ;  /* 0x000000ffff10d224 */ /* 0x000fe200078e0a10 */
[----:B------:R-:W-:Y:S01]  /*1120*/  ISETP.GT.U32.AND P1, PT, R5, R28, PT ;  /* 0x0000001c0500720c */ /* 0x000fe20003f24070 */
[----:B------:R-:W-:Y:S01]  /*1130*/  IMAD.HI.U32 R15, R7, R26, RZ ;  /* 0x0000001a070f7227 */ /* 0x000fe200078e00ff */
[----:B------:R-:W-:-:S03]  /*1140*/  ISETP.GT.U32.AND P5, PT, R5, R20, PT ;  /* 0x000000140500720c */ /* 0x000fc60003fa4070 */
[----:B------:R-:W-:Y:S01]  /*1150*/  @!P6 IMAD.IADD R14, R14, 0x1, -R5 ;  /* 0x000000010e0ee824 */ /* 0x000fe200078e0a05 */
[----:B------:R-:W-:Y:S01]  /*1160*/  ISETP.GT.U32.AND P6, PT, R5, R24, PT ;  /* 0x000000180500720c */ /* 0x000fe20003fc4070 */
[----:B------:R-:W-:-:S04]  /*1170*/  IMAD.HI.U32 R13, R7, R30, RZ ;  /* 0x0000001e070d7227 */ /* 0x000fc800078e00ff */
[----:B------:R-:W-:Y:S02]  /*1180*/  IMAD.MOV R15, RZ, RZ, -R15 ;  /* 0x000000ffff0f7224 */ /* 0x000fe400078e0a0f */
[----:B------:R-:W-:-:S04]  /*1190*/  IMAD.HI.U32 R19, R7, R32, RZ ;  /* 0x0000002007137227 */ /* 0x000fc800078e00ff */
[----:B------:R-:W-:Y:S02]  /*11a0*/  IMAD.MOV R13, RZ, RZ, -R13 ;  /* 0x000000ffff0d7224 */ /* 0x000fe400078e0a0d */
[----:B------:R-:W-:Y:S02]  /*11b0*/  VIADD R37, R38, 0x80 ;  /* 0x0000008026257836 */ /* 0x000fe40000000000 */
[--C-:B------:R-:W-:Y:S01]  /*11c0*/  @!P6 IMAD.IADD R24, R24, 0x1, -R5.reuse ;  /* 0x000000011818e824 */ /* 0x100fe200078e0a05 */
[C---:B------:R-:W-:Y:S01]  /*11d0*/  ISETP.GT.U32.AND P6, PT, R5.reuse, R22, PT ;  /* 0x000000160500720c */ /* 0x040fe20003fc4070 */
[----:B------:R-:W-:Y:S01]  /*11e0*/  @!P1 IMAD.IADD R28, R28, 0x1, -R5 ;  /* 0x000000011c1c9824 */ /* 0x000fe200078e0a05 */
[----:B------:R-:W-:Y:S01]  /*11f0*/  STL [R1+0x6b4], R37 ;  /* 0x0006b42501007387 */ /* 0x000fe20000100800 */
[C---:B------:R-:W-:Y:S01]  /*1200*/  IMAD R26, R5.reuse, R15, R26 ;  /* 0x0000000f051a7224 */ /* 0x040fe200078e021a */
[----:B------:R-:W-:Y:S01]  /*1210*/  IABS R15, R37 ;  /* 0x00000025000f7213 */ /* 0x000fe20000000000 */
[----:B------:R-:W-:Y:S01]  /*1220*/  IMAD.MOV R19, RZ, RZ, -R19 ;  /* 0x000000ffff137224 */ /* 0x000fe200078e0a13 */
[C---:B------:R-:W-:Y:S01]  /*1230*/  ISETP.GT.U32.AND P1, PT, R5.reuse, R28, PT ;  /* 0x0000001c0500720c */ /* 0x040fe20003f24070 */
[----:B------:R-:W-:Y:S01]  /*1240*/  IMAD R30, R5, R13, R30 ;  /* 0x0000000d051e7224 */ /* 0x000fe200078e021e */
[----:B------:R-:W-:Y:S01]  /*1250*/  IABS R13, R38 ;  /* 0x00000026000d7213 */ /* 0x000fe20000000000 */
[C---:B------:R-:W-:Y:S01]  /*1260*/  IMAD.HI.U32 R9, R7.reuse, R34, RZ ;  /* 0x0000002207097227 */ /* 0x040fe200078e00ff */
[----:B------:R-:W-:Y:S03]  /*1270*/  STL [R1+0x2a0], R40 ;  /* 0x0002a02801007387 */ /* 0x000fe60000100800 */
[----:B------:R-:W-:-:S04]  /*1280*/  IMAD.HI.U32 R7, R7, R36, RZ ;  /* 0x0000002407077227 */ /* 0x000fc800078e00ff */
[----:B------:R-:W-:Y:S01]  /*1290*/  @!P5 IMAD.IADD R20, R20, 0x1, -R5 ;  /* 0x000000011414d824 */ /* 0x000fe200078e0a05 */
[C---:B------:R-:W-:Y:S01]  /*12a0*/  ISETP.GT.U32.AND P5, PT, R5.reuse, R26, PT ;  /* 0x0000001a0500720c */ /* 0x040fe20003fa4070 */
[----:B------:R-:W-:Y:S02]  /*12b0*/  IMAD R32, R5, R19, R32 ;  /* 0x0000001305207224 */ /* 0x000fe400078e0220 */
[----:B------:R-:W-:Y:S02]  /*12c0*/  IMAD.MOV R19, RZ, RZ, -R7 ;  /* 0x000000ffff137224 */ /* 0x000fe400078e0a07 */
[----:B------:R-:W-:-:S04]  /*12d0*/  IMAD.HI.U32 R7, R10, R13, RZ ;  /* 0x0000000d0a077227 */ /* 0x000fc800078e00ff */
[----:B------:R-:W-:-:S04]  /*12e0*/  IMAD.HI.U32 R10, R10, R15, RZ ;  /* 0x0000000f0a0a7227 */ /* 0x000fc800078e00ff */
[----:B------:R-:W-:Y:S02]  /*12f0*/  IMAD.MOV R17, RZ, RZ, -R9 ;  /* 0x000000ffff117224 */ /* 0x000fe400078e0a09 */
[----:B------:R-:W-:Y:S02]  /*1300*/  IMAD.MOV R9, RZ, RZ, -R10 ;  /* 0x000000ffff097224 */ /* 0x000fe400078e0a0a */
[--C-:B------:R-:W-:Y:S01]  /*1310*/  @!P6 IMAD.IADD R22, R22, 0x1, -R5.reuse ;  /* 0x000000011616e824 */ /* 0x100fe200078e0a05 */
[C---:B------:R-:W-:Y:S01]  /*1320*/  ISETP.GT.U32.AND P6, PT, R5.reuse, R30, PT ;  /* 0x0000001e0500720c */ /* 0x040fe20003fc4070 */
[C---:B------:R-:W-:Y:S02]  /*1330*/  IMAD R10, R5.reuse, R17, R34 ;  /* 0x00000011050a7224 */ /* 0x040fe400078e0222 */
[--C-:B------:R-:W-:Y:S02]  /*1340*/  @!P1 IMAD.IADD R28, R28, 0x1, -R5.reuse ;  /* 0x000000011c1c9824 */ /* 0x100fe400078e0a05 */
[----:B------:R-:W-:Y:S01]  /*1350*/  @!P5 IMAD.IADD R26, R26, 0x1, -R5 ;  /* 0x000000011a1ad824 */ /* 0x000fe200078e0a05 */
[C---:B------:R-:W-:Y:S01]  /*1360*/  ISETP.GT.U32.AND P1, PT, R5.reuse, R10, PT ;  /* 0x0000000a0500720c */ /* 0x040fe20003f24070 */
[----:B------:R-:W-:Y:S01]  /*1370*/  @!P3 IMAD.MOV R14, RZ, RZ, -R14 ;  /* 0x000000ffff0eb224 */ /* 0x000fe200078e0a0e */
[C---:B------:R-:W-:Y:S01]  /*1380*/  ISETP.GT.U32.AND P5, PT, R5.reuse, R24, PT ;  /* 0x000000180500720c */ /* 0x040fe20003fa4070 */
[----:B------:R-:W-:Y:S01]  /*1390*/  IMAD.MOV R7, RZ, RZ, -R7 ;  /* 0x000000ffff077224 */ /* 0x000fe200078e0a07 */
[C---:B------:R-:W-:Y:S01]  /*13a0*/  ISETP.GT.U32.AND P3, PT, R5.reuse, R26, PT ;  /* 0x0000001a0500720c */ /* 0x040fe20003f64070 */
[----:B------:R-:W-:-:S02]  /*13b0*/  IMAD R34, R5, R19, R36 ;  /* 0x0000001305227224 */ /* 0x000fc400078e0224 */
[----:B------:R-:W-:Y:S02]  /*13c0*/  @!P6 IMAD.IADD R30, R30, 0x1, -R5 ;  /* 0x000000011e1ee824 */ /* 0x000fe400078e0a05 */
[----:B------:R-:W-:Y:S01]  /*13d0*/  IMAD R7, R4, R7, R13 ;  /* 0x0000000704077224 */ /* 0x000fe200078e020d */
[C---:B------:R-:W-:Y:S01]  /*13e0*/  ISETP.GT.U32.AND P6, PT, R5.reuse, R34, PT ;  /* 0x000000220500720c */ /* 0x040fe20003fc4070 */
[----:B------:R-:W-:Y:S01]  /*13f0*/  @!P4 IMAD.MOV R20, RZ, RZ, -R20 ;  /* 0x000000ffff14c224 */ /* 0x000fe200078e0a14 */
[----:B------:R-:W-:Y:S01]  /*1400*/  SHF.R.U32.HI R13, RZ, 0x5, R0 ;  /* 0x00000005ff0d7819 */ /* 0x000fe20000011600 */
[--C-:B------:R-:W-:Y:S01]  /*1410*/  @!P1 IMAD.IADD R10, R10, 0x1, -R5.reuse ;  /* 0x000000010a0a9824 */ /* 0x100fe200078e0a05 */
[C---:B------:R-:W-:Y:S01]  /*1420*/  ISETP.GT.U32.AND P1, PT, R5.reuse, R30, PT ;  /* 0x0000001e0500720c */ /* 0x040fe20003f24070 */
[--C-:B------:R-:W-:Y:S01]  /*1430*/  @!P5 IMAD.IADD R24, R24, 0x1, -R5.reuse ;  /* 0x000000011818d824 */ /* 0x100fe200078e0a05 */
[----:B------:R-:W-:Y:S01]  /*1440*/  ISETP.GT.U32.AND P5, PT, R5, R32, PT ;  /* 0x000000200500720c */ /* 0x000fe20003fa4070 */
[----:B------:R-:W-:Y:S01]  /*1450*/  @!P3 IMAD.IADD R26, R26, 0x1, -R5 ;  /* 0x000000011a1ab824 */ /* 0x000fe200078e0a05 */
[----:B------:R-:W-:Y:S01]  /*1460*/  ISETP.GE.AND P3, PT, R23, RZ, PT ;  /* 0x000000ff1700720c */ /* 0x000fe20003f66270 */
[C---:B------:R-:W-:Y:S01]  /*1470*/  IMAD R9, R4.reuse, R9, R15 ;  /* 0x0000000904097224 */ /* 0x040fe200078e020f */
[----:B------:R-:W-:Y:S01]  /*1480*/  ISETP.GT.U32.AND P4, PT, R4, R7, PT ;  /* 0x000000070400720c */ /* 0x000fe20003f84070 */
[----:B------:R-:W-:Y:S01]  /*1490*/  @!P2 IMAD.MOV R22, RZ, RZ, -R22 ;  /* 0x000000ffff16a224 */ /* 0x000fe200078e0a16 */
[----:B------:R-:W-:Y:S01]  /*14a0*/  R2UR UR8, R13 ;  /* 0x000000000d0872ca */ /* 0x000fe200000e0000 */
[----:B------:R-:W-:Y:S01]  /*14b0*/  @!P6 IMAD.IADD R34, R34, 0x1, -R5 ;  /* 0x000000012222e824 */ /* 0x000fe200078e0a05 */
[----:B------:R-:W-:Y:S01]  /*14c0*/  ISETP.GT.U32.AND P2, PT, R4, R9, PT ;  /* 0x000000090400720c */ /* 0x000fe20003f44070 */
[----:B------:R-:W-:-:S02]  /*14d0*/  IMAD.MOV.U32 R13, RZ, RZ, R41 ;  /* 0x000000ffff0d7224 */ /* 0x000fc400078e0029 */
[--C-:B------:R-:W-:Y:S01]  /*14e0*/  @!P1 IMAD.IADD R30, R30, 0x1, -R5.reuse ;  /* 0x000000011e1e9824 */ /* 0x100fe200078e0a05 */
[----:B------:R-:W-:Y:S01]  /*14f0*/  ISETP.GE.AND P1, PT, R27, RZ, PT ;  /* 0x000000ff1b00720c */ /* 0x000fe20003f26270 */
[----:B------:R-:W-:Y:S01]  /*1500*/  @!P5 IMAD.IADD R32, R32, 0x1, -R5 ;  /* 0x000000012020d824 */ /* 0x000fe200078e0a05 */
[----:B------:R-:W-:Y:S01]  /*1510*/  ISETP.GE.AND P5, PT, R25, RZ, PT ;  /* 0x000000ff1900720c */ /* 0x000fe20003fa6270 */
[----:B------:R-:W-:Y:S01]  /*1520*/  @!P3 IMAD.MOV R24, RZ, RZ, -R24 ;  /* 0x000000ffff18b224 */ /* 0x000fe200078e0a18 */
[----:B------:R-:W-:Y:S01]  /*1530*/  ISETP.GT.U32.AND P3, PT, R5, R10, PT ;  /* 0x0000000a0500720c */ /* 0x000fe20003f64070 */
[--C-:B------:R-:W-:Y:S01]  /*1540*/  @!P4 IMAD.IADD R7, R7, 0x1, -R4.reuse ;  /* 0x000000010707c824 */ /* 0x100fe200078e0a04 */
[C---:B------:R-:W-:Y:S02]  /*1550*/  ISETP.GT.U32.AND P6, PT, R5.reuse, R32, PT ;  /* 0x000000200500720c */ /* 0x040fe40003fc4070 */
[----:B------:R-:W-:Y:S01]  /*1560*/  ISETP.GT.U32.AND P4, PT, R5, R34, PT ;  /* 0x000000220500720c */ /* 0x000fe20003f84070 */
[----:B------:R-:W-:-:S04]  /*1570*/  @!P2 IMAD.IADD R9, R9, 0x1, -R4 ;  /* 0x000000010909a824 */ /* 0x000fc800078e0a04 */
[----:B------:R-:W-:Y:S01]  /*1580*/  @!P1 IMAD.MOV R28, RZ, RZ, -R28 ;  /* 0x000000ffff1c9224 */ /* 0x000fe200078e0a1c */
[----:B------:R-:W-:Y:S01]  /*1590*/  ISETP.NE.AND P1, PT, R3, RZ, PT ;  /* 0x000000ff0300720c */ /* 0x000fe20003f25270 */
[----:B------:R-:W-:Y:S01]  /*15a0*/  @!P5 IMAD.MOV R26, RZ, RZ, -R26 ;  /* 0x000000ffff1ad224 */ /* 0x000fe200078e0a1a */
[----:B------:R-:W-:Y:S01]  /*15b0*/  LOP3.LUT R3, RZ, R3, RZ, 0x33, !PT ;  /* 0x00000003ff037212 */ /* 0x000fe200078e33ff */
[--C-:B------:R-:W-:Y:S01]  /*15c0*/  @!P3 IMAD.IADD R10, R10, 0x1, -R5.reuse ;  /* 0x000000010a0ab824 */ /* 0x100fe200078e0a05 */
[----:B------:R-:W-:Y:S01]  /*15d0*/  ISETP.GT.U32.AND P5, PT, R4, R7, PT ;  /* 0x000000070400720c */ /* 0x000fe20003fa4070 */
[--C-:B------:R-:W-:Y:S01]  /*15e0*/  @!P6 IMAD.IADD R32, R32, 0x1, -R5.reuse ;  /* 0x000000012020e824 */ /* 0x100fe200078e0a05 */
[----:B------:R-:W-:Y:S01]  /*15f0*/  ISETP.GE.AND P6, PT, R29, RZ, PT ;  /* 0x000000ff1d00720c */ /* 0x000fe20003fc6270 */
[----:B------:R-:W-:Y:S01]  /*1600*/  @!P4 IMAD.IADD R34, R34, 0x1, -R5 ;  /* 0x000000012222c824 */ /* 0x000fe200078e0a05 */
[C---:B------:R-:W-:Y:S02]  /*1610*/  SEL R5, R3.reuse, R8, !P1 ;  /* 0x0000000803057207 */ /* 0x040fe40004800000 */
[----:B------:R-:W-:-:S02]  /*1620*/  SEL R8, R3, R11, !P1 ;  /* 0x0000000b03087207 */ /* 0x000fc40004800000 */
[----:B------:R-:W-:Y:S01]  /*1630*/  ISETP.GE.AND P3, PT, R31, RZ, PT ;  /* 0x000000ff1f00720c */ /* 0x000fe20003f66270 */
[----:B------:R0:W-:Y:S01]  /*1640*/  STL [R1+0x33c], R5 ;  /* 0x00033c0501007387 */ /* 0x0001e20000100800 */
[----:B------:R-:W-:Y:S02]  /*1650*/  ISETP.GE.AND P4, PT, R33, RZ, PT ;  /* 0x000000ff2100720c */ /* 0x000fe40003f86270 */
[----:B------:R-:W-:Y:S01]  /*1660*/  SEL R11, R3, R16, !P1 ;  /* 0x00000010030b7207 */ /* 0x000fe20004800000 */
[----:B------:R1:W-:Y:S01]  /*1670*/  STL [R1+0x344], R8 ;  /* 0x0003440801007387 */ /* 0x0003e20000100800 */
[----:B------:R-:W-:Y:S01]  /*1680*/  @!P5 IMAD.IADD R7, R7, 0x1, -R4 ;  /* 0x000000010707d824 */ /* 0x000fe200078e0a04 */
[----:B------:R-:W-:Y:S01]  /*1690*/  ISETP.GE.AND P5, PT, R21, RZ, PT ;  /* 0x000000ff1500720c */ /* 0x000fe20003fa6270 */
[----:B------:R-:W-:Y:S01]  /*16a0*/  @!P6 IMAD.MOV R30, RZ, RZ, -R30 ;  /* 0x000000ffff1ee224 */ /* 0x000fe200078e0a1e */
[----:B------:R-:W-:Y:S02]  /*16b0*/  ISETP.GT.U32.AND P2, PT, R4, R9, PT ;  /* 0x000000090400720c */ /* 0x000fe40003f44070 */
[----:B0-----:R-:W-:-:S02]  /*16c0*/  SEL R5, R3, R12, !P1 ;  /* 0x0000000c03057207 */ /* 0x001fc40004800000 */
[----:B------:R-:W-:Y:S01]  /*16d0*/  @!P3 IMAD.MOV R32, RZ, RZ, -R32 ;  /* 0x000000ffff20b224 */ /* 0x000fe200078e0a20 */
[----:B------:R-:W-:Y:S01]  /*16e0*/  ISETP.GE.AND P3, PT, R38, RZ, PT ;  /* 0x000000ff2600720c */ /* 0x000fe20003f66270 */
[----:B------:R-:W-:Y:S01]  /*16f0*/  @!P4 IMAD.MOV R10, RZ, RZ, -R10 ;  /* 0x000000ffff0ac224 */ /* 0x000fe200078e0a0a */
[----:B-1----:R-:W-:Y:S01]  /*1700*/  SEL R8, R3, R18, !P1 ;  /* 0x0000001203087207 */ /* 0x002fe20004800000 */
[----:B------:R0:W-:Y:S01]  /*1710*/  STL [R1+0x348], R5 ;  /* 0x0003480501007387 */ /* 0x0001e20000100800 */
[----:B------:R-:W-:Y:S02]  /*1720*/  ISETP.GE.AND P4, PT, R37, RZ, PT ;  /* 0x000000ff2500720c */ /* 0x000fe40003f86270 */
[----:B------:R-:W-:Y:S01]  /*1730*/  @!P5 IMAD.MOV R34, RZ, RZ, -R34 ;  /* 0x000000ffff22d224 */ /* 0x000fe200078e0a22 */
[----:B------:R1:W-:Y:S01]  /*1740*/  STL [R1+0x34c], R11 ;  /* 0x00034c0b01007387 */ /* 0x0003e20000100800 */
[----:B------:R-:W-:Y:S01]  /*1750*/  @!P2 IMAD.IADD R9, R9, 0x1, -R4 ;  /* 0x000000010909a824 */ /* 0x000fe200078e0a04 */
[----:B------:R-:W-:Y:S01]  /*1760*/  ISETP.NE.AND P2, PT, R2, RZ, PT ;  /* 0x000000ff0200720c */ /* 0x000fe20003f45270 */
[----:B------:R-:W-:Y:S01]  /*1770*/  VIADD R4, R54, 0xffffffff ;  /* 0xffffffff36047836 */ /* 0x000fe20000000000 */
[----:B------:R3:W-:Y:S01]  /*1780*/  STL [R1+0x350], R8 ;  /* 0x0003500801007387 */ /* 0x0007e20000100800 */
[----:B------:R-:W-:Y:S01]  /*1790*/  LOP3.LUT R2, RZ, R2, RZ, 0x33, !PT ;  /* 0x00000002ff027212 */ /* 0x000fe200078e33ff */
[----:B------:R-:W-:Y:S01]  /*17a0*/  @!P3 IMAD.MOV R7, RZ, RZ, -R7 ;  /* 0x000000ffff07b224 */ /* 0x000fe200078e0a07 */
[----:B0-----:R-:W-:-:S02]  /*17b0*/  SEL R5, R3, R14, !P1 ;  /* 0x0000000e03057207 */ /* 0x001fc40004800000 */
[C---:B------:R-:W-:Y:S01]  /*17c0*/  SEL R6, R3.reuse, R6, !P1 ;  /* 0x0000000603067207 */ /* 0x040fe20004800000 */
[----:B------:R-:W-:Y:S01]  /*17d0*/  @!P4 IMAD.MOV R9, RZ, RZ, -R9 ;  /* 0x000000ffff09c224 */ /* 0x000fe200078e0a09 */
[C---:B-1----:R-:W-:Y:S01]  /*17e0*/  SEL R11, R3.reuse, R20, !P1 ;  /* 0x00000014030b7207 */ /* 0x042fe20004800000 */
[----:B------:R0:W-:Y:S01]  /*17f0*/  STL [R1+0x354], R5 ;  /* 0x0003540501007387 */ /* 0x0001e20000100800 */
[----:B------:R-:W-:Y:S01]  /*1800*/  ISETP.GE.U32.AND P4, PT, R4, 0x7fffffc0, PT ;  /* 0x7fffffc00400780c */ /* 0x000fe20003f86070 */
[----:B------:R-:W-:Y:S01]  /*1810*/  VIADD R4, R54, 0xffffffed ;  /* 0xffffffed36047836 */ /* 0x000fe20000000000 */
[C---:B---3--:R-:W-:Y:S01]  /*1820*/  SEL R8, R3.reuse, R22, !P1 ;  /* 0x0000001603087207 */ /* 0x048fe20004800000 */
[----:B------:R1:W-:Y:S04]  /*1830*/  STL [R1+0x358], R11 ;  /* 0x0003580b01007387 */ /* 0x0003e80000100800 */
[----:B------:R3:W-:Y:S01]  /*1840*/  STL [R1+0x35c], R8 ;  /* 0x00035c0801007387 */ /* 0x0007e20000100800 */
[----:B0-----:R-:W-:-:S02]  /*1850*/  SEL R5, R3, R24, !P1 ;  /* 0x0000001803057207 */ /* 0x001fc40004800000 */
[----:B-1----:R-:W-:-:S03]  /*1860*/  SEL R11, R3, R26, !P1 ;  /* 0x0000001a030b7207 */ /* 0x002fc60004800000 */
[----:B------:R0:W-:Y:S01]  /*1870*/  STL [R1+0x360], R5 ;  /* 0x0003600501007387 */ /* 0x0001e20000100800 */
[----:B---3--:R-:W-:-:S03]  /*1880*/  SEL R8, R3, R28, !P1 ;  /* 0x0000001c03087207 */ /* 0x008fc60004800000 */
[----:B------:R-:W-:Y:S04]  /*1890*/  STL [R1+0x364], R11 ;  /* 0x0003640b01007387 */ /* 0x000fe80000100800 */
[----:B------:R1:W-:Y:S01]  /*18a0*/  STL [R1+0x368], R8 ;  /* 0x0003680801007387 */ /* 0x0003e20000100800 */
[----:B0-----:R-:W-:-:S05]  /*18b0*/  SEL R5, R3, R30, !P1 ;  /* 0x0000001e03057207 */ /* 0x001fca0004800000 */
[----:B------:R0:W-:Y:S01]  /*18c0*/  STL [R1+0x36c], R5 ;  /* 0x00036c0501007387 */ /* 0x0001e20000100800 */
[----:B-1----:R-:W-:-:S05]  /*18d0*/  SEL R8, R3, R32, !P1 ;  /* 0x0000002003087207 */ /* 0x002fca0004800000 */
[----:B------:R1:W-:Y:S01]  /*18e0*/  STL [R1+0x370], R8 ;  /* 0x0003700801007387 */ /* 0x0003e20000100800 */
[----:B0-----:R-:W-:Y:S01]  /*18f0*/  SEL R5, R3, R10, !P1 ;  /* 0x0000000a03057207 */ /* 0x001fe20004800000 */
[----:B------:R-:W-:-:S04]  /*1900*/  VIADD R10, R54, 0xffffffd1 ;  /* 0xffffffd1360a7836 */ /* 0x000fc80000000000 */
[----:B------:R0:W-:Y:S01]  /*1910*/  STL [R1+0x374], R5 ;  /* 0x0003740501007387 */ /* 0x0001e20000100800 */
[----:B-1----:R-:W-:Y:S01]  /*1920*/  VIADD R8, R54, 0xffffffe6 ;  /* 0xffffffe636087836 */ /* 0x002fe20000000000 */
[----:B0-----:R-:W-:Y:S02]  /*1930*/  SEL R5, R3, R34, !P1 ;  /* 0x0000002203057207 */ /* 0x001fe40004800000 */
[----:B------:R-:W-:Y:S01]  /*1940*/  SEL R3, R2, R7, !P2 ;  /* 0x0000000702037207 */ /* 0x000fe20005000000 */
[----:B------:R-:W-:Y:S02]  /*1950*/  VIADD R7, R54, 0xffffffee ;  /* 0xffffffee36077836 */ /* 0x000fe40000000000 */
[----:B------:R0:W-:Y:S02]  /*1960*/  STL [R1+0x378], R5 ;  /* 0x0003780501007387 */ /* 0x0001e40000100800 */
[----:B------:R-:W-:Y:S02]  /*1970*/  IMAD R3, R3, R13, RZ ;  /* 0x0000000d03037224 */ /* 0x000fe400078e02ff */
[----:B------:R1:W-:Y:S01]  /*1980*/  STL [R1+0x37c], R6 ;  /* 0x00037c0601007387 */ /* 0x0003e20000100800 */
[----:B0-----:R-:W-:Y:S01]  /*1990*/  SEL R5, R2, R9, !P2 ;  /* 0x0000000902057207 */ /* 0x001fe20005000000 */
[----:B------:R-:W-:Y:S01]  /*19a0*/  VIADD R2, R54, 0xfffffff7 ;  /* 0xfffffff736027836 */ /* 0x000fe20000000000 */
[----:B------:R-:W-:Y:S01]  /*19b0*/  ISETP.GE.U32.AND P2, PT, R4, 0x7fffffae, PT ;  /* 0x7fffffae0400780c */ /* 0x000fe20003f46070 */
[----:B------:R-:W-:-:S02]  /*19c0*/  VIADD R9, R54, 0xffffffd6 ;  /* 0xffffffd636097836 */ /* 0x000fc40000000000 */
[----:B-1----:R-:W-:Y:S01]  /*19d0*/  VIADD R6, R54, 0xffffffec ;  /* 0xffffffec36067836 */ /* 0x002fe20000000000 */
[----:B------:R-:W-:Y:S01]  /*19e0*/  ISETP.GE.U32.AND P3, PT, R2, 0x7fffffb8, PT ;  /* 0x7fffffb80200780c */ /* 0x000fe20003f66070 */
[----:B------:R-:W-:Y:S01]  /*19f0*/  IMAD R5, R5, R13, RZ ;  /* 0x0000000d05057224 */ /* 0x000fe200078e02ff */
[----:B--2---:R-:W-:Y:S01]  /*1a00*/  LEA R2, P1, R3, UR16, 0x1 ;  /* 0x0000001003027c11 */ /* 0x004fe2000f8208ff */
[----:B------:R-:W-:Y:S01]  /*1a10*/  VIADD R13, R54, 0xffffffd2 ;  /* 0xffffffd2360d7836 */ /* 0x000fe20000000000 */
[----:B------:R-:W-:Y:S01]  /*1a20*/  ISETP.GE.U32.AND P5, PT, R6, 0x7fffffad, PT ;  /* 0x7fffffad0600780c */ /* 0x000fe20003fa6070 */
[C---:B------:R-:W-:Y:S01]  /*1a30*/  VIADD R6, R54.reuse, 0xffffffef ;  /* 0xffffffef36067836 */ /* 0x040fe20000000000 */
[----:B------:R-:W-:Y:S02]  /*1a40*/  LEA R4, P6, R5, UR16, 0x1 ;  /* 0x0000001005047c11 */ /* 0x000fe4000f8c08ff */
[----:B------:R-:W-:Y:S02]  /*1a50*/  LEA.HI.X.SX32 R3, R3, UR17, 0x1, P1 ;  /* 0x0000001103037c11 */ /* 0x000fe400088f0eff */
[----:B------:R-:W-:Y:S01]  /*1a60*/  ISETP.GE.U32.AND P1, PT, R7, 0x7fffffaf, PT ;  /* 0x7fffffaf0700780c */ /* 0x000fe20003f26070 */
[----:B------:R-:W-:Y:S01]  /*1a70*/  VIADD R7, R54, 0xffffffe8 ;  /* 0xffffffe836077836 */ /* 0x000fe20000000000 */
[----:B------:R-:W-:-:S02]  /*1a80*/  LEA.HI.X.SX32 R5, R5, UR17, 0x1, P6 ;  /* 0x0000001105057c11 */ /* 0x000fc4000b0f0eff */
[----:B------:R-:W-:Y:S01]  /*1a90*/  ISETP.GE.U32.AND P6, PT, R6, 0x7fffffb0, PT ;  /* 0x7fffffb00600780c */ /* 0x000fe20003fc6070 */
[C---:B------:R-:W-:Y:S01]  /*1aa0*/  VIADD R6, R54.reuse, 0xffffffe9 ;  /* 0xffffffe936067836 */ /* 0x040fe20000000000 */
[----:B------:R-:W-:Y:S02]  /*1ab0*/  SEL R36, RZ, 0x1, P5 ;  /* 0x00000001ff247807 */ /* 0x000fe40002800000 */
[----:B------:R-:W-:Y:S01]  /*1ac0*/  ISETP.GE.U32.AND P5, PT, R7, 0x7fffffa9, PT ;  /* 0x7fffffa90700780c */ /* 0x000fe20003fa6070 */
[----:B------:R-:W-:Y:S01]  /*1ad0*/  VIADD R7, R54, 0xffffffea ;  /* 0xffffffea36077836 */ /* 0x000fe20000000000 */
[----:B------:R-:W-:Y:S02]  /*1ae0*/  SEL R37, RZ, 0x1fffe, P2 ;  /* 0x0001fffeff257807 */ /* 0x000fe40001000000 */
[----:B------:R-:W-:Y:S01]  /*1af0*/  ISETP.GE.U32.AND P2, PT, R6, 0x7fffffaa, PT ;  /* 0x7fffffaa0600780c */ /* 0x000fe20003f46070 */
[----:B------:R-:W-:Y:S01]  /*1b00*/  VIADD R6, R54, 0xffffffeb ;  /* 0xffffffeb36067836 */ /* 0x000fe20000000000 */
[----:B------:R-:W-:-:S02]  /*1b10*/  SEL R28, RZ, 0x4, P1 ;  /* 0x00000004ff1c7807 */ /* 0x000fc40000800000 */
[----:B------:R-:W-:Y:S01]  /*1b20*/  ISETP.GE.U32.AND P1, PT, R7, 0x7fffffab, PT ;  /* 0x7fffffab0700780c */ /* 0x000fe20003f26070 */
[----:B------:R-:W-:Y:S01]  /*1b30*/  VIADD R7, R54, 0xffffffe4 ;  /* 0xffffffe436077836 */ /* 0x000fe20000000000 */
[----:B------:R-:W-:Y:S02]  /*1b40*/  SEL R29, RZ, 0x7fff8, P6 ;  /* 0x0007fff8ff1d7807 */ /* 0x000fe40003000000 */
[----:B------:R-:W-:Y:S01]  /*1b50*/  ISETP.GE.U32.AND P6, PT, R6, 0x7fffffac, PT ;  /* 0x7fffffac0600780c */ /* 0x000fe20003fc6070 */
[C---:B------:R-:W-:Y:S01]  /*1b60*/  VIADD R6, R54.reuse, 0xffffffe5 ;  /* 0xffffffe536067836 */ /* 0x040fe20000000000 */
[----:B------:R-:W-:Y:S02]  /*1b70*/  SEL R38, RZ, 0x1, P5 ;  /* 0x00000001ff267807 */ /* 0x000fe40002800000 */
[----:B------:R-:W-:Y:S01]  /*1b80*/  ISETP.GE.U32.AND P5, PT, R7, 0x7fffffa5, PT ;  /* 0x7fffffa50700780c */ /* 0x000fe20003fa6070 */
[----:B------:R-:W-:Y:S01]  /*1b90*/  VIADD R7, R54, 0xffffffe7 ;  /* 0xffffffe736077836 */ /* 0x000fe20000000000 */
[----:B------:R-:W-:-:S02]  /*1ba0*/  SEL R41, RZ, 0x1fffe, P2 ;  /* 0x0001fffeff297807 */ /* 0x000fc40001000000 */
[----:B------:R-:W-:Y:S01]  /*1bb0*/  ISETP.GE.U32.AND P2, PT, R6, 0x7fffffa6, PT ;  /* 0x7fffffa60600780c */ /* 0x000fe20003f46070 */
[C---:B------:R-:W-:Y:S01]  /*1bc0*/  VIADD R6, R54.reuse, 0xffffffe1 ;  /* 0xffffffe136067836 */ /* 0x040fe20000000000 */
[----:B------:R-:W-:Y:S02]  /*1bd0*/  SEL R27, RZ, 0x7fff8, P6 ;  /* 0x0007fff8ff1b7807 */ /* 0x000fe40003000000 */
[----:B------:R-:W-:Y:S01]  /*1be0*/  ISETP.GE.U32.AND P6, PT, R7, 0x7fffffa8, PT ;  /* 0x7fffffa80700780c */ /* 0x000fe20003fc6070 */
[----:B------:R-:W-:Y:S01]  /*1bf0*/  VIADD R7, R54, 0xffffffe0 ;  /* 0xffffffe036077836 */ /* 0x000fe20000000000 */
[----:B------:R-:W-:Y:S02]  /*1c00*/  SEL R45, RZ, 0x1, P5 ;  /* 0x00000001ff2d7807 */ /* 0x000fe40002800000 */
[----:B------:R-:W-:Y:S02]  /*1c10*/  SEL R26, RZ, 0x4, P1 ;  /* 0x00000004ff1a7807 */ /* 0x000fe40000800000 */
[----:B------:R-:W-:Y:S01]  /*1c20*/  ISETP.GE.U32.AND P5, PT, R6, 0x7fffffa2, PT ;  /* 0x7fffffa20600780c */ /* 0x000fe20003fa6070 */
[----:B------:R-:W-:Y:S01]  /*1c30*/  VIADD R6, R54, 0xffffffe3 ;  /* 0xffffffe336067836 */ /* 0x000fe20000000000 */
[----:B------:R-:W-:Y:S01]  /*1c40*/  ISETP.GE.U32.AND P1, PT, R8, 0x7fffffa7, PT ;  /* 0x7fffffa70800780c */ /* 0x000fe20003f26070 */
[----:B------:R-:W-:Y:S01]  /*1c50*/  VIADD R8, R54, 0xffffffe2 ;  /* 0xffffffe236087836 */ /* 0x000fe20000000000 */
[----:B------:R-:W-:-:S02]  /*1c60*/  SEL R48, RZ, 0x1fffe, P2 ;  /* 0x0001fffeff307807 */ /* 0x000fc40001000000 */
        /* <DEDUP_REMOVED lines=73> */
[----:B------:R-:W-:Y:S01]  /*2100*/  VIADD R6, R54, 0xffffffdb ;  /* 0xffffffdb36067836 */ /* 0x000fe20000000000 */
[----:B------:R-:W-:Y:S02]  /*2110*/  SEL R35, RZ, 0x1, P6 ;  /* 0x00000001ff237807 */ /* 0x000fe40003000000 */
[----:B------:R-:W-:Y:S02]  /*2120*/  ISETP.GE.U32.AND P6, PT, R7, 0x7fffff9b, PT ;  /* 0x7fffff9b0700780c */ /* 0x000fe40003fc6070 */
[----:B------:R-:W-:Y:S02]  /*2130*/  SEL R34, RZ, 0x1fffe, P5 ;  /* 0x0001fffeff227807 */ /* 0x000fe40002800000 */
[----:B------:R-:W-:Y:S01]  /*2140*/  ISETP.GE.U32.AND P5, PT, R6, 0x7fffff9c, PT ;  /* 0x7fffff9c0600780c */ /* 0x000fe20003fa6070 */
[----:B------:R-:W-:Y:S01]  /*2150*/  VIADD R6, R54, 0xffffffd5 ;  /* 0xffffffd536067836 */ /* 0x000fe20000000000 */
[----:B------:R-:W-:-:S02]  /*2160*/  SEL R7, RZ, 0x4, P6 ;  /* 0x00000004ff077807 */ /* 0x000fc40003000000 */
[----:B------:R-:W-:Y:S02]  /*2170*/  ISETP.GE.U32.AND P6, PT, R8, 0x7fffff95, PT ;  /* 0x7fffff950800780c */ /* 0x000fe40003fc6070 */
[----:B------:R-:W-:Y:S02]  /*2180*/  SEL R8, RZ, 0x7fff8, P5 ;  /* 0x0007fff8ff087807 */ /* 0x000fe40002800000 */
[----:B------:R-:W-:Y:S01]  /*2190*/  ISETP.GE.U32.AND P5, PT, R6, 0x7fffff96, PT ;  /* 0x7fffff960600780c */ /* 0x000fe20003fa6070 */
[C---:B------:R-:W-:Y:S01]  /*21a0*/  VIADD R6, R54.reuse, 0xffffffd7 ;  /* 0xffffffd736067836 */ /* 0x040fe20000000000 */
[----:B------:R-:W-:Y:S02]  /*21b0*/  SEL R32, RZ, 0x1, P6 ;  /* 0x00000001ff207807 */ /* 0x000fe40003000000 */
[----:B------:R-:W-:Y:S01]  /*21c0*/  ISETP.GE.U32.AND P6, PT, R9, 0x7fffff97, PT ;  /* 0x7fffff970900780c */ /* 0x000fe20003fc6070 */
[----:B------:R-:W-:Y:S01]  /*21d0*/  VIADD R9, R54, 0xffffffd0 ;  /* 0xffffffd036097836 */ /* 0x000fe20000000000 */
[----:B------:R-:W-:-:S02]  /*21e0*/  SEL R33, RZ, 0x1fffe, P5 ;  /* 0x0001fffeff217807 */ /* 0x000fc40002800000 */
[----:B------:R-:W-:Y:S02]  /*21f0*/  ISETP.GE.U32.AND P5, PT, R6, 0x7fffff98, PT ;  /* 0x7fffff980600780c */ /* 0x000fe40003fa6070 */
[----:B------:R-:W-:Y:S02]  /*2200*/  SEL R6, RZ, 0x4, P6 ;  /* 0x00000004ff067807 */ /* 0x000fe40003000000 */
[----:B------:R-:W-:Y:S02]  /*2210*/  ISETP.GE.U32.AND P6, PT, R9, 0x7fffff91, PT ;  /* 0x7fffff910900780c */ /* 0x000fe40003fc6070 */
[----:B------:R-:W-:Y:S02]  /*2220*/  SEL R9, RZ, 0x7fff8, P5 ;  /* 0x0007fff8ff097807 */ /* 0x000fe40002800000 */
[----:B------:R-:W-:Y:S02]  /*2230*/  SEL R30, RZ, 0x1, P6 ;  /* 0x00000001ff1e7807 */ /* 0x000fe40003000000 */
[----:B------:R-:W-:-:S02]  /*2240*/  ISETP.GE.U32.AND P6, PT, R13, 0x7fffff93, PT ;  /* 0x7fffff930d00780c */ /* 0x000fc40003fc6070 */
[----:B------:R-:W-:Y:S02]  /*2250*/  SHF.R.S32.HI R13, RZ, 0x6, R0 ;  /* 0x00000006ff0d7819 */ /* 0x000fe40000011400 */
[----:B------:R-:W-:Y:S02]  /*2260*/  LOP3.LUT R0, R0, 0x40, RZ, 0xc0, !PT ;  /* 0x0000004000007812 */ /* 0x000fe400078ec0ff */
[----:B------:R-:W-:Y:S02]  /*2270*/  SGXT R13, R13, 0x1 ;  /* 0x000000010d0d781a */ /* 0x000fe40000000200 */
[----:B------:R-:W-:Y:S01]  /*2280*/  ISETP.GE.U32.AND P5, PT, R10, 0x7fffff92, PT ;  /* 0x7fffff920a00780c */ /* 0x000fe20003fa6070 */
[----:B------:R-:W-:Y:S01]  /*2290*/  IMAD R0, R0, 0x80, R52 ;  /* 0x0000008000007824 */ /* 0x000fe200078e0234 */
[----:B------:R-:W-:Y:S01]  /*22a0*/  LOP3.LUT R52, R52, 0x90, R13, 0x78, !PT ;  /* 0x0000009034347812 */ /* 0x000fe200078e780d */
[----:B------:R-:W-:Y:S01]  /*22b0*/  VIADD R10, R54, 0xfffffffe ;  /* 0xfffffffe360a7836 */ /* 0x000fe20000000000 */
[----:B------:R-:W-:-:S03]  /*22c0*/  SEL R31, RZ, 0x1fffe, P5 ;  /* 0x0001fffeff1f7807 */ /* 0x000fc60002800000 */
[----:B------:R0:W-:Y:S01]  /*22d0*/  STL [R1+0x290], R52 ;  /* 0x0002903401007387 */ /* 0x0001e20000100800 */
[----:B------:R-:W-:Y:S02]  /*22e0*/  ISETP.GE.U32.AND P5, PT, R10, 0x7fffffbf, PT ;  /* 0x7fffffbf0a00780c */ /* 0x000fe40003fa6070 */
[----:B------:R-:W-:Y:S02]  /*22f0*/  SEL R10, RZ, 0x4, P6 ;  /* 0x00000004ff0a7807 */ /* 0x000fe40003000000 */
[----:B------:R-:W-:Y:S01]  /*2300*/  ISETP.GE.U32.AND P6, PT, R53, 0x7fffff94, PT ;  /* 0x7fffff943500780c */ /* 0x000fe20003fc6070 */
[----:B------:R-:W-:-:S03]  /*2310*/  VIADD R53, R54, 0xfffffff6 ;  /* 0xfffffff636357836 */ /* 0x000fc60000000000 */
[----:B------:R-:W-:Y:S01]  /*2320*/  SEL R13, RZ, 0x7fff8, P6 ;  /* 0x0007fff8ff0d7807 */ /* 0x000fe20003000000 */
[----:B0-----:R-:W-:Y:S08]  /*2330*/  BRA.U UP0, `(.L_x_5) ;  /* 0x0000000100187547 */ /* 0x001ff0000b800000 */
[----:B------:R-:W-:Y:S01]  /*2340*/  ELECT P6, URZ, PT ;  /* 0x0000000000ff782f */ /* 0x000fe200038c0000 */
[----:B------:R-:W-:Y:S01]  /*2350*/  IMAD.MOV.U32 R52, RZ, RZ, 0x1 ;  /* 0x00000001ff347424 */ /* 0x000fe200078e00ff */
[----:B------:R-:W-:Y:S01]  /*2360*/  UMOV UR5, 0x40 ;  /* 0x0000004000057882 */ /* 0x000fe20000000000 */
[----:B------:R-:W-:Y:S01]  /*2370*/  UVIRTCOUNT.DEALLOC.SMPOOL 0x80 ;  /* 0x000000800000784c */ /* 0x000fe20000000000 */
[----:B------:R-:W-:-:S09]  /*2380*/  ULEA UR5, UR4, UR5, 0x18 ;  /* 0x0000000504057291 */ /* 0x000fd2000f8ec0ff */
[----:B------:R0:W-:Y:S03]  /*2390*/  @P6 STS.U8 [UR5], R52 ;  /* 0x00000034ff006988 */ /* 0x0001e60008000005 */
.L_x_5:
[----:B------:R-:W-:Y:S01]  /*23a0*/  USHF.L.U32 UR4, UR8, 0x15, URZ ;  /* 0x0000001508047899 */ /* 0x000fe200080006ff */
[----:B------:R-:W-:Y:S01]  /*23b0*/  IMAD.IADD R36, R36, 0x1, R37 ;  /* 0x0000000124247824 */ /* 0x000fe200078e0225 */
[----:B------:R-:W-:Y:S01]  /*23c0*/  SEL R37, RZ, 0x1, P1 ;  /* 0x00000001ff257807 */ /* 0x000fe20000800000 */
[----:B------:R-:W-:Y:S01]  /*23d0*/  IMAD.IADD R30, R30, 0x1, R31 ;  /* 0x000000011e1e7824 */ /* 0x000fe200078e021f */
[----:B------:R-:W-:Y:S01]  /*23e0*/  ULOP3.LUT UR4, UR4, 0x600000, URZ, 0xc0, !UPT ;  /* 0x0060000004047892 */ /* 0x000fe2000f8ec0ff */
[----:B0-----:R-:W-:Y:S01]  /*23f0*/  SEL R52, RZ, 0x1, P2 ;  /* 0x00000001ff347807 */ /* 0x001fe20001000000 */
[----:B------:R-:W-:Y:S01]  /*2400*/  IMAD.IADD R32, R32, 0x1, R33 ;  /* 0x0000000120207824 */ /* 0x000fe200078e0221 */
[----:B------:R-:W-:Y:S01]  /*2410*/  VOTEU.ALL UP1, P0 ;  /* 0x0000000000ff7886 */ /* 0x000fe20000020000 */
[----:B------:R-:W-:Y:S01]  /*2420*/  UIADD3 UR11, UPT, UPT, UR9, UR4, URZ ;  /* 0x00000004090b7290 */ /* 0x000fe2000fffe0ff */
[----:B------:R-:W-:Y:S01]  /*2430*/  IMAD.IADD R46, R46, 0x1, R47 ;  /* 0x000000012e2e7824 */ /* 0x000fe200078e022f */
[----:B------:R-:W-:Y:S01]  /*2440*/  LOP3.LUT R30, R30, 0x3, RZ, 0xc0, !PT ;  /* 0x000000031e1e7812 */ /* 0x000fe200078ec0ff */
[----:B------:R-:W-:Y:S01]  /*2450*/  IMAD.IADD R37, R37, 0x1, R42 ;  /* 0x0000000125257824 */ /* 0x000fe200078e022a */
[----:B------:R-:W-:Y:S01]  /*2460*/  LOP3.LUT R32, R32, 0x3, RZ, 0xc0, !PT ;  /* 0x0000000320207812 */ /* 0x000fe200078ec0ff */
[----:B------:R-:W-:Y:S01]  /*2470*/  IMAD.IADD R34, R35, 0x1, R34 ;  /* 0x0000000123227824 */ /* 0x000fe200078e0222 */
[----:B------:R-:W-:Y:S01]  /*2480*/  IADD3 R10, PT, PT, R30, R13, R10 ;  /* 0x0000000d1e0a7210 */ /* 0x000fe20007ffe00a */
[----:B------:R-:W-:Y:S01]  /*2490*/  IMAD.IADD R38, R38, 0x1, R41 ;  /* 0x0000000126267824 */ /* 0x000fe200078e0229 */
[----:B------:R-:W-:Y:S01]  /*24a0*/  UMOV UR5, 0x1 ;  /* 0x0000000100057882 */ /* 0x000fe20000000000 */
[----:B------:R-:W-:Y:S01]  /*24b0*/  STTM.x64 tmem[UR11], RZ ;  /* 0x000000ff000079ed */ /* 0x000fe2000834000b */
[----:B------:R-:W0:Y:S01]  /*24c0*/  FENCE.VIEW.ASYNC.T ;  /* 0x00000000000073c6 */ /* 0x000e220000000200 */
[----:B------:R-:W-:Y:S01]  /*24d0*/  IMAD.IADD R51, R52, 0x1, R51 ;  /* 0x0000000134337824 */ /* 0x000fe200078e0233 */
[----:B------:R-:W-:Y:S01]  /*24e0*/  LOP3.LUT R46, R46, 0x3, RZ, 0xc0, !PT ;  /* 0x000000032e2e7812 */ /* 0x000fe200078ec0ff */
[----:B------:R-:W-:Y:S01]  /*24f0*/  IMAD.IADD R43, R43, 0x1, R44 ;  /* 0x000000012b2b7824 */ /* 0x000fe200078e022c */
[----:B------:R-:W-:Y:S01]  /*2500*/  LOP3.LUT R37, R37, 0x3, RZ, 0xc0, !PT ;  /* 0x0000000325257812 */ /* 0x000fe200078ec0ff */
[----:B------:R-:W1:Y:S01]  /*2510*/  LDC.64 R56, c[0x0][0x3a8] ;  /* 0x0000ea00ff387b82 */ /* 0x000e620000000a00 */
[----:B------:R-:W-:Y:S01]  /*2520*/  LOP3.LUT R34, R34, 0x3, RZ, 0xc0, !PT ;  /* 0x0000000322227812 */ /* 0x000fe200078ec0ff */
[----:B------:R-:W-:-:S02]  /*2530*/  UIADD3 UR6, UPT, UPT, UR10, 0x12000, URZ ;  /* 0x000120000a067890 */ /* 0x000fc4000fffe0ff */
[----:B------:R-:W-:-:S04]  /*2540*/  @!UP1 UIADD3 UR14, UPT, UPT, -UR5, 0x100000, URZ ;  /* 0x00100000050e9890 */ /* 0x000fc8000fffe1ff */
[----:B------:R-:W-:Y:S02]  /*2550*/  @!UP1 USHF.L.U32 UR15, UR14, 0xb, URZ ;  /* 0x0000000b0e0f9899 */ /* 0x000fe400080006ff */
[----:B------:R-:W-:Y:S01]  /*2560*/  @!UP1 USHF.L.U32 UR14, UR14, 0x1, URZ ;  /* 0x000000010e0e9899 */ /* 0x000fe200080006ff */
[----:B------:R-:W-:Y:S01]  /*2570*/  IMAD.IADD R45, R45, 0x1, R48 ;  /* 0x000000012d2d7824 */ /* 0x000fe200078e0230 */
[----:B------:R-:W-:Y:S01]  /*2580*/  IADD3 R6, PT, PT, R32, R9, R6 ;  /* 0x0000000920067210 */ /* 0x000fe20007ffe006 */
[----:B------:R-:W-:Y:S01]  /*2590*/  IMAD.IADD R49, R49, 0x1, R50 ;  /* 0x0000000131317824 */ /* 0x000fe200078e0232 */
[----:B------:R-:W-:Y:S01]  /*25a0*/  LOP3.LUT R38, R38, 0x3, RZ, 0xc0, !PT ;  /* 0x0000000326267812 */ /* 0x000fe200078ec0ff */
[----:B------:R-:W-:Y:S01]  /*25b0*/  IMAD.IADD R39, R39, 0x1, R40 ;  /* 0x0000000127277824 */ /* 0x000fe200078e0228 */
[----:B------:R-:W-:Y:S01]  /*25c0*/  LOP3.LUT R51, R51, 0x3, RZ, 0xc0, !PT ;  /* 0x0000000333337812 */ /* 0x000fe200078ec0ff */
[----:B------:R-:W-:Y:S01]  /*25d0*/  UMOV UR12, UR6 ;  /* 0x00000006000c7c82 */ /* 0x000fe20008000000 */
[----:B------:R-:W-:Y:S01]  /*25e0*/  LOP3.LUT R9, R10, 0xf, RZ, 0xc0, !PT ;  /* 0x0000000f0a097812 */ /* 0x000fe200078ec0ff */
[----:B0-----:R-:W-:Y:S01]  /*25f0*/  VOTEU.ALL UP2, P0 ;  /* 0x0000000000ff7886 */ /* 0x001fe20000040000 */
[----:B------:R-:W-:Y:S01]  /*2600*/  BAR.SYNC.DEFER_BLOCKING 0x0 ;  /* 0x0000000000007b1d */ /* 0x000fe20000010000 */
[----:B------:R-:W-:-:S02]  /*2610*/  LOP3.LUT R43, R43, 0x3, RZ, 0xc0, !PT ;  /* 0x000000032b2b7812 */ /* 0x000fc400078ec0ff */
[----:B------:R-:W-:Y:S01]  /*2620*/  IADD3 R18, PT, PT, R46, R19, R18 ;  /* 0x000000132e127210 */ /* 0x000fe20007ffe012 */
[----:B------:R-:W-:Y:S01]  /*2630*/  IMAD R9, R6, 0x10, R9 ;  /* 0x0000001006097824 */ /* 0x000fe200078e0209 */
[----:B------:R-:W-:Y:S01]  /*2640*/  IADD3 R14, PT, PT, R37, R15, R14 ;  /* 0x0000000f250e7210 */ /* 0x000fe20007ffe00e */
[----:B------:R-:W0:Y:S01]  /*2650*/  LDCU.64 UR24, c[0x0][0x358] ;  /* 0x00006b00ff1877ac */ /* 0x000e220008000a00 */
[----:B------:R-:W-:Y:S01]  /*2660*/  IADD3 R8, PT, PT, R34, R8, R7 ;  /* 0x0000000822087210 */ /* 0x000fe20007ffe007 */
[----:B------:R-:W-:Y:S01]  /*2670*/  IMAD.SHL.U32 R18, R18, 0x100, RZ ;  /* 0x0000010012127824 */ /* 0x000fe200078e00ff */
[----:B------:R-:W-:Y:S01]  /*2680*/  LOP3.LUT R45, R45, 0x3, RZ, 0xc0, !PT ;  /* 0x000000032d2d7812 */ /* 0x000fe200078ec0ff */
[----:B------:R-:W-:Y:S01]  /*2690*/  STL.64 [R1+0x870], R92 ;  /* 0x0008705c01007387 */ /* 0x000fe20000100a00 */
[----:B------:R-:W-:Y:S01]  /*26a0*/  IADD3 R26, PT, PT, R38, R27, R26 ;  /* 0x0000001b261a7210 */ /* 0x000fe20007ffe01a */
[----:B------:R-:W-:Y:S01]  /*26b0*/  IMAD.SHL.U32 R6, R8, 0x100, RZ ;  /* 0x0000010008067824 */ /* 0x000fe200078e00ff */
[----:B------:R-:W-:Y:S01]  /*26c0*/  IADD3 R21, PT, PT, R51, R24, R21 ;  /* 0x0000001833157210 */ /* 0x000fe20007ffe015 */
[----:B-1----:R-:W-:Y:S01]  /*26d0*/  IMAD.MOV.U32 R10, RZ, RZ, R56 ;  /* 0x000000ffff0a7224 */ /* 0x002fe200078e0038 */
[----:B------:R-:W-:Y:S01]  /*26e0*/  IADD3 R16, PT, PT, R43, R17, R16 ;  /* 0x000000112b107210 */ /* 0x000fe20007ffe010 */
[----:B------:R-:W-:Y:S01]  /*26f0*/  IMAD.SHL.U32 R13, R26, 0x100, RZ ;  /* 0x000001001a0d7824 */ /* 0x000fe200078e00ff */
[----:B------:R-:W-:Y:S01]  /*2700*/  LOP3.LUT R7, R14, 0xf, RZ, 0xc0, !PT ;  /* 0x0000000f0e077812 */ /* 0x000fe200078ec0ff */
[----:B------:R-:W-:Y:S01]  /*2710*/  STL [R1+0x868], R52 ;  /* 0x0008683401007387 */ /* 0x000fe20000100800 */
[----:B------:R-:W-:-:S02]  /*2720*/  LOP3.LUT R49, R49, 0x3, RZ, 0xc0, !PT ;  /* 0x0000000331317812 */ /* 0x000fc400078ec0ff */
[----:B------:R-:W-:Y:S01]  /*2730*/  LOP3.LUT R39, R39, 0x3, RZ, 0xc0, !PT ;  /* 0x0000000327277812 */ /* 0x000fe200078ec0ff */
[----:B------:R-:W-:Y:S01]  /*2740*/  IMAD R16, R16, 0x10, R7 ;  /* 0x0000001010107824 */ /* 0x000fe200078e0207 */
[----:B------:R-:W-:Y:S01]  /*2750*/  IADD3 R20, PT, PT, R45, R25, R20 ;  /* 0x000000192d147210 */ /* 0x000fe20007ffe014 */
[----:B------:R-:W1:Y:S02]  /*2760*/  FENCE.VIEW.ASYNC.S ;  /* 0x00000000000073c6 */ /* 0x000e640000000000 */
[----:B-1----:R1:W2:Y:S01]  /*2770*/  @!UP2 SYNCS.EXCH.64 URZ, [UR12], UR14 ;  /* 0x0000000e0cffa5b2 */ /* 0x0022a20008000100 */
[----:B------:R-:W-:Y:S01]  /*2780*/  LOP3.LUT R21, R21, 0xf, RZ, 0xc0, !PT ;  /* 0x0000000f15157812 */ /* 0x000fe200078ec0ff */
[----:B------:R-:W-:Y:S01]  /*2790*/  STL.64 [R1+0x860], R40 ;  /* 0x0008602801007387 */ /* 0x000fe20000100a00 */
[----:B------:R-:W-:Y:S02]  /*27a0*/  LOP3.LUT R36, R36, 0x3, RZ, 0xc0, !PT ;  /* 0x0000000324247812 */ /* 0x000fe400078ec0ff */
[----:B------:R-:W-:Y:S01]  /*27b0*/  IADD3 R22, PT, PT, R49, R23, R22 ;  /* 0x0000001731167210 */ /* 0x000fe20007ffe016 */
[----:B------:R-:W-:Y:S01]  /*27c0*/  IMAD R20, R20, 0x10, R21 ;  /* 0x0000001014147824 */ /* 0x000fe200078e0215 */
[----:B------:R-:W-:Y:S01]  /*27d0*/  IADD3 R11, PT, PT, R39, R12, R11 ;  /* 0x0000000c270b7210 */ /* 0x000fe20007ffe00b */
[----:B------:R-:W-:Y:S01]  /*27e0*/  STL.64 [R1+0x298], R56 ;  /* 0x0002983801007387 */ /* 0x000fe20000100a00 */
[----:B------:R-:W-:-:S02]  /*27f0*/  LOP3.LUT R7, R18, 0xf00, RZ, 0xe2, !PT ;  /* 0x00000f0012077812 */ /* 0x000fc400078ee2ff */
[----:B------:R-:W-:Y:S01]  /*2800*/  LOP3.LUT R6, R6, 0xf00, RZ, 0xe2, !PT ;  /* 0x00000f0006067812 */ /* 0x000fe200078ee2ff */
[----:B-1----:R-:W1:Y:S01]  /*2810*/  LDCU.64 UR14, c[0x0][0x3a8] ;  /* 0x00007500ff0e77ac */ /* 0x002e620008000a00 */
[----:B------:R-:W-:Y:S01]  /*2820*/  IADD3 R28, PT, PT, R36, R29, R28 ;  /* 0x0000001d241c7210 */ /* 0x000fe20007ffe01c */
[----:B------:R-:W-:Y:S01]  /*2830*/  IMAD R7, R22, 0x1000, R7 ;  /* 0x0000100016077824 */ /* 0x000fe200078e0207 */
[----:B------:R-:W-:Y:S01]  /*2840*/  LOP3.LUT R13, R13, 0xf00, RZ, 0xe2, !PT ;  /* 0x00000f000d0d7812 */ /* 0x000fe200078ee2ff */
[----:B------:R-:W-:Y:S01]  /*2850*/  IMAD R6, R11, 0x1000, R6 ;  /* 0x000010000b067824 */ /* 0x000fe200078e0206 */
[----:B------:R-:W-:Y:S02]  /*2860*/  LOP3.LUT R16, R16, 0xff, RZ, 0xc0, !PT ;  /* 0x000000ff10107812 */ /* 0x000fe400078ec0ff */
[----:B------:R-:W-:Y:S01]  /*2870*/  LOP3.LUT R9, R9, 0xff, RZ, 0xc0, !PT ;  /* 0x000000ff09097812 */ /* 0x000fe200078ec0ff */
[----:B------:R-:W-:Y:S01]  /*2880*/  IMAD R13, R28, 0x1000, R13 ;  /* 0x000010001c0d7824 */ /* 0x000fe200078e020d */
[----:B------:R-:W-:Y:S01]  /*2890*/  LOP3.LUT R20, R20, 0xff, RZ, 0xc0, !PT ;  /* 0x000000ff14147812 */ /* 0x000fe200078ec0ff */
[----:B------:R-:W-:Y:S01]  /*28a0*/  IMAD.IADD R7, R7, 0x1, R16 ;  /* 0x0000000107077824 */ /* 0x000fe200078e0210 */
[----:B------:R-:W-:Y:S01]  /*28b0*/  PRMT R64, RZ, 0x7610, R64 ;  /* 0x00007610ff407816 */ /* 0x000fe20000000040 */
[----:B--2---:R-:W-:Y:S01]  /*28c0*/  BAR.SYNC.DEFER_BLOCKING 0x0 ;  /* 0x0000000000007b1d */ /* 0x004fe20000010000 */
[----:B------:R-:W-:Y:S01]  /*28d0*/  IMAD.IADD R6, R6, 0x1, R9 ;  /* 0x0000000106067824 */ /* 0x000fe200078e0209 */
[----:B------:R-:W-:Y:S01]  /*28e0*/  PRMT R63, RZ, 0x7610, R63 ;  /* 0x00007610ff3f7816 */ /* 0x000fe2000000003f */
[----:B------:R-:W-:Y:S01]  /*28f0*/  IMAD.IADD R13, R13, 0x1, R20 ;  /* 0x000000010d0d7824 */ /* 0x000fe200078e0214 */
[----:B------:R-:W-:-:S02]  /*2900*/  PRMT R62, RZ, 0x7610, R62 ;  /* 0x00007610ff3e7816 */ /* 0x000fc4000000003e */
[----:B------:R-:W-:Y:S01]  /*2910*/  PRMT R82, R7, 0x5410, R6 ;  /* 0x0000541007527816 */ /* 0x000fe20000000006 */
[----:B------:R-:W-:Y:S01]  /*2920*/  IMAD.SHL.U32 R7, R10, 0x8, RZ ;  /* 0x000000080a077824 */ /* 0x000fe200078e00ff */
[----:B------:R-:W-:Y:S02]  /*2930*/  LOP3.LUT R58, R13, 0xffff, RZ, 0xc0, !PT ;  /* 0x0000ffff0d3a7812 */ /* 0x000fe400078ec0ff */
[----:B------:R-:W-:Y:S01]  /*2940*/  PRMT R61, RZ, 0x7610, R61 ;  /* 0x00007610ff3d7816 */ /* 0x000fe2000000003d */
[C---:B------:R-:W-:Y:S01]  /*2950*/  IMAD.WIDE R18, R7.reuse, 0x2, R2 ;  /* 0x0000000207127825 */ /* 0x040fe200078e0202 */
[--C-:B------:R-:W-:Y:S02]  /*2960*/  SHF.R.U32.HI R6, RZ, 0x7, R58.reuse ;  /* 0x00000007ff067819 */ /* 0x100fe4000001163a */
[----:B------:R-:W-:Y:S01]  /*2970*/  SHF.R.U32.HI R8, RZ, 0xf, R58 ;  /* 0x0000000fff087819 */ /* 0x000fe2000001163a */
[----:B------:R-:W-:Y:S01]  /*2980*/  IMAD.WIDE R14, R7, 0x2, R4 ;  /* 0x00000002070e7825 */ /* 0x000fe200078e0204 */
[----:B------:R2:W-:Y:S01]  /*2990*/  STL.64 [R1+0x218], R18 ;  /* 0x0002181201007387 */ /* 0x0005e20000100a00 */
[----:B------:R-:W-:-:S02]  /*29a0*/  ISETP.GE.U32.AND P6, PT, R53, 0x7fffffb7, PT ;  /* 0x7fffffb73500780c */ /* 0x000fc40003fc6070 */
[----:B------:R-:W-:Y:S01]  /*29b0*/  IMAD.SHL.U32 R7, R10, 0x10, RZ ;  /* 0x000000100a077824 */ /* 0x000fe200078e00ff */
[----:B0-----:R-:W3:Y:S04]  /*29c0*/  @!P4 LDG.E.U16 R64, desc[UR24][R2.64] ;  /* 0x000000180240c981 */ /* 0x001ee8000c1e1500 */
[----:B------:R-:W4:Y:S01]  /*29d0*/  @!P4 LDG.E.U16 R63, desc[UR24][R4.64] ;  /* 0x00000018043fc981 */ /* 0x000f22000c1e1500 */
[----:B------:R-:W-:-:S03]  /*29e0*/  LOP3.LUT P4, RZ, R6, 0x1, RZ, 0xc0, !PT ;  /* 0x0000000106ff7812 */ /* 0x000fc6000788c0ff */
[----:B------:R2:W3:Y:S04]  /*29f0*/  @!P3 LDG.E.U16 R62, desc[UR24][R18.64] ;  /* 0x00000018123eb981 */ /* 0x0004e8000c1e1500 */
[----:B------:R0:W3:Y:S01]  /*2a00*/  @!P3 LDG.E.U16 R61, desc[UR24][R14.64] ;  /* 0x000000180e3db981 */ /* 0x0000e2000c1e1500 */
[----:B------:R-:W-:Y:S01]  /*2a10*/  LOP3.LUT P3, RZ, R8, 0x1, RZ, 0xc0, !PT ;  /* 0x0000000108ff7812 */ /* 0x000fe2000786c0ff */
[----:B------:R-:W-:Y:S01]  /*2a20*/  IMAD R9, R10, 0x18, RZ ;  /* 0x000000180a097824 */ /* 0x000fe200078e02ff */
[----:B------:R-:W-:Y:S01]  /*2a30*/  PRMT R60, RZ, 0x7610, R60 ;  /* 0x00007610ff3c7816 */ /* 0x000fe2000000003c */
[----:B------:R0:W-:Y:S01]  /*2a40*/  STL.64 [R1+0x210], R14 ;  /* 0x0002100e01007387 */ /* 0x0001e20000100a00 */
[----:B------:R-:W-:Y:S01]  /*2a50*/  PRMT R59, RZ, 0x7610, R59 ;  /* 0x00007610ff3b7816 */ /* 0x000fe2000000003b */
[----:B--2---:R-:W-:Y:S01]  /*2a60*/  IMAD.WIDE R18, R7, 0x2, R2 ;  /* 0x0000000207127825 */ /* 0x004fe200078e0202 */
[----:B------:R-:W-:-:S02]  /*2a70*/  PRMT R70, RZ, 0x7610, R70 ;  /* 0x00007610ff467816 */ /* 0x000fc40000000046 */
[----:B------:R-:W-:Y:S01]  /*2a80*/  PRMT R69, RZ, 0x7610, R69 ;  /* 0x00007610ff457816 */ /* 0x000fe20000000045 */
[----:B------:R-:W-:Y:S01]  /*2a90*/  IMAD.WIDE R16, R7, 0x2, R4 ;  /* 0x0000000207107825 */ /* 0x000fe200078e0204 */
[----:B------:R-:W-:-:S03]  /*2aa0*/  SHF.R.U64 R6, R82, 0x1f, RZ ;  /* 0x0000001f52067819 */ /* 0x000fc600000012ff */
[C---:B------:R-:W-:Y:S01]  /*2ab0*/  IMAD.WIDE R12, R9.reuse, 0x2, R4 ;  /* 0x00000002090c7825 */ /* 0x040fe200078e0204 */
[----:B------:R-:W-:Y:S01]  /*2ac0*/  SHF.R.U64 R7, R82, 0x17, RZ ;  /* 0x0000001752077819 */ /* 0x000fe200000012ff */
[----:B------:R2:W3:Y:S02]  /*2ad0*/  @P3 LDG.E.U16 R60, desc[UR24][R18.64] ;  /* 0x00000018123c3981 */ /* 0x0004e4000c1e1500 */
[----:B0-----:R-:W-:Y:S02]  /*2ae0*/  IMAD.WIDE R14, R9, 0x2, R2 ;  /* 0x00000002090e7825 */ /* 0x001fe400078e0202 */
[----:B------:R0:W3:Y:S01]  /*2af0*/  @P3 LDG.E.U16 R59, desc[UR24][R16.64] ;  /* 0x00000018103b3981 */ /* 0x0000e2000c1e1500 */
[----:B------:R-:W-:-:S03]  /*2b00*/  LOP3.LUT P3, RZ, R6, 0x1, RZ, 0xc0, !PT ;  /* 0x0000000106ff7812 */ /* 0x000fc6000786c0ff */
[----:B------:R0:W3:Y:S04]  /*2b10*/  @P4 LDG.E.U16 R70, desc[UR24][R14.64] ;  /* 0x000000180e464981 */ /* 0x0000e8000c1e1500 */
[----:B------:R0:W3:Y:S01]  /*2b20*/  @P4 LDG.E.U16 R69, desc[UR24][R12.64] ;  /* 0x000000180c454981 */ /* 0x0000e2000c1e1500 */
[----:B------:R-:W-:Y:S01]  /*2b30*/  LOP3.LUT P4, RZ, R7, 0x1, RZ, 0xc0, !PT ;  /* 0x0000000107ff7812 */ /* 0x000fe2000788c0ff */
[C---:B------:R-:W-:Y:S02]  /*2b40*/  IMAD.SHL.U32 R7, R10.reuse, 0x20, RZ ;  /* 0x000000200a077824 */ /* 0x040fe400078e00ff */
[----:B------:R2:W-:Y:S01]  /*2b50*/  STL.64 [R1+0x198], R18 ;  /* 0x0001981201007387 */ /* 0x0005e20000100a00 */
[----:B------:R-:W-:Y:S01]  /*2b60*/  IMAD R9, R10, 0x28, RZ ;  /* 0x000000280a097824 */ /* 0x000fe200078e02ff */
[----:B------:R-:W-:-:S02]  /*2b70*/  PRMT R68, RZ, 0x7610, R68 ;  /* 0x00007610ff447816 */ /* 0x000fc40000000044 */
[----:B------:R0:W-:Y:S01]  /*2b80*/  STL.64 [R1+0x190], R16 ;  /* 0x0001901001007387 */ /* 0x0001e20000100a00 */
[----:B------:R-:W-:Y:S02]  /*2b90*/  PRMT R67, RZ, 0x7610, R67 ;  /* 0x00007610ff437816 */ /* 0x000fe40000000043 */
[----:B------:R-:W-:Y:S01]  /*2ba0*/  PRMT R66, RZ, 0x7610, R66 ;  /* 0x00007610ff427816 */ /* 0x000fe20000000042 */
[----:B------:R1:W-:Y:S01]  /*2bb0*/  STL.64 [R1+0x118], R14 ;  /* 0x0001180e01007387 */ /* 0x0003e20000100a00 */
[----:B------:R-:W-:-:S03]  /*2bc0*/  PRMT R65, RZ, 0x7610, R65 ;  /* 0x00007610ff417816 */ /* 0x000fc60000000041 */
[----:B------:R1:W-:Y:S01]  /*2bd0*/  STL.64 [R1+0x110], R12 ;  /* 0x0001100c01007387 */ /* 0x0003e20000100a00 */
[----:B--2---:R-:W-:Y:S01]  /*2be0*/  IMAD.WIDE R18, R7, 0x2, R2 ;  /* 0x0000000207127825 */ /* 0x004fe200078e0202 */
[----:B------:R-:W-:-:S03]  /*2bf0*/  SHF.R.U64 R6, R82, 0xf, RZ ;  /* 0x0000000f52067819 */ /* 0x000fc600000012ff */
[----:B0-----:R-:W-:Y:S01]  /*2c00*/  IMAD.WIDE R16, R7, 0x2, R4 ;  /* 0x0000000207107825 */ /* 0x001fe200078e0204 */
[----:B------:R-:W-:Y:S01]  /*2c10*/  SHF.R.U64 R7, R82, 0x7, RZ ;  /* 0x0000000752077819 */ /* 0x000fe200000012ff */
[----:B------:R-:W2:Y:S02]  /*2c20*/  @P3 LDG.E.U16 R68, desc[UR24][R18.64] ;  /* 0x0000001812443981 */ /* 0x000ea4000c1e1500 */
[C---:B-1----:R-:W-:Y:S02]  /*2c30*/  IMAD.WIDE R14, R9.reuse, 0x2, R2 ;  /* 0x00000002090e7825 */ /* 0x042fe400078e0202 */
[----:B------:R-:W2:Y:S02]  /*2c40*/  @P3 LDG.E.U16 R67, desc[UR24][R16.64] ;  /* 0x0000001810433981 */ /* 0x000ea4000c1e1500 */
[----:B------:R-:W-:Y:S01]  /*2c50*/  IMAD.WIDE R12, R9, 0x2, R4 ;  /* 0x00000002090c7825 */ /* 0x000fe200078e0204 */
[----:B------:R-:W-:Y:S01]  /*2c60*/  LOP3.LUT P3, RZ, R6, 0x1, RZ, 0xc0, !PT ;  /* 0x0000000106ff7812 */ /* 0x000fe2000786c0ff */
[----:B------:R-:W2:Y:S02]  /*2c70*/  @P4 LDG.E.U16 R66, desc[UR24][R14.64] ;  /* 0x000000180e424981 */ /* 0x000ea4000c1e1500 */
[----:B------:R-:W-:-:S02]  /*2c80*/  IMAD R9, R10, 0x30, RZ ;  /* 0x000000300a097824 */ /* 0x000fc400078e02ff */
[----:B------:R0:W2:Y:S01]  /*2c90*/  @P4 LDG.E.U16 R65, desc[UR24][R12.64] ;  /* 0x000000180c414981 */ /* 0x0000a2000c1e1500 */
[----:B------:R-:W-:Y:S01]  /*2ca0*/  LOP3.LUT P4, RZ, R7, 0x1, RZ, 0xc0, !PT ;  /* 0x0000000107ff7812 */ /* 0x000fe2000788c0ff */
[----:B------:R-:W-:Y:S02]  /*2cb0*/  IMAD.WIDE R6, R9, 0x2, R2 ;  /* 0x0000000209067825 */ /* 0x000fe400078e0202 */
[----:B------:R-:W-:Y:S04]  /*2cc0*/  STL.64 [R1+0x98], R18 ;  /* 0x0000981201007387 */ /* 0x000fe80000100a00 */
[----:B------:R-:W-:Y:S04]  /*2cd0*/  STL.64 [R1+0x90], R16 ;  /* 0x0000901001007387 */ /* 0x000fe80000100a00 */
[----:B------:R-:W-:Y:S04]  /*2ce0*/  STL.64 [R1+0x18], R14 ;  /* 0x0000180e01007387 */ /* 0x000fe80000100a00 */
[----:B------:R-:W-:Y:S04]  /*2cf0*/  STL.64 [R1+0x10], R12 ;  /* 0x0000100c01007387 */ /* 0x000fe80000100a00 */
[----:B------:R-:W-:Y:S04]  /*2d00*/  STL [R1+0x6e4], R6 ;  /* 0x0006e40601007387 */ /* 0x000fe80000100800 */
        /* <DEDUP_REMOVED lines=8> */
[----:B------:R-:W-:Y:S01]  /*2d90*/  STL [R1+0x750], R7 ;  /* 0x0007500701007387 */ /* 0x000fe20000100800 */
[----:B------:R-:W-:-:S03]  /*2da0*/  PRMT R74, RZ, 0x7610, R74 ;  /* 0x00007610ff4a7816 */ /* 0x000fc6000000004a */
        /* <DEDUP_REMOVED lines=9> */
[----:B------:R-:W2:Y:S04]  /*2e40*/  @P3 LDG.E.U16 R74, desc[UR24][R6.64] ;  /* 0x00000018064a3981 */ /* 0x000ea8000c1e1500 */
[----:B------:R1:W-:Y:S04]  /*2e50*/  STL [R1+0x7e4], R7 ;  /* 0x0007e40701007387 */ /* 0x0003e80000100800 */
[----:B-1----:R-:W2:Y:S01]  /*2e60*/  LDL.LU R7, [R1+0x298] ;  /* 0x0002980001077983 */ /* 0x002ea20000300800 */
[----:B0-----:R-:W-:Y:S01]  /*2e70*/  IMAD R13, R10, 0x38, RZ ;  /* 0x000000380a0d7824 */ /* 0x001fe200078e02ff */
[----:B------:R-:W-:-:S02]  /*2e80*/  PRMT R72, RZ, 0x7610, R72 ;  /* 0x00007610ff487816 */ /* 0x000fc40000000048 */
[----:B------:R-:W-:Y:S01]  /*2e90*/  PRMT R71, RZ, 0x7610, R71 ;  /* 0x00007610ff477816 */ /* 0x000fe20000000047 */
[----:B------:R-:W-:-:S04]  /*2ea0*/  IMAD.WIDE R10, R13, 0x2, R2 ;  /* 0x000000020d0a7825 */ /* 0x000fc800078e0202 */
[----:B------:R-:W-:Y:S01]  /*2eb0*/  IMAD.WIDE R12, R13, 0x2, R4 ;  /* 0x000000020d0c7825 */ /* 0x000fe200078e0204 */
[----:B------:R-:W3:Y:S03]  /*2ec0*/  @P4 LDG.E.U16 R72, desc[UR24][R10.64] ;  /* 0x000000180a484981 */ /* 0x000ee6000c1e1500 */
[----:B------:R-:W-:Y:S01]  /*2ed0*/  VIADD R15, R54, 0xfffffff5 ;  /* 0xfffffff5360f7836 */ /* 0x000fe20000000000 */
[----:B------:R-:W3:Y:S01]  /*2ee0*/  @P4 LDG.E.U16 R71, desc[UR24][R12.64] ;  /* 0x000000180c474981 */ /* 0x000ee2000c1e1500 */
[----:B------:R-:W-:-:S03]  /*2ef0*/  PRMT R73, RZ, 0x7610, R73 ;  /* 0x00007610ff497816 */ /* 0x000fc60000000049 */
[----:B------:R-:W-:Y:S01]  /*2f00*/  ISETP.GE.U32.AND P4, PT, R15, 0x7fffffb6, PT ;  /* 0x7fffffb60f00780c */ /* 0x000fe20003f86070 */
[----:B------:R-:W-:Y:S01]  /*2f10*/  IMAD.WIDE R8, R9, 0x2, R4 ;  /* 0x0000000209087825 */ /* 0x000fe200078e0204 */
[----:B------:R-:W-:Y:S02]  /*2f20*/  PRMT R75, RZ, 0x7610, R75 ;  /* 0x00007610ff4b7816 */ /* 0x000fe4000000004b */
[----:B------:R-:W-:Y:S01]  /*2f30*/  PRMT R84, RZ, 0x7610, R84 ;  /* 0x00007610ff547816 */ /* 0x000fe20000000054 */
[----:B------:R-:W-:Y:S01]  /*2f40*/  VIADD R14, R54, 0xfffffffd ;  /* 0xfffffffd360e7836 */ /* 0x000fe20000000000 */
[----:B------:R-:W-:Y:S01]  /*2f50*/  PRMT R77, RZ, 0x7610, R77 ;  /* 0x00007610ff4d7816 */ /* 0x000fe2000000004d */
[----:B------:R-:W3:Y:S01]  /*2f60*/  @P3 LDG.E.U16 R73, desc[UR24][R8.64] ;  /* 0x0000001808493981 */ /* 0x000ee2000c1e1500 */
[----:B------:R-:W-:Y:S02]  /*2f70*/  PRMT R76, RZ, 0x7610, R76 ;  /* 0x00007610ff4c7816 */ /* 0x000fe4000000004c */
[----:B------:R-:W-:Y:S01]  /*2f80*/  SHF.R.U32.HI R16, RZ, 0xe, R58 ;  /* 0x0000000eff107819 */ /* 0x000fe2000001163a */
[----:B------:R-:W-:Y:S01]  /*2f90*/  STL.64 [R1+0x6e8], R8 ;  /* 0x0006e80801007387 */ /* 0x000fe20000100a00 */
[----:B------:R-:W-:-:S02]  /*2fa0*/  ISETP.GE.U32.AND P3, PT, R14, 0x7fffffbe, PT ;  /* 0x7fffffbe0e00780c */ /* 0x000fc40003f66070 */
[----:B------:R-:W-:Y:S01]  /*2fb0*/  SHF.R.U32.HI R14, RZ, 0x6, R58 ;  /* 0x00000006ff0e7819 */ /* 0x000fe2000001163a */
[----:B------:R-:W-:Y:S04]  /*2fc0*/  STL [R1+0x7f0], R8 ;  /* 0x0007f00801007387 */ /* 0x000fe80000100800 */
[----:B------:R-:W-:Y:S04]  /*2fd0*/  STL [R1+0x7ec], R9 ;  /* 0x0007ec0901007387 */ /* 0x000fe80000100800 */
[----:B------:R-:W-:Y:S04]  /*2fe0*/  STL.64 [R1+0x6f8], R10 ;  /* 0x0006f80a01007387 */ /* 0x000fe80000100a00 */
[----:B------:R-:W-:Y:S04]  /*2ff0*/  STL [R1+0x820], R11 ;  /* 0x0008200b01007387 */ /* 0x000fe80000100800 */
[----:B------:R-:W-:Y:S04]  /*3000*/  STL [R1+0x7f4], R10 ;  /* 0x0007f40a01007387 */ /* 0x000fe80000100800 */
[----:B------:R-:W-:Y:S01]  /*3010*/  STL.64 [R1+0x708], R12 ;  /* 0x0007080c01007387 */ /* 0x000fe20000100a00 */
[----:B------:R-:W-:-:S03]  /*3020*/  PRMT R83, RZ, 0x7610, R83 ;  /* 0x00007610ff537816 */ /* 0x000fc60000000053 */
[----:B------:R-:W-:Y:S01]  /*3030*/  STL [R1+0x828], R12 ;  /* 0x0008280c01007387 */ /* 0x000fe20000100800 */
[----:B------:R-:W-:-:S03]  /*3040*/  PRMT R81, RZ, 0x7610, R81 ;  /* 0x00007610ff517816 */ /* 0x000fc60000000051 */
[----:B------:R-:W-:Y:S01]  /*3050*/  STL [R1+0x824], R13 ;  /* 0x0008240d01007387 */ /* 0x000fe20000100800 */
[----:B------:R-:W-:Y:S02]  /*3060*/  PRMT R80, RZ, 0x7610, R80 ;  /* 0x00007610ff507816 */ /* 0x000fe40000000050 */
[----:B------:R-:W-:Y:S02]  /*3070*/  PRMT R79, RZ, 0x7610, R79 ;  /* 0x00007610ff4f7816 */ /* 0x000fe4000000004f */
[----:B------:R-:W-:Y:S02]  /*3080*/  PRMT R78, RZ, 0x7610, R78 ;  /* 0x00007610ff4e7816 */ /* 0x000fe4000000004e */
[----:B------:R-:W-:Y:S01]  /*3090*/  PRMT R26, RZ, 0x7610, R26 ;  /* 0x00007610ff1a7816 */ /* 0x000fe2000000001a */
[----:B--2---:R-:W-:-:S04]  /*30a0*/  IMAD R15, R7, 0x9, RZ ;  /* 0x00000009070f7824 */ /* 0x004fc800078e02ff */
[----:B------:R-:W-:-:S04]  /*30b0*/  IMAD.WIDE R20, R15, 0x2, R2 ;  /* 0x000000020f147825 */ /* 0x000fc800078e0202 */
[----:B------:R-:W-:Y:S01]  /*30c0*/  IMAD.WIDE R18, R15, 0x2, R4 ;  /* 0x000000020f127825 */ /* 0x000fe200078e0204 */
[----:B------:R-:W2:Y:S03]  /*30d0*/  @!P6 LDG.E.U16 R75, desc[UR24][R20.64] ;  /* 0x00000018144be981 */ /* 0x000ea6000c1e1500 */
[C---:B------:R-:W-:Y:S01]  /*30e0*/  IMAD.WIDE R46, R7.reuse, 0x2, R2 ;  /* 0x00000002072e7825 */ /* 0x040fe200078e0202 */
[----:B------:R-:W2:Y:S03]  /*30f0*/  @!P6 LDG.E.U16 R84, desc[UR24][R18.64] ;  /* 0x000000181254e981 */ /* 0x000ea6000c1e1500 */
[C---:B------:R-:W-:Y:S01]  /*3100*/  IMAD.WIDE R22, R7.reuse, 0x2, R4 ;  /* 0x0000000207167825 */ /* 0x040fe200078e0204 */
[----:B------:R-:W-:Y:S01]  /*3110*/  LOP3.LUT P6, RZ, R16, 0x1, RZ, 0xc0, !PT ;  /* 0x0000000110ff7812 */ /* 0x000fe200078cc0ff */
[----:B------:R0:W2:Y:S02]  /*3120*/  @!P5 LDG.E.U16 R77, desc[UR24][R46.64] ;  /* 0x000000182e4dd981 */ /* 0x0000a4000c1e1500 */
[----:B------:R-:W-:-:S02]  /*3130*/  IMAD R15, R7, 0x11, RZ ;  /* 0x00000011070f7824 */ /* 0x000fc400078e02ff */
[----:B------:R1:W2:Y:S01]  /*3140*/  @!P5 LDG.E.U16 R76, desc[UR24][R22.64] ;  /* 0x00000018164cd981 */ /* 0x0002a2000c1e1500 */
[----:B------:R-:W-:Y:S01]  /*3150*/  LOP3.LUT P5, RZ, R14, 0x1, RZ, 0xc0, !PT ;  /* 0x000000010eff7812 */ /* 0x000fe200078ac0ff */
[----:B------:R-:W-:Y:S02]  /*3160*/  IMAD R16, R7, 0x19, RZ ;  /* 0x0000001907107824 */ /* 0x000fe400078e02ff */
[----:B------:R0:W-:Y:S01]  /*3170*/  STL.64 [R1+0x288], R46 ;  /* 0x0002882e01007387 */ /* 0x0001e20000100a00 */
[----:B------:R-:W-:-:S03]  /*3180*/  SHF.R.U64 R14, R82, 0x1e, RZ ;  /* 0x0000001e520e7819 */ /* 0x000fc600000012ff */
[----:B------:R1:W-:Y:S04]  /*3190*/  STL.64 [R1+0x280], R22 ;  /* 0x0002801601007387 */ /* 0x0003e80000100a00 */
[----:B------:R3:W-:Y:S01]  /*31a0*/  STL.64 [R1+0x208], R20 ;  /* 0x0002081401007387 */ /* 0x0007e20000100a00 */
[----:B0-----:R-:W-:-:S03]  /*31b0*/  IMAD.WIDE R46, R15, 0x2, R2 ;  /* 0x000000020f2e7825 */ /* 0x001fc600078e0202 */
[----:B------:R0:W-:Y:S01]  /*31c0*/  STL.64 [R1+0x200], R18 ;  /* 0x0002001201007387 */ /* 0x0001e20000100a00 */
[----:B-1----:R-:W-:Y:S01]  /*31d0*/  IMAD.WIDE R22, R15, 0x2, R4 ;  /* 0x000000020f167825 */ /* 0x002fe200078e0204 */
[----:B------:R-:W-:Y:S02]  /*31e0*/  SHF.R.U64 R15, R82, 0x16, RZ ;  /* 0x00000016520f7819 */ /* 0x000fe400000012ff */
[----:B------:R1:W2:Y:S01]  /*31f0*/  @P6 LDG.E.U16 R83, desc[UR24][R46.64] ;  /* 0x000000182e536981 */ /* 0x0002a2000c1e1500 */
[----:B---3--:R-:W-:-:S03]  /*3200*/  IMAD.WIDE R20, R16, 0x2, R2 ;  /* 0x0000000210147825 */ /* 0x008fc600078e0202 */
[----:B------:R-:W3:Y:S01]  /*3210*/  @P6 LDG.E.U16 R81, desc[UR24][R22.64] ;  /* 0x0000001816516981 */ /* 0x000ee2000c1e1500 */
[----:B0-----:R-:W-:Y:S01]  /*3220*/  IMAD.WIDE R18, R16, 0x2, R4 ;  /* 0x0000000210127825 */ /* 0x001fe200078e0204 */
[----:B------:R-:W-:Y:S02]  /*3230*/  LOP3.LUT P6, RZ, R14, 0x1, RZ, 0xc0, !PT ;  /* 0x000000010eff7812 */ /* 0x000fe400078cc0ff */
[----:B------:R-:W2:Y:S04]  /*3240*/  @P5 LDG.E.U16 R80, desc[UR24][R20.64] ;  /* 0x0000001814505981 */ /* 0x000ea8000c1e1500 */
[----:B------:R-:W2:Y:S01]  /*3250*/  @P5 LDG.E.U16 R79, desc[UR24][R18.64] ;  /* 0x00000018124f5981 */ /* 0x000ea2000c1e1500 */
[----:B------:R-:W-:Y:S01]  /*3260*/  LOP3.LUT P5, RZ, R15, 0x1, RZ, 0xc0, !PT ;  /* 0x000000010fff7812 */ /* 0x000fe200078ac0ff */
[----:B------:R-:W-:-:S02]  /*3270*/  IMAD R15, R7, 0x21, RZ ;  /* 0x00000021070f7824 */ /* 0x000fc400078e02ff */
[----:B------:R1:W-:Y:S01]  /*3280*/  STL.64 [R1+0x188], R46 ;  /* 0x0001882e01007387 */ /* 0x0003e20000100a00 */
[----:B------:R-:W-:-:S03]  /*3290*/  IMAD R24, R7, 0xa, RZ ;  /* 0x0000000a07187824 */ /* 0x000fc600078e02ff */
[----:B------:R-:W-:Y:S04]  /*32a0*/  STL.64 [R1+0x180], R22 ;  /* 0x0001801601007387 */ /* 0x000fe80000100a00 */
[----:B------:R-:W-:Y:S01]  /*32b0*/  STL.64 [R1+0x108], R20 ;  /* 0x0001081401007387 */ /* 0x000fe20000100a00 */
[----:B-1----:R-:W-:-:S03]  /*32c0*/  IMAD.WIDE R46, R15, 0x2, R2 ;  /* 0x000000020f2e7825 */ /* 0x002fc600078e0202 */
[----:B------:R-:W-:Y:S04]  /*32d0*/  STL.64 [R1+0x100], R18 ;  /* 0x0001001201007387 */ /* 0x000fe80000100a00 */
[----:B------:R0:W-:Y:S04]  /*32e0*/  STL.64 [R1+0x88], R46 ;  /* 0x0000882e01007387 */ /* 0x0001e80000100a00 */
[----:B------:R0:W2:Y:S02]  /*32f0*/  @P6 LDG.E.U16 R78, desc[UR24][R46.64] ;  /* 0x000000182e4e6981 */ /* 0x0000a4000c1e1500 */
[----:B0-----:R-:W-:-:S05]  /*3300*/  IMAD.WIDE R46, R24, 0x2, R4 ;  /* 0x00000002182e7825 */ /* 0x001fca00078e0204 */
[----:B------:R-:W2:Y:S01]  /*3310*/  @!P4 LDG.E.U16 R26, desc[UR24][R46.64] ;  /* 0x000000182e1ac981 */ /* 0x000ea2000c1e1500 */
[----:B------:R-:W-:Y:S01]  /*3320*/  PRMT R91, RZ, 0x7610, R91 ;  /* 0x00007610ff5b7816 */ /* 0x000fe2000000005b */
[----:B------:R-:W-:Y:S01]  /*3330*/  IMAD.WIDE R22, R15, 0x2, R4 ;  /* 0x000000020f167825 */ /* 0x000fe200078e0204 */
[----:B------:R-:W-:-:S03]  /*3340*/  SHF.R.U64 R14, R82, 0xe, RZ ;  /* 0x0000000e520e7819 */ /* 0x000fc600000012ff */
[----:B------:R-:W-:Y:S01]  /*3350*/  IMAD R16, R7, 0x29, RZ ;  /* 0x0000002907107824 */ /* 0x000fe200078e02ff */
[----:B------:R-:W-:Y:S01]  /*3360*/  PRMT R90, RZ, 0x7610, R90 ;  /* 0x00007610ff5a7816 */ /* 0x000fe2000000005a */
[----:B------:R0:W3:Y:S01]  /*3370*/  @P6 LDG.E.U16 R91, desc[UR24][R22.64] ;  /* 0x00000018165b6981 */ /* 0x0000e2000c1e1500 */
[----:B------:R-:W-:Y:S01]  /*3380*/  PRMT R89, RZ, 0x7610, R89 ;  /* 0x00007610ff597816 */ /* 0x000fe20000000059 */
[----:B------:R-:W-:Y:S01]  /*3390*/  IMAD.WIDE R20, R16, 0x2, R2 ;  /* 0x0000000210147825 */ /* 0x000fe200078e0202 */
[----:B------:R-:W-:-:S03]  /*33a0*/  LOP3.LUT P6, RZ, R14, 0x1, RZ, 0xc0, !PT ;  /* 0x000000010eff7812 */ /* 0x000fc600078cc0ff */
[----:B------:R-:W-:Y:S01]  /*33b0*/  IMAD.WIDE R18, R16, 0x2, R4 ;  /* 0x0000000210127825 */ /* 0x000fe200078e0204 */
[----:B------:R-:W-:Y:S01]  /*33c0*/  SHF.R.U64 R15, R82, 0x6, RZ ;  /* 0x00000006520f7819 */ /* 0x000fe200000012ff */
[----:B------:R1:W3:Y:S02]  /*33d0*/  @P5 LDG.E.U16 R90, desc[UR24][R20.64] ;  /* 0x00000018145a5981 */ /* 0x0002e4000c1e1500 */
[----:B------:R-:W-:Y:S02]  /*33e0*/  IMAD R16, R7, 0x31, RZ ;  /* 0x0000003107107824 */ /* 0x000fe400078e02ff */
[----:B------:R0:W3:Y:S01]  /*33f0*/  @P5 LDG.E.U16 R89, desc[UR24][R18.64] ;  /* 0x0000001812595981 */ /* 0x0000e2000c1e1500 */
[----:B------:R-:W-:Y:S01]  /*3400*/  LOP3.LUT P5, RZ, R15, 0x1, RZ, 0xc0, !PT ;  /* 0x000000010fff7812 */ /* 0x000fe200078ac0ff */
[C---:B------:R-:W-:Y:S01]  /*3410*/  IMAD.WIDE R14, R16.reuse, 0x2, R2 ;  /* 0x00000002100e7825 */ /* 0x040fe200078e0202 */
[----:B------:R-:W-:Y:S01]  /*3420*/  PRMT R88, RZ, 0x7610, R88 ;  /* 0x00007610ff587816 */ /* 0x000fe20000000058 */
[----:B------:R0:W-:Y:S01]  /*3430*/  STL.64 [R1+0x80], R22 ;  /* 0x0000801601007387 */ /* 0x0001e20000100a00 */
[----:B------:R-:W-:Y:S01]  /*3440*/  PRMT R87, RZ, 0x7610, R87 ;  /* 0x00007610ff577816 */ /* 0x000fe20000000057 */
[----:B------:R-:W-:-:S02]  /*3450*/  IMAD.WIDE R16, R16, 0x2, R4 ;  /* 0x0000000210107825 */ /* 0x000fc400078e0204 */
[----:B------:R1:W-:Y:S04]  /*3460*/  STL.64 [R1+0x8], R20 ;  /* 0x0000081401007387 */ /* 0x0003e80000100a00 */
[----:B------:R4:W-:Y:S01]  /*3470*/  STL.64 [R1], R18 ;  /* 0x0000001201007387 */ /* 0x0009e20000100a00 */
[----:B0-----:R-:W-:-:S03]  /*3480*/  VIADD R23, R54, 0xfffffffc ;  /* 0xfffffffc36177836 */ /* 0x001fc60000000000 */
[----:B------:R-:W3:Y:S01]  /*3490*/  @P6 LDG.E.U16 R88, desc[UR24][R14.64] ;  /* 0x000000180e586981 */ /* 0x000ee2000c1e1500 */
[----:B-1----:R-:W-:-:S03]  /*34a0*/  IMAD R20, R7, 0x39, RZ ;  /* 0x0000003907147824 */ /* 0x002fc600078e02ff */
[----:B------:R-:W3:Y:S01]  /*34b0*/  @P6 LDG.E.U16 R87, desc[UR24][R16.64] ;  /* 0x0000001810576981 */ /* 0x000ee2000c1e1500 */
[----:B------:R-:W-:Y:S01]  /*34c0*/  ISETP.GE.U32.AND P6, PT, R23, 0x7fffffbd, PT ;  /* 0x7fffffbd1700780c */ /* 0x000fe20003fc6070 */
[----:B------:R-:W-:Y:S02]  /*34d0*/  IMAD.SHL.U32 R23, R7, 0x2, RZ ;  /* 0x0000000207177824 */ /* 0x000fe400078e00ff */
[----:B------:R-:W-:Y:S01]  /*34e0*/  STL.64 [R1+0x718], R14 ;  /* 0x0007180e01007387 */ /* 0x000fe20000100a00 */
[C---:B----4-:R-:W-:Y:S01]  /*34f0*/  IMAD.WIDE R18, R20.reuse, 0x2, R2 ;  /* 0x0000000214127825 */ /* 0x050fe200078e0202 */
[----:B------:R-:W-:Y:S02]  /*3500*/  PRMT R86, RZ, 0x7610, R86 ;  /* 0x00007610ff567816 */ /* 0x000fe40000000056 */
[----:B------:R-:W-:Y:S01]  /*3510*/  STL [R1+0x830], R14 ;  /* 0x0008300e01007387 */ /* 0x000fe20000100800 */
[----:B------:R-:W-:Y:S01]  /*3520*/  PRMT R85, RZ, 0x7610, R85 ;  /* 0x00007610ff557816 */ /* 0x000fe20000000055 */
[----:B------:R-:W-:-:S02]  /*3530*/  IMAD.WIDE R20, R20, 0x2, R4 ;  /* 0x0000000214147825 */ /* 0x000fc400078e0204 */
[----:B------:R-:W-:Y:S01]  /*3540*/  STL [R1+0x82c], R15 ;  /* 0x00082c0f01007387 */ /* 0x000fe20000100800 */
[----:B------:R-:W-:Y:S01]  /*3550*/  PRMT R49, RZ, 0x7610, R49 ;  /* 0x00007610ff317816 */ /* 0x000fe20000000031 */
[----:B------:R-:W-:Y:S02]  /*3560*/  VIADD R22, R54, 0xfffffff4 ;  /* 0xfffffff436167836 */ /* 0x000fe40000000000 */
[----:B------:R-:W-:Y:S01]  /*3570*/  STL [R1+0x724], R17 ;  /* 0x0007241101007387 */ /* 0x000fe20000100800 */
[C---:B------:R-:W-:Y:S01]  /*3580*/  IMAD.WIDE R92, R23.reuse, 0x2, R2 ;  /* 0x00000002175c7825 */ /* 0x040fe200078e0202 */
[----:B------:R-:W-:Y:S02]  /*3590*/  PRMT R51, RZ, 0x7610, R51 ;  /* 0x00007610ff337816 */ /* 0x000fe40000000033 */
[----:B------:R-:W-:Y:S01]  /*35a0*/  STL [R1+0x834], R17 ;  /* 0x0008341101007387 */ /* 0x000fe20000100800 */
[----:B------:R-:W-:-:S03]  /*35b0*/  IMAD.WIDE R56, R23, 0x2, R4 ;  /* 0x0000000217387825 */ /* 0x000fc600078e0204 */
[----:B------:R-:W-:Y:S01]  /*35c0*/  STL [R1+0x754], R16 ;  /* 0x0007541001007387 */ /* 0x000fe20000100800 */
[----:B------:R-:W-:Y:S01]  /*35d0*/  IMAD.WIDE R52, R24, 0x2, R2 ;  /* 0x0000000218347825 */ /* 0x000fe200078e0202 */
[----:B------:R-:W-:Y:S02]  /*35e0*/  PRMT R50, RZ, 0x7610, R50 ;  /* 0x00007610ff327816 */ /* 0x000fe40000000032 */
[----:B------:R-:W-:Y:S01]  /*35f0*/  STL.64 [R1+0x728], R18 ;  /* 0x0007281201007387 */ /* 0x000fe20000100a00 */
[----:B------:R-:W-:-:S03]  /*3600*/  SHF.R.U32.HI R23, RZ, 0xd, R58 ;  /* 0x0000000dff177819 */ /* 0x000fc6000001163a */
[----:B------:R-:W-:Y:S04]  /*3610*/  STL [R1+0x848], R18 ;  /* 0x0008481201007387 */ /* 0x000fe80000100800 */
[----:B------:R-:W-:Y:S04]  /*3620*/  STL [R1+0x844], R19 ;  /* 0x0008441301007387 */ /* 0x000fe80000100800 */
[----:B------:R-:W4:Y:S04]  /*3630*/  @P5 LDG.E.U16 R86, desc[UR24][R18.64] ;  /* 0x0000001812565981 */ /* 0x000f28000c1e1500 */
[----:B------:R-:W3:Y:S01]  /*3640*/  @P5 LDG.E.U16 R85, desc[UR24][R20.64] ;  /* 0x0000001814555981 */ /* 0x000ee2000c1e1500 */
[----:B------:R-:W-:-:S03]  /*3650*/  ISETP.GE.U32.AND P5, PT, R22, 0x7fffffb5, PT ;  /* 0x7fffffb51600780c */ /* 0x000fc60003fa6070 */
[----:B------:R-:W-:Y:S01]  /*3660*/  STL.64 [R1+0x738], R20 ;  /* 0x0007381401007387 */ /* 0x000fe20000100a00 */
[----:B------:R-:W-:-:S03]  /*3670*/  SHF.R.U32.HI R22, RZ, 0x5, R58 ;  /* 0x00000005ff167819 */ /* 0x000fc6000001163a */
[----:B------:R0:W-:Y:S04]  /*3680*/  STL.64 [R1+0x278], R92 ;  /* 0x0002785c01007387 */ /* 0x0001e80000100a00 */
[----:B------:R-:W-:Y:S04]  /*3690*/  STL.64 [R1+0x270], R56 ;  /* 0x0002703801007387 */ /* 0x000fe80000100a00 */
[----:B------:R-:W3:Y:S04]  /*36a0*/  @!P3 LDG.E.U16 R49, desc[UR24][R92.64] ;  /* 0x000000185c31b981 */ /* 0x000ee8000c1e1500 */
[----:B------:R1:W3:Y:S01]  /*36b0*/  @!P4 LDG.E.U16 R51, desc[UR24][R52.64] ;  /* 0x000000183433c981 */ /* 0x0002e2000c1e1500 */
[----:B------:R-:W-:Y:S01]  /*36c0*/  LOP3.LUT P4, RZ, R23, 0x1, RZ, 0xc0, !PT ;  /* 0x0000000117ff7812 */ /* 0x000fe2000788c0ff */
[----:B------:R-:W-:-:S02]  /*36d0*/  IMAD R23, R7, 0x12, RZ ;  /* 0x0000001207177824 */ /* 0x000fc400078e02ff */
[----:B------:R1:W3:Y:S01]  /*36e0*/  @!P3 LDG.E.U16 R50, desc[UR24][R56.64] ;  /* 0x000000183832b981 */ /* 0x0002e2000c1e1500 */
[----:B------:R-:W-:-:S03]  /*36f0*/  LOP3.LUT P3, RZ, R22, 0x1, RZ, 0xc0, !PT ;  /* 0x0000000116ff7812 */ /* 0x000fc6000786c0ff */
[----:B0-----:R-:W3:Y:S01]  /*3700*/  LDL.LU.64 R92, [R1+0x870] ;  /* 0x00087000015c7983 */ /* 0x001ee20000300a00 */
[----:B------:R-:W-:-:S03]  /*3710*/  IMAD R24, R7, 0x1a, RZ ;  /* 0x0000001a07187824 */ /* 0x000fc600078e02ff */
[----:B------:R1:W-:Y:S01]  /*3720*/  STL.64 [R1+0x1f8], R52 ;  /* 0x0001f83401007387 */ /* 0x0003e20000100a00 */
[----:B------:R-:W-:-:S03]  /*3730*/  PRMT R32, RZ, 0x7610, R32 ;  /* 0x00007610ff207816 */ /* 0x000fc60000000020 */
[----:B------:R0:W-:Y:S01]  /*3740*/  STL.64 [R1+0x1f0], R46 ;  /* 0x0001f02e01007387 */ /* 0x0001e20000100a00 */
[----:B------:R-:W-:Y:S01]  /*3750*/  PRMT R25, RZ, 0x7610, R25 ;  /* 0x00007610ff197816 */ /* 0x000fe20000000019 */
[----:B-1----:R-:W-:-:S04]  /*3760*/  IMAD.WIDE R52, R23, 0x2, R2 ;  /* 0x0000000217347825 */ /* 0x002fc800078e0202 */
[C---:B0-----:R-:W-:Y:S01]  /*3770*/  IMAD.WIDE R46, R24.reuse, 0x2, R2 ;  /* 0x00000002182e7825 */ /* 0x041fe200078e0202 */
[----:B------:R-:W-:Y:S04]  /*3780*/  STL.64 [R1+0x178], R52 ;  /* 0x0001783401007387 */ /* 0x000fe80000100a00 */
[----:B------:R-:W4:Y:S04]  /*3790*/  @P3 LDG.E.U16 R32, desc[UR24][R46.64] ;  /* 0x000000182e203981 */ /* 0x000f28000c1e1500 */
[----:B--2---:R0:W-:Y:S02]  /*37a0*/  STL [R1+0x30], R26 ;  /* 0x0000301a01007387 */ /* 0x0041e40000100800 */
[----:B0-----:R-:W-:-:S05]  /*37b0*/  IMAD.WIDE R26, R24, 0x2, R4 ;  /* 0x00000002181a7825 */ /* 0x001fca00078e0204 */
[----:B------:R-:W2:Y:S01]  /*37c0*/  @P3 LDG.E.U16 R25, desc[UR24][R26.64] ;  /* 0x000000181a193981 */ /* 0x000ea2000c1e1500 */
[----:B------:R-:W-:Y:S01]  /*37d0*/  IMAD.WIDE R56, R23, 0x2, R4 ;  /* 0x0000000217387825 */ /* 0x000fe200078e0204 */
[C---:B------:R-:W-:Y:S02]  /*37e0*/  SHF.R.U64 R22, R82.reuse, 0x1d, RZ ;  /* 0x0000001d52167819 */ /* 0x040fe400000012ff */
[----:B------:R-:W-:Y:S02]  /*37f0*/  SHF.R.U64 R23, R82, 0x15, RZ ;  /* 0x0000001552177819 */ /* 0x000fe400000012ff */
[----:B------:R-:W-:Y:S02]  /*3800*/  STL.64 [R1+0x170], R56 ;  /* 0x0001703801007387 */ /* 0x000fe40000100a00 */
[----:B------:R-:W-:Y:S01]  /*3810*/  LOP3.LUT P3, RZ, R23, 0x1, RZ, 0xc0, !PT ;  /* 0x0000000117ff7812 */ /* 0x000fe2000786c0ff */
[----:B------:R-:W-:Y:S01]  /*3820*/  IMAD R24, R7, 0x2a, RZ ;  /* 0x0000002a07187824 */ /* 0x000fe200078e02ff */
[----:B------:R-:W-:-:S02]  /*3830*/  PRMT R28, RZ, 0x7610, R28 ;  /* 0x00007610ff1c7816 */ /* 0x000fc4000000001c */
[----:B------:R-:W-:Y:S02]  /*3840*/  PRMT R29, RZ, 0x7610, R29 ;  /* 0x00007610ff1d7816 */ /* 0x000fe4000000001d */
[----:B------:R-:W-:Y:S02]  /*3850*/  PRMT R30, RZ, 0x7610, R30 ;  /* 0x00007610ff1e7816 */ /* 0x000fe4000000001e */
[----:B------:R-:W-:Y:S02]  /*3860*/  PRMT R31, RZ, 0x7610, R31 ;  /* 0x00007610ff1f7816 */ /* 0x000fe4000000001f */
[----:B---3--:R-:W-:Y:S02]  /*3870*/  PRMT R93, RZ, 0x7610, R93 ;  /* 0x00007610ff5d7816 */ /* 0x008fe4000000005d */
[----:B------:R-:W-:-:S04]  /*3880*/  PRMT R92, RZ, 0x7610, R92 ;  /* 0x00007610ff5c7816 */ /* 0x000fc8000000005c */
[----:B------:R-:W3:Y:S04]  /*3890*/  @P4 LDG.E.U16 R93, desc[UR24][R52.64] ;  /* 0x00000018345d4981 */ /* 0x000ee8000c1e1500 */
[----:B------:R-:W3:Y:S01]  /*38a0*/  @P4 LDG.E.U16 R92, desc[UR24][R56.64] ;  /* 0x00000018385c4981 */ /* 0x000ee2000c1e1500 */
[----:B------:R-:W-:Y:S01]  /*38b0*/  LOP3.LUT P4, RZ, R22, 0x1, RZ, 0xc0, !PT ;  /* 0x0000000116ff7812 */ /* 0x000fe2000788c0ff */
[----:B------:R-:W-:Y:S02]  /*38c0*/  IMAD R22, R7, 0x22, RZ ;  /* 0x0000002207167824 */ /* 0x000fe400078e02ff */
[----:B------:R-:W3:Y:S04]  /*38d0*/  LDL.LU R52, [R1+0x868] ;  /* 0x0008680001347983 */ /* 0x000ee80000300800 */
[----:B------:R0:W-:Y:S04]  /*38e0*/  STL.64 [R1+0xf8], R46 ;  /* 0x0000f82e01007387 */ /* 0x0001e80000100a00 */
[----:B------:R-:W-:Y:S04]  /*38f0*/  STL.64 [R1+0xf0], R26 ;  /* 0x0000f01a01007387 */ /* 0x000fe80000100a00 */
[----:B----4-:R1:W-:Y:S01]  /*3900*/  STL [R1+0xa4], R32 ;  /* 0x0000a42001007387 */ /* 0x0103e20000100800 */
[----:B0-----:R-:W-:-:S05]  /*3910*/  IMAD.WIDE R46, R22, 0x2, R2 ;  /* 0x00000002162e7825 */ /* 0x001fca00078e0202 */
[----:B------:R-:W-:Y:S01]  /*3920*/  STL.64 [R1+0x78], R46 ;  /* 0x0000782e01007387 */ /* 0x000fe20000100a00 */
[----:B-1----:R-:W-:-:S03]  /*3930*/  IMAD.WIDE R32, R22, 0x2, R4 ;  /* 0x0000000216207825 */ /* 0x002fc600078e0204 */
[----:B------:R-:W4:Y:S01]  /*3940*/  @P4 LDG.E.U16 R31, desc[UR24][R46.64] ;  /* 0x000000182e1f4981 */ /* 0x000f22000c1e1500 */
[----:B------:R-:W-:-:S03]  /*3950*/  IMAD.WIDE R22, R24, 0x2, R2 ;  /* 0x0000000218167825 */ /* 0x000fc600078e0202 */
[----:B------:R0:W3:Y:S04]  /*3960*/  @P4 LDG.E.U16 R30, desc[UR24][R32.64] ;  /* 0x00000018201e4981 */ /* 0x0000e8000c1e1500 */
[----:B------:R-:W3:Y:S04]  /*3970*/  @P3 LDG.E.U16 R29, desc[UR24][R22.64] ;  /* 0x00000018161d3981 */ /* 0x000ee8000c1e1500 */
[----:B--2---:R1:W-:Y:S02]  /*3980*/  STL [R1+0xa0], R25 ;  /* 0x0000a01901007387 */ /* 0x0043e40000100800 */
[----:B-1----:R-:W-:-:S05]  /*3990*/  IMAD.WIDE R24, R24, 0x2, R4 ;  /* 0x0000000218187825 */ /* 0x002fca00078e0204 */
[----:B------:R-:W2:Y:S01]  /*39a0*/  @P3 LDG.E.U16 R28, desc[UR24][R24.64] ;  /* 0x00000018181c3981 */ /* 0x000ea2000c1e1500 */
[C---:B------:R-:W-:Y:S02]  /*39b0*/  SHF.R.U64 R27, R82.reuse, 0x5, RZ ;  /* 0x00000005521b7819 */ /* 0x040fe400000012ff */
[----:B------:R-:W-:Y:S01]  /*39c0*/  SHF.R.U64 R26, R82, 0xd, RZ ;  /* 0x0000000d521a7819 */ /* 0x000fe200000012ff */
[----:B------:R0:W-:Y:S01]  /*39d0*/  STL.64 [R1+0x70], R32 ;  /* 0x0000702001007387 */ /* 0x0001e20000100a00 */
[----:B------:R-:W-:-:S03]  /*39e0*/  LOP3.LUT P3, RZ, R27, 0x1, RZ, 0xc0, !PT ;  /* 0x000000011bff7812 */ /* 0x000fc6000786c0ff */
[----:B------:R-:W-:Y:S01]  /*39f0*/  STL.64 [R1+0x748], R22 ;  /* 0x0007481601007387 */ /* 0x000fe20000100a00 */
[----:B------:R-:W-:-:S03]  /*3a00*/  LOP3.LUT P4, RZ, R26, 0x1, RZ, 0xc0, !PT ;  /* 0x000000011aff7812 */ /* 0x000fc6000788c0ff */
[----:B------:R-:W-:Y:S04]  /*3a10*/  STL [R1+0x75c], R25 ;  /* 0x00075c1901007387 */ /* 0x000fe80000100800 */
[----:B------:R-:W-:Y:S01]  /*3a20*/  STL [R1+0x7f8], R25 ;  /* 0x0007f81901007387 */ /* 0x000fe20000100800 */
[----:B0-----:R-:W-:-:S03]  /*3a30*/  IMAD R32, R7, 0x3a, RZ ;  /* 0x0000003a07207824 */ /* 0x001fc600078e02ff */
[----:B------:R-:W-:Y:S01]  /*3a40*/  STL [R1+0x78c], R24 ;  /* 0x00078c1801007387 */ /* 0x000fe20000100800 */
[----:B------:R-:W-:Y:S02]  /*3a50*/  PRMT R35, RZ, 0x7610, R35 ;  /* 0x00007610ff237816 */ /* 0x000fe40000000023 */
[----:B------:R-:W-:Y:S02]  /*3a60*/  PRMT R40, RZ, 0x7610, R40 ;  /* 0x00007610ff287816 */ /* 0x000fe40000000028 */
[----:B------:R-:W-:Y:S01]  /*3a70*/  PRMT R41, RZ, 0x7610, R41 ;  /* 0x00007610ff297816 */ /* 0x000fe20000000029 */
[----:B------:R-:W-:Y:S01]  /*3a80*/  IMAD R34, R7, 0x3, RZ ;  /* 0x0000000307227824 */ /* 0x000fe200078e02ff */
[----:B------:R-:W-:Y:S02]  /*3a90*/  PRMT R43, RZ, 0x7610, R43 ;  /* 0x00007610ff2b7816 */ /* 0x000fe4000000002b */
[----:B------:R-:W-:Y:S01]  /*3aa0*/  PRMT R42, RZ, 0x7610, R42 ;  /* 0x00007610ff2a7816 */ /* 0x000fe2000000002a */
[----:B------:R-:W-:-:S05]  /*3ab0*/  IMAD.WIDE R46, R34, 0x2, R2 ;  /* 0x00000002222e7825 */ /* 0x000fca00078e0202 */
[----:B------:R-:W4:Y:S04]  /*3ac0*/  @!P6 LDG.E.U16 R42, desc[UR24][R46.64] ;  /* 0x000000182e2ae981 */ /* 0x000f28000c1e1500 */
[----:B--2---:R0:W-:Y:S04]  /*3ad0*/  STL [R1+0x20], R28 ;  /* 0x0000201c01007387 */ /* 0x0041e80000100800 */
[----:B---3--:R1:W-:Y:S04]  /*3ae0*/  STL [R1+0x24], R29 ;  /* 0x0000241d01007387 */ /* 0x0083e80000100800 */
[----:B------:R-:W-:Y:S01]  /*3af0*/  STL [R1+0x28], R30 ;  /* 0x0000281e01007387 */ /* 0x000fe20000100800 */
[----:B0-----:R-:W-:-:S03]  /*3b00*/  IMAD R28, R7, 0x32, RZ ;  /* 0x00000032071c7824 */ /* 0x001fc600078e02ff */
[----:B----4-:R0:W-:Y:S01]  /*3b10*/  STL [R1+0x2c], R31 ;  /* 0x00002c1f01007387 */ /* 0x0101e20000100800 */
[----:B------:R-:W-:-:S04]  /*3b20*/  IMAD.WIDE R26, R28, 0x2, R2 ;  /* 0x000000021c1a7825 */ /* 0x000fc800078e0202 */
[----:B-1----:R-:W-:Y:S01]  /*3b30*/  IMAD.WIDE R28, R28, 0x2, R4 ;  /* 0x000000021c1c7825 */ /* 0x002fe200078e0204 */
[----:B------:R-:W2:Y:S03]  /*3b40*/  @P4 LDG.E.U16 R43, desc[UR24][R26.64] ;  /* 0x000000181a2b4981 */ /* 0x000ea6000c1e1500 */
[C---:B0-----:R-:W-:Y:S01]  /*3b50*/  IMAD.WIDE R30, R32.reuse, 0x2, R2 ;  /* 0x00000002201e7825 */ /* 0x041fe200078e0202 */
[----:B------:R-:W3:Y:S03]  /*3b60*/  @P4 LDG.E.U16 R41, desc[UR24][R28.64] ;  /* 0x000000181c294981 */ /* 0x000ee6000c1e1500 */
[----:B------:R-:W-:Y:S01]  /*3b70*/  IMAD.WIDE R32, R32, 0x2, R4 ;  /* 0x0000000220207825 */ /* 0x000fe200078e0204 */
[----:B------:R-:W4:Y:S04]  /*3b80*/  @P3 LDG.E.U16 R35, desc[UR24][R30.64] ;  /* 0x000000181e233981 */ /* 0x000f28000c1e1500 */
[----:B------:R-:W2:Y:S04]  /*3b90*/  @P3 LDG.E.U16 R40, desc[UR24][R32.64] ;  /* 0x0000001820283981 */ /* 0x000ea8000c1e1500 */
[----:B------:R-:W-:Y:S04]  /*3ba0*/  STL.64 [R1+0x760], R26 ;  /* 0x0007601a01007387 */ /* 0x000fe80000100a00 */
[----:B------:R-:W-:Y:S04]  /*3bb0*/  STL [R1+0x800], R26 ;  /* 0x0008001a01007387 */ /* 0x000fe80000100800 */
[----:B------:R-:W-:Y:S04]  /*3bc0*/  STL [R1+0x7fc], R27 ;  /* 0x0007fc1b01007387 */ /* 0x000fe80000100800 */
[----:B------:R-:W-:Y:S04]  /*3bd0*/  STL.64 [R1+0x770], R28 ;  /* 0x0007701c01007387 */ /* 0x000fe80000100a00 */
[----:B------:R-:W-:Y:S04]  /*3be0*/  STL [R1+0x804], R29 ;  /* 0x0008041d01007387 */ /* 0x000fe80000100800 */
[----:B------:R-:W-:Y:S04]  /*3bf0*/  STL.64 [R1+0x780], R30 ;  /* 0x0007801e01007387 */ /* 0x000fe80000100a00 */
[----:B------:R-:W-:Y:S01]  /*3c00*/  STL.64 [R1+0x808], R30 ;  /* 0x0008081e01007387 */ /* 0x000fe20000100a00 */
[----:B------:R-:W-:Y:S01]  /*3c10*/  PRMT R18, RZ, 0x7610, R18 ;  /* 0x00007610ff127816 */ /* 0x000fe20000000012 */
[----:B------:R-:W-:Y:S01]  /*3c20*/  VIADD R36, R54, 0xfffffffb ;  /* 0xfffffffb36247836 */ /* 0x000fe20000000000 */
[----:B------:R-:W-:-:S02]  /*3c30*/  PRMT R19, RZ, 0x7610, R19 ;  /* 0x00007610ff137816 */ /* 0x000fc40000000013 */
[----:B------:R-:W-:Y:S02]  /*3c40*/  PRMT R52, RZ, 0x7610, R52 ;  /* 0x00007610ff347816 */ /* 0x000fe40000000034 */
[----:B------:R-:W-:Y:S01]  /*3c50*/  ISETP.GE.U32.AND P3, PT, R36, 0x7fffffbc, PT ;  /* 0x7fffffbc2400780c */ /* 0x000fe20003f66070 */
[----:B------:R-:W-:Y:S01]  /*3c60*/  IMAD R36, R7, 0x13, RZ ;  /* 0x0000001307247824 */ /* 0x000fe200078e02ff */
[----:B------:R-:W-:Y:S02]  /*3c70*/  PRMT R38, RZ, 0x7610, R38 ;  /* 0x00007610ff267816 */ /* 0x000fe40000000026 */
[----:B------:R-:W-:Y:S01]  /*3c80*/  PRMT R39, RZ, 0x7610, R39 ;  /* 0x00007610ff277816 */ /* 0x000fe20000000027 */
[----:B----4-:R-:W-:Y:S04]  /*3c90*/  STL [R1+0xac], R35 ;  /* 0x0000ac2301007387 */ /* 0x010fe80000100800 */
[----:B------:R-:W-:Y:S04]  /*3ca0*/  STL.64 [R1+0x798], R32 ;  /* 0x0007982001007387 */ /* 0x000fe80000100a00 */
[----:B--2---:R-:W-:Y:S04]  /*3cb0*/  STL [R1+0xa8], R40 ;  /* 0x0000a82801007387 */ /* 0x004fe80000100800 */
[----:B---3--:R0:W-:Y:S02]  /*3cc0*/  STL [R1+0xb0], R41 ;  /* 0x0000b02901007387 */ /* 0x0081e40000100800 */
[----:B0-----:R-:W-:Y:S01]  /*3cd0*/  IMAD.WIDE R40, R34, 0x2, R4 ;  /* 0x0000000222287825 */ /* 0x001fe200078e0204 */
[----:B------:R-:W-:-:S04]  /*3ce0*/  SHF.R.U32.HI R34, RZ, 0xc, R58 ;  /* 0x0000000cff227819 */ /* 0x000fc8000001163a */
[----:B------:R0:W2:Y:S01]  /*3cf0*/  @!P6 LDG.E.U16 R18, desc[UR24][R40.64] ;  /* 0x000000182812e981 */ /* 0x0000a2000c1e1500 */
[----:B------:R-:W-:Y:S01]  /*3d00*/  LOP3.LUT P6, RZ, R34, 0x1, RZ, 0xc0, !PT ;  /* 0x0000000122ff7812 */ /* 0x000fe200078cc0ff */
[----:B------:R-:W-:Y:S02]  /*3d10*/  IMAD R34, R7, 0xb, RZ ;  /* 0x0000000b07227824 */ /* 0x000fe400078e02ff */
[----:B------:R-:W-:Y:S04]  /*3d20*/  STL.64 [R1+0x268], R46 ;  /* 0x0002682e01007387 */ /* 0x000fe80000100a00 */
[----:B------:R0:W-:Y:S01]  /*3d30*/  STL.64 [R1+0x260], R40 ;  /* 0x0002602801007387 */ /* 0x0001e20000100a00 */
[----:B------:R-:W-:-:S03]  /*3d40*/  IMAD.WIDE R56, R34, 0x2, R4 ;  /* 0x0000000222387825 */ /* 0x000fc600078e0204 */
[----:B------:R-:W-:Y:S04]  /*3d50*/  STL [R1+0xb4], R43 ;  /* 0x0000b42b01007387 */ /* 0x000fe80000100800 */
[----:B------:R-:W3:Y:S01]  /*3d60*/  @!P5 LDG.E.U16 R52, desc[UR24][R56.64] ;  /* 0x000000183834d981 */ /* 0x000ee2000c1e1500 */
[----:B0-----:R-:W-:-:S05]  /*3d70*/  IMAD.WIDE R40, R34, 0x2, R2 ;  /* 0x0000000222287825 */ /* 0x001fca00078e0202 */
[----:B------:R-:W2:Y:S01]  /*3d80*/  @!P5 LDG.E.U16 R19, desc[UR24][R40.64] ;  /* 0x000000182813d981 */ /* 0x000ea2000c1e1500 */
[----:B------:R-:W-:-:S03]  /*3d90*/  IMAD.WIDE R46, R36, 0x2, R2 ;  /* 0x00000002242e7825 */ /* 0x000fc600078e0202 */
[----:B------:R0:W-:Y:S04]  /*3da0*/  STL.64 [R1+0x1e8], R40 ;  /* 0x0001e82801007387 */ /* 0x0001e80000100a00 */
[----:B------:R1:W-:Y:S04]  /*3db0*/  STL [R1+0xb8], R42 ;  /* 0x0000b82a01007387 */ /* 0x0003e80000100800 */
[----:B------:R-:W-:Y:S04]  /*3dc0*/  STL.64 [R1+0x1e0], R56 ;  /* 0x0001e03801007387 */ /* 0x000fe80000100a00 */
[----:B0-----:R-:W4:Y:S01]  /*3dd0*/  LDL.LU.64 R40, [R1+0x860] ;  /* 0x0008600001287983 */ /* 0x001f220000300a00 */
[----:B-1----:R-:W-:-:S03]  /*3de0*/  IMAD.WIDE R42, R36, 0x2, R4 ;  /* 0x00000002242a7825 */ /* 0x002fc600078e0204 */
[----:B------:R-:W4:Y:S04]  /*3df0*/  @P6 LDG.E.U16 R39, desc[UR24][R46.64] ;  /* 0x000000182e276981 */ /* 0x000f28000c1e1500 */
[----:B------:R0:W4:Y:S01]  /*3e00*/  @P6 LDG.E.U16 R38, desc[UR24][R42.64] ;  /* 0x000000182a266981 */ /* 0x000122000c1e1500 */
[----:B------:R-:W-:-:S05]  /*3e10*/  VIADD R35, R54, 0xfffffff3 ;  /* 0xfffffff336237836 */ /* 0x000fca0000000000 */
[----:B------:R-:W-:Y:S02]  /*3e20*/  ISETP.GE.U32.AND P4, PT, R35, 0x7fffffb4, PT ;  /* 0x7fffffb42300780c */ /* 0x000fe40003f86070 */
[----:B------:R-:W-:Y:S02]  /*3e30*/  SHF.R.U32.HI R35, RZ, 0x4, R58 ;  /* 0x00000004ff237819 */ /* 0x000fe4000001163a */
[----:B------:R-:W-:Y:S02]  /*3e40*/  SHF.R.U64 R34, R82, 0x1c, RZ ;  /* 0x0000001c52227819 */ /* 0x000fe400000012ff */
[----:B------:R-:W-:Y:S01]  /*3e50*/  LOP3.LUT P5, RZ, R35, 0x1, RZ, 0xc0, !PT ;  /* 0x0000000123ff7812 */ /* 0x000fe200078ac0ff */
[C---:B------:R-:W-:Y:S01]  /*3e60*/  IMAD R35, R7.reuse, 0x1b, RZ ;  /* 0x0000001b07237824 */ /* 0x040fe200078e02ff */
[----:B------:R-:W-:Y:S01]  /*3e70*/  LOP3.LUT P6, RZ, R34, 0x1, RZ, 0xc0, !PT ;  /* 0x0000000122ff7812 */ /* 0x000fe200078cc0ff */
[----:B------:R-:W-:Y:S01]  /*3e80*/  IMAD R36, R7, 0x23, RZ ;  /* 0x0000002307247824 */ /* 0x000fe200078e02ff */
[----:B------:R-:W-:Y:S01]  /*3e90*/  PRMT R37, RZ, 0x7610, R37 ;  /* 0x00007610ff257816 */ /* 0x000fe20000000025 */
[----:B--2---:R-:W-:Y:S04]  /*3ea0*/  STL.64 [R1+0x850], R18 ;  /* 0x0008501201007387 */ /* 0x004fe80000100a00 */
[----:B------:R-:W-:Y:S04]  /*3eb0*/  STL.64 [R1+0x168], R46 ;  /* 0x0001682e01007387 */ /* 0x000fe80000100a00 */
[----:B------:R-:W-:Y:S04]  /*3ec0*/  STL.64 [R1+0x160], R42 ;  /* 0x0001602a01007387 */ /* 0x000fe80000100a00 */
[----:B---3--:R1:W-:Y:S01]  /*3ed0*/  STL [R1+0x2cc], R52 ;  /* 0x0002cc3401007387 */ /* 0x0083e20000100800 */
[----:B----4-:R-:W-:Y:S01]  /*3ee0*/  PRMT R40, RZ, 0x7610, R40 ;  /* 0x00007610ff287816 */ /* 0x010fe20000000028 */
[----:B-1----:R-:W-:-:S05]  /*3ef0*/  IMAD.WIDE R52, R35, 0x2, R2 ;  /* 0x0000000223347825 */ /* 0x002fca00078e0202 */
[----:B------:R-:W-:Y:S01]  /*3f00*/  STL.64 [R1+0xe8], R52 ;  /* 0x0000e83401007387 */ /* 0x000fe20000100a00 */
[----:B0-----:R-:W-:-:S03]  /*3f10*/  IMAD.WIDE R42, R36, 0x2, R2 ;  /* 0x00000002242a7825 */ /* 0x001fc600078e0202 */
[----:B------:R-:W-:Y:S04]  /*3f20*/  STL [R1+0x2c4], R38 ;  /* 0x0002c42601007387 */ /* 0x000fe80000100800 */
[----:B------:R0:W-:Y:S04]  /*3f30*/  STL [R1+0x2c8], R39 ;  /* 0x0002c82701007387 */ /* 0x0001e80000100800 */
[----:B------:R-:W2:Y:S01]  /*3f40*/  @P6 LDG.E.U16 R40, desc[UR24][R42.64] ;  /* 0x000000182a286981 */ /* 0x000ea2000c1e1500 */
[----:B0-----:R-:W-:Y:S01]  /*3f50*/  IMAD.WIDE R38, R36, 0x2, R4 ;  /* 0x0000000224267825 */ /* 0x001fe200078e0204 */
[----:B------:R-:W-:-:S04]  /*3f60*/  PRMT R41, RZ, 0x7610, R41 ;  /* 0x00007610ff297816 */ /* 0x000fc80000000029 */
[----:B------:R-:W3:Y:S01]  /*3f70*/  @P6 LDG.E.U16 R37, desc[UR24][R38.64] ;  /* 0x0000001826256981 */ /* 0x000ee2000c1e1500 */
[----:B------:R-:W-:-:S05]  /*3f80*/  IMAD.WIDE R46, R35, 0x2, R4 ;  /* 0x00000002232e7825 */ /* 0x000fca00078e0204 */
[----:B------:R-:W4:Y:S01]  /*3f90*/  @P5 LDG.E.U16 R41, desc[UR24][R46.64] ;  /* 0x000000182e295981 */ /* 0x000f22000c1e1500 */
[----:B------:R-:W-:Y:S02]  /*3fa0*/  PRMT R48, RZ, 0x7610, R48 ;  /* 0x00007610ff307816 */ /* 0x000fe40000000030 */
[----:B------:R-:W-:-:S04]  /*3fb0*/  SHF.R.U64 R34, R82, 0x14, RZ ;  /* 0x0000001452227819 */ /* 0x000fc800000012ff */
[----:B------:R-:W4:Y:S01]  /*3fc0*/  @P5 LDG.E.U16 R48, desc[UR24][R52.64] ;  /* 0x0000001834305981 */ /* 0x000f22000c1e1500 */
[----:B------:R-:W-:Y:S01]  /*3fd0*/  LOP3.LUT P5, RZ, R34, 0x1, RZ, 0xc0, !PT ;  /* 0x0000000122ff7812 */ /* 0x000fe200078ac0ff */
[----:B------:R-:W-:Y:S01]  /*3fe0*/  IMAD R36, R7, 0x2b, RZ ;  /* 0x0000002b07247824 */ /* 0x000fe200078e02ff */
[----:B------:R-:W-:Y:S01]  /*3ff0*/  SHF.R.U64 R35, R82, 0xc, RZ ;  /* 0x0000000c52237819 */ /* 0x000fe200000012ff */
[----:B------:R-:W-:Y:S01]  /*4000*/  STL.64 [R1+0xe0], R46 ;  /* 0x0000e02e01007387 */ /* 0x000fe20000100a00 */
[----:B------:R-:W-:-:S03]  /*4010*/  PRMT R44, RZ, 0x7610, R44 ;  /* 0x00007610ff2c7816 */ /* 0x000fc6000000002c */
[----:B------:R-:W-:Y:S01]  /*4020*/  STL.64 [R1+0x68], R42 ;  /* 0x0000682a01007387 */ /* 0x000fe20000100a00 */
[----:B------:R-:W-:Y:S01]  /*4030*/  LOP3.LUT P6, RZ, R35, 0x1, RZ, 0xc0, !PT ;  /* 0x0000000123ff7812 */ /* 0x000fe200078cc0ff */
[----:B------:R-:W-:Y:S02]  /*4040*/  IMAD.WIDE R34, R36, 0x2, R2 ;  /* 0x0000000224227825 */ /* 0x000fe400078e0202 */
[----:B------:R-:W-:Y:S01]  /*4050*/  STL.64 [R1+0x60], R38 ;  /* 0x0000602601007387 */ /* 0x000fe20000100a00 */
[----:B------:R-:W-:Y:S02]  /*4060*/  PRMT R45, RZ, 0x7610, R45 ;  /* 0x00007610ff2d7816 */ /* 0x000fe4000000002d */
[----:B------:R-:W-:Y:S02]  /*4070*/  PRMT R18, RZ, 0x7610, R18 ;  /* 0x00007610ff127816 */ /* 0x000fe40000000012 */
[----:B------:R-:W-:Y:S02]  /*4080*/  PRMT R19, RZ, 0x7610, R19 ;  /* 0x00007610ff137816 */ /* 0x000fe40000000013 */
[----:B------:R-:W4:Y:S04]  /*4090*/  @P5 LDG.E.U16 R45, desc[UR24][R34.64] ;  /* 0x00000018222d5981 */ /* 0x000f28000c1e1500 */
[----:B--2---:R0:W-:Y:S04]  /*40a0*/  STL [R1+0x2ec], R40 ;  /* 0x0002ec2801007387 */ /* 0x0041e80000100800 */
[----:B---3--:R1:W-:Y:S01]  /*40b0*/  STL [R1+0x2e8], R37 ;  /* 0x0002e82501007387 */ /* 0x0083e20000100800 */
[----:B0-----:R-:W-:-:S02]  /*40c0*/  IMAD R40, R7, 0x33, RZ ;  /* 0x0000003307287824 */ /* 0x001fc400078e02ff */
[----:B-1----:R-:W-:Y:S01]  /*40d0*/  IMAD.WIDE R36, R36, 0x2, R4 ;  /* 0x0000000224247825 */ /* 0x002fe200078e0204 */
[----:B----4-:R0:W-:Y:S04]  /*40e0*/  STL [R1+0x2f0], R41 ;  /* 0x0002f02901007387 */ /* 0x0101e80000100800 */
[----:B------:R-:W2:Y:S01]  /*40f0*/  @P5 LDG.E.U16 R44, desc[UR24][R36.64] ;  /* 0x00000018242c5981 */ /* 0x000ea2000c1e1500 */
[----:B------:R-:W-:-:S04]  /*4100*/  IMAD.WIDE R38, R40, 0x2, R2 ;  /* 0x0000000228267825 */ /* 0x000fc800078e0202 */
[----:B0-----:R-:W-:Y:S01]  /*4110*/  IMAD.WIDE R40, R40, 0x2, R4 ;  /* 0x0000000228287825 */ /* 0x001fe200078e0204 */
[----:B------:R-:W3:Y:S04]  /*4120*/  @P6 LDG.E.U16 R19, desc[UR24][R38.64] ;  /* 0x0000001826136981 */ /* 0x000ee8000c1e1500 */
[----:B------:R-:W4:Y:S01]  /*4130*/  @P6 LDG.E.U16 R18, desc[UR24][R40.64] ;  /* 0x0000001828126981 */ /* 0x000f22000c1e1500 */
[----:B------:R-:W-:-:S03]  /*4140*/  SHF.R.U64 R42, R82, 0x4, RZ ;  /* 0x00000004522a7819 */ /* 0x000fc600000012ff */
[----:B------:R-:W-:Y:S01]  /*4150*/  STL.64 [R1+0x7a8], R34 ;  /* 0x0007a82201007387 */ /* 0x000fe20000100a00 */
[----:B------:R-:W-:-:S03]  /*4160*/  LOP3.LUT P6, RZ, R42, 0x1, RZ, 0xc0, !PT ;  /* 0x000000012aff7812 */ /* 0x000fc600078cc0ff */
[----:B------:R-:W-:Y:S01]  /*4170*/  STL.64 [R1+0x7b8], R36 ;  /* 0x0007b82401007387 */ /* 0x000fe20000100a00 */
[----:B------:R-:W-:-:S03]  /*4180*/  VIADD R43, R54, 0xfffffffa ;  /* 0xfffffffa362b7836 */ /* 0x000fc60000000000 */
[----:B------:R-:W-:Y:S04]  /*4190*/  STL.64 [R1+0x7c8], R38 ;  /* 0x0007c82601007387 */ /* 0x000fe80000100a00 */
[----:B------:R-:W-:Y:S04]  /*41a0*/  STL [R1+0x7d8], R40 ;  /* 0x0007d82801007387 */ /* 0x000fe80000100800 */
[----:B------:R0:W-:Y:S04]  /*41b0*/  STL [R1+0x1a0], R48 ;  /* 0x0001a03001007387 */ /* 0x0001e80000100800 */
[----:B------:R-:W-:Y:S01]  /*41c0*/  STL [R1+0x7d4], R41 ;  /* 0x0007d42901007387 */ /* 0x000fe20000100800 */
[----:B------:R-:W-:-:S02]  /*41d0*/  ISETP.GE.U32.AND P5, PT, R43, 0x7fffffbb, PT ;  /* 0x7fffffbb2b00780c */ /* 0x000fc40003fa6070 */
[----:B------:R-:W-:Y:S01]  /*41e0*/  PRMT R17, RZ, 0x7610, R17 ;  /* 0x00007610ff117816 */ /* 0x000fe20000000011 */
[----:B------:R-:W-:Y:S01]  /*41f0*/  IMAD.SHL.U32 R47, R7, 0x4, RZ ;  /* 0x00000004072f7824 */ /* 0x000fe200078e00ff */
[----:B------:R-:W-:Y:S02]  /*4200*/  PRMT R14, RZ, 0x7610, R14 ;  /* 0x00007610ff0e7816 */ /* 0x000fe4000000000e */
[----:B------:R-:W-:Y:S01]  /*4210*/  PRMT R15, RZ, 0x7610, R15 ;  /* 0x00007610ff0f7816 */ /* 0x000fe2000000000f */
[----:B------:R-:W-:Y:S01]  /*4220*/  IMAD.WIDE R52, R47, 0x2, R2 ;  /* 0x000000022f347825 */ /* 0x000fe200078e0202 */
[----:B------:R-:W-:-:S04]  /*4230*/  SHF.R.U32.HI R46, RZ, 0xb, R58 ;  /* 0x0000000bff2e7819 */ /* 0x000fc8000001163a */
[----:B------:R1:W3:Y:S01]  /*4240*/  @!P3 LDG.E.U16 R14, desc[UR24][R52.64] ;  /* 0x00000018340eb981 */ /* 0x0002e2000c1e1500 */
[----:B0-----:R-:W-:Y:S01]  /*4250*/  VIADD R48, R54, 0xfffffff2 ;  /* 0xfffffff236307836 */ /* 0x001fe20000000000 */
[----:B------:R-:W-:Y:S02]  /*4260*/  PRMT R12, RZ, 0x7610, R12 ;  /* 0x00007610ff0c7816 */ /* 0x000fe4000000000c */
[----:B------:R-:W-:Y:S01]  /*4270*/  PRMT R13, RZ, 0x7610, R13 ;  /* 0x00007610ff0d7816 */ /* 0x000fe2000000000d */
[----:B--2---:R0:W-:Y:S04]  /*4280*/  STL [R1+0x2bc], R44 ;  /* 0x0002bc2c01007387 */ /* 0x0041e80000100800 */
[----:B------:R2:W-:Y:S01]  /*4290*/  STL [R1+0x2c0], R45 ;  /* 0x0002c02d01007387 */ /* 0x0005e20000100800 */
[----:B0-----:R-:W-:-:S04]  /*42a0*/  IMAD R44, R7, 0x3b, RZ ;  /* 0x0000003b072c7824 */ /* 0x001fc800078e02ff */
[C---:B------:R-:W-:Y:S01]  /*42b0*/  IMAD.WIDE R42, R44.reuse, 0x2, R2 ;  /* 0x000000022c2a7825 */ /* 0x040fe200078e0202 */
[----:B----4-:R-:W-:Y:S03]  /*42c0*/  STL [R1+0x2b4], R18 ;  /* 0x0002b41201007387 */ /* 0x010fe60000100800 */
[--C-:B--2---:R-:W-:Y:S01]  /*42d0*/  IMAD.WIDE R44, R44, 0x2, R4.reuse ;  /* 0x000000022c2c7825 */ /* 0x104fe200078e0204 */
[----:B---3--:R0:W-:Y:S04]  /*42e0*/  STL [R1+0x2b8], R19 ;  /* 0x0002b81301007387 */ /* 0x0081e80000100800 */
[----:B------:R-:W2:Y:S01]  /*42f0*/  @P6 LDG.E.U16 R17, desc[UR24][R44.64] ;  /* 0x000000182c116981 */ /* 0x000ea2000c1e1500 */
[----:B0-----:R-:W-:-:S05]  /*4300*/  IMAD.WIDE R18, R47, 0x2, R4 ;  /* 0x000000022f127825 */ /* 0x001fca00078e0204 */
[----:B------:R0:W3:Y:S01]  /*4310*/  @!P3 LDG.E.U16 R15, desc[UR24][R18.64] ;  /* 0x00000018120fb981 */ /* 0x0000e2000c1e1500 */
[----:B------:R-:W-:Y:S01]  /*4320*/  LOP3.LUT P3, RZ, R46, 0x1, RZ, 0xc0, !PT ;  /* 0x000000012eff7812 */ /* 0x000fe2000786c0ff */
[----:B------:R-:W-:-:S04]  /*4330*/  IMAD R46, R7, 0xc, RZ ;  /* 0x0000000c072e7824 */ /* 0x000fc800078e02ff */
[----:B------:R-:W-:-:S04]  /*4340*/  IMAD.WIDE R56, R46, 0x2, R2 ;  /* 0x000000022e387825 */ /* 0x000fc800078e0202 */
[----:B------:R-:W-:Y:S01]  /*4350*/  IMAD.WIDE R54, R46, 0x2, R4 ;  /* 0x000000022e367825 */ /* 0x000fe200078e0204 */
[----:B------:R-:W4:Y:S04]  /*4360*/  @!P4 LDG.E.U16 R12, desc[UR24][R56.64] ;  /* 0x00000018380cc981 */ /* 0x000f28000c1e1500 */
[----:B------:R-:W4:Y:S01]  /*4370*/  @!P4 LDG.E.U16 R13, desc[UR24][R54.64] ;  /* 0x00000018360dc981 */ /* 0x000f22000c1e1500 */
[----:B------:R-:W-:-:S06]  /*4380*/  PRMT R22, RZ, 0x7610, R22 ;  /* 0x00007610ff167816 */ /* 0x000fcc0000000016 */
[----:B------:R-:W4:Y:S01]  /*4390*/  @P6 LDG.E.U16 R22, desc[UR24][R42.64] ;  /* 0x000000182a166981 */ /* 0x000f22000c1e1500 */
[----:B------:R-:W-:-:S03]  /*43a0*/  ISETP.GE.U32.AND P6, PT, R48, 0x7fffffb3, PT ;  /* 0x7fffffb33000780c */ /* 0x000fc60003fc6070 */
[----:B------:R-:W-:Y:S01]  /*43b0*/  STL [R1+0x7e0], R42 ;  /* 0x0007e02a01007387 */ /* 0x000fe20000100800 */
[----:B------:R-:W-:-:S03]  /*43c0*/  IMAD R48, R7, 0x14, RZ ;  /* 0x0000001407307824 */ /* 0x000fc600078e02ff */
[----:B------:R1:W-:Y:S04]  /*43d0*/  STL.64 [R1+0x258], R52 ;  /* 0x0002583401007387 */ /* 0x0003e80000100a00 */
[----:B------:R-:W-:Y:S01]  /*43e0*/  STL [R1+0x7dc], R43 ;  /* 0x0007dc2b01007387 */ /* 0x000fe20000100800 */
[----:B------:R-:W-:-:S03]  /*43f0*/  PRMT R11, RZ, 0x7610, R11 ;  /* 0x00007610ff0b7816 */ /* 0x000fc6000000000b */
[----:B------:R0:W-:Y:S01]  /*4400*/  STL.64 [R1+0x250], R18 ;  /* 0x0002501201007387 */ /* 0x0001e20000100a00 */
[----:B------:R-:W-:Y:S01]  /*4410*/  SHF.R.U64 R46, R82, 0x1b, RZ ;  /* 0x0000001b522e7819 */ /* 0x000fe200000012ff */
[----:B-1----:R-:W-:-:S05]  /*4420*/  IMAD.WIDE R52, R48, 0x2, R2 ;  /* 0x0000000230347825 */ /* 0x002fca00078e0202 */
[----:B------:R1:W4:Y:S01]  /*4430*/  @P3 LDG.E.U16 R11, desc[UR24][R52.64] ;  /* 0x00000018340b3981 */ /* 0x000322000c1e1500 */
[----:B0-----:R-:W-:Y:S01]  /*4440*/  IMAD.WIDE R18, R48, 0x2, R4 ;  /* 0x0000000230127825 */ /* 0x001fe200078e0204 */
[----:B------:R-:W-:-:S03]  /*4450*/  PRMT R29, RZ, 0x7610, R29 ;  /* 0x00007610ff1d7816 */ /* 0x000fc6000000001d */
[----:B------:R-:W-:Y:S01]  /*4460*/  IMAD R48, R7, 0x24, RZ ;  /* 0x0000002407307824 */ /* 0x000fe200078e02ff */
[----:B--2---:R-:W-:Y:S04]  /*4470*/  STL [R1+0x838], R17 ;  /* 0x0008381101007387 */ /* 0x004fe80000100800 */
[----:B------:R0:W-:Y:S02]  /*4480*/  STL.64 [R1+0x810], R44 ;  /* 0x0008102c01007387 */ /* 0x0001e40000100a00 */
[----:B0-----:R-:W-:Y:S02]  /*4490*/  PRMT R45, RZ, 0x7610, R45 ;  /* 0x00007610ff2d7816 */ /* 0x001fe4000000002d */
[----:B------:R-:W-:Y:S04]  /*44a0*/  STL [R1+0x83c], R14 ;  /* 0x00083c0e01007387 */ /* 0x000fe80000100800 */
[----:B------:R0:W2:Y:S01]  /*44b0*/  @P3 LDG.E.U16 R45, desc[UR24][R18.64] ;  /* 0x00000018122d3981 */ /* 0x0000a2000c1e1500 */
[----:B------:R-:W-:-:S03]  /*44c0*/  LOP3.LUT P3, RZ, R46, 0x1, RZ, 0xc0, !PT ;  /* 0x000000012eff7812 */ /* 0x000fc6000786c0ff */
[----:B---3--:R-:W-:Y:S04]  /*44d0*/  STL [R1+0x840], R15 ;  /* 0x0008400f01007387 */ /* 0x008fe80000100800 */
[----:B------:R-:W-:Y:S04]  /*44e0*/  STL.64 [R1+0x1d8], R56 ;  /* 0x0001d83801007387 */ /* 0x000fe80000100a00 */
[----:B------:R-:W-:Y:S04]  /*44f0*/  STL.64 [R1+0x1d0], R54 ;  /* 0x0001d03601007387 */ /* 0x000fe80000100a00 */
[----:B------:R-:W-:Y:S04]  /*4500*/  STL.64 [R1+0x158], R52 ;  /* 0x0001583401007387 */ /* 0x000fe80000100a00 */
[----:B----4-:R3:W-:Y:S02]  /*4510*/  STL.64 [R1+0x858], R12 ;  /* 0x0008580c01007387 */ /* 0x0107e40000100a00 */
[----:B---3--:R-:W-:-:S05]  /*4520*/  IMAD.WIDE R12, R48, 0x2, R4 ;  /* 0x00000002300c7825 */ /* 0x008fca00078e0204 */
[----:B------:R-:W3:Y:S01]  /*4530*/  @P3 LDG.E.U16 R29, desc[UR24][R12.64] ;  /* 0x000000180c1d3981 */ /* 0x000ee2000c1e1500 */
[----:B------:R-:W-:-:S04]  /*4540*/  SHF.R.U32.HI R47, RZ, 0x3, R58 ;  /* 0x00000003ff2f7819 */ /* 0x000fc8000001163a */
[----:B------:R-:W-:Y:S01]  /*4550*/  LOP3.LUT P4, RZ, R47, 0x1, RZ, 0xc0, !PT ;  /* 0x000000012fff7812 */ /* 0x000fe2000788c0ff */
[----:B------:R-:W-:Y:S01]  /*4560*/  IMAD R47, R7, 0x1c, RZ ;  /* 0x0000001c072f7824 */ /* 0x000fe200078e02ff */
[----:B------:R-:W-:Y:S01]  /*4570*/  STL [R1+0x1a8], R22 ;  /* 0x0001a81601007387 */ /* 0x000fe20000100800 */
[----:B------:R-:W-:Y:S02]  /*4580*/  PRMT R44, RZ, 0x7610, R44 ;  /* 0x00007610ff2c7816 */ /* 0x000fe4000000002c */
[----:B------:R-:W-:Y:S01]  /*4590*/  PRMT R31, RZ, 0x7610, R31 ;  /* 0x00007610ff1f7816 */ /* 0x000fe2000000001f */
[----:B------:R0:W-:Y:S01]  /*45a0*/  STL.64 [R1+0x150], R18 ;  /* 0x0001501201007387 */ /* 0x0001e20000100a00 */
[----:B-1----:R-:W-:Y:S01]  /*45b0*/  IMAD.WIDE R52, R47, 0x2, R2 ;  /* 0x000000022f347825 */ /* 0x002fe200078e0202 */
[----:B------:R-:W-:Y:S02]  /*45c0*/  SHF.R.U64 R46, R82, 0x13, RZ ;  /* 0x00000013522e7819 */ /* 0x000fe400000012ff */
[----:B------:R-:W-:Y:S01]  /*45d0*/  PRMT R30, RZ, 0x7610, R30 ;  /* 0x00007610ff1e7816 */ /* 0x000fe2000000001e */
[----:B------:R-:W-:-:S02]  /*45e0*/  IMAD.WIDE R14, R48, 0x2, R2 ;  /* 0x00000002300e7825 */ /* 0x000fc400078e0202 */
[----:B------:R1:W4:Y:S02]  /*45f0*/  @P4 LDG.E.U16 R44, desc[UR24][R52.64] ;  /* 0x00000018342c4981 */ /* 0x000324000c1e1500 */
[----:B0-----:R-:W-:Y:S01]  /*4600*/  IMAD.WIDE R18, R47, 0x2, R4 ;  /* 0x000000022f127825 */ /* 0x001fe200078e0204 */
[----:B------:R-:W-:Y:S01]  /*4610*/  SHF.R.U64 R47, R82, 0xb, RZ ;  /* 0x0000000b522f7819 */ /* 0x000fe200000012ff */
[----:B------:R1:W-:Y:S04]  /*4620*/  STL.64 [R1+0xd8], R52 ;  /* 0x0000d83401007387 */ /* 0x0003e80000100a00 */
[----:B------:R0:W2:Y:S01]  /*4630*/  @P4 LDG.E.U16 R31, desc[UR24][R18.64] ;  /* 0x00000018121f4981 */ /* 0x0000a2000c1e1500 */
[----:B------:R-:W-:Y:S01]  /*4640*/  LOP3.LUT P4, RZ, R46, 0x1, RZ, 0xc0, !PT ;  /* 0x000000012eff7812 */ /* 0x000fe2000788c0ff */
[----:B------:R-:W-:-:S02]  /*4650*/  IMAD R48, R7, 0x2c, RZ ;  /* 0x0000002c07307824 */ /* 0x000fc400078e02ff */
[----:B------:R0:W2:Y:S01]  /*4660*/  @P3 LDG.E.U16 R30, desc[UR24][R14.64] ;  /* 0x000000180e1e3981 */ /* 0x0000a2000c1e1500 */
[----:B------:R-:W-:Y:S01]  /*4670*/  LOP3.LUT P3, RZ, R47, 0x1, RZ, 0xc0, !PT ;  /* 0x000000012fff7812 */ /* 0x000fe2000786c0ff */
[----:B------:R-:W-:Y:S01]  /*4680*/  IMAD.WIDE R46, R48, 0x2, R2 ;  /* 0x00000002302e7825 */ /* 0x000fe200078e0202 */
[----:B------:R-:W-:Y:S01]  /*4690*/  PRMT R26, RZ, 0x7610, R26 ;  /* 0x00007610ff1a7816 */ /* 0x000fe2000000001a */
[----:B------:R0:W-:Y:S01]  /*46a0*/  STL.64 [R1+0xd0], R18 ;  /* 0x0000d01201007387 */ /* 0x0001e20000100a00 */
[----:B------:R-:W-:Y:S01]  /*46b0*/  PRMT R27, RZ, 0x7610, R27 ;  /* 0x00007610ff1b7816 */ /* 0x000fe2000000001b */
[----:B-1----:R-:W-:Y:S01]  /*46c0*/  IMAD R52, R7, 0x34, RZ ;  /* 0x0000003407347824 */ /* 0x002fe200078e02ff */
[----:B------:R-:W-:Y:S01]  /*46d0*/  SHF.R.U64 R54, R82, 0x3, RZ ;  /* 0x0000000352367819 */ /* 0x000fe200000012ff */
[----:B------:R-:W-:Y:S01]  /*46e0*/  IMAD.MOV.U32 R43, RZ, RZ, R50 ;  /* 0x000000ffff2b7224 */ /* 0x000fe200078e0032 */
[----:B------:R-:W-:Y:S01]  /*46f0*/  PRMT R25, RZ, 0x7610, R25 ;  /* 0x00007610ff197816 */ /* 0x000fe20000000019 */
[----:B------:R-:W2:Y:S01]  /*4700*/  @P4 LDG.E.U16 R26, desc[UR24][R46.64] ;  /* 0x000000182e1a4981 */ /* 0x000ea2000c1e1500 */
[----:B0-----:R-:W-:-:S02]  /*4710*/  IMAD.MOV.U32 R19, RZ, RZ, R49 ;  /* 0x000000ffff137224 */ /* 0x001fc400078e0031 */
[----:B------:R-:W-:Y:S01]  /*4720*/  IMAD.WIDE R48, R48, 0x2, R4 ;  /* 0x0000000230307825 */ /* 0x000fe200078e0204 */
[----:B------:R-:W-:-:S03]  /*4730*/  PRMT R10, RZ, 0x7610, R10 ;  /* 0x00007610ff0a7816 */ /* 0x000fc6000000000a */
[----:B------:R-:W-:Y:S01]  /*4740*/  IMAD.MOV.U32 R18, RZ, RZ, R51 ;  /* 0x000000ffff127224 */ /* 0x000fe200078e0033 */
[----:B------:R-:W2:Y:S01]  /*4750*/  @P4 LDG.E.U16 R27, desc[UR24][R48.64] ;  /* 0x00000018301b4981 */ /* 0x000ea2000c1e1500 */
[----:B------:R-:W-:Y:S01]  /*4760*/  IMAD.WIDE R50, R52, 0x2, R2 ;  /* 0x0000000234327825 */ /* 0x000fe200078e0202 */
[----:B------:R-:W-:-:S03]  /*4770*/  LOP3.LUT P4, RZ, R54, 0x1, RZ, 0xc0, !PT ;  /* 0x0000000136ff7812 */ /* 0x000fc6000788c0ff */
[----:B------:R-:W-:Y:S01]  /*4780*/  IMAD.WIDE R52, R52, 0x2, R4 ;  /* 0x0000000234347825 */ /* 0x000fe200078e0204 */
[----:B------:R-:W-:Y:S01]  /*4790*/  SHF.R.U32.HI R55, RZ, 0x1, R58 ;  /* 0x00000001ff377819 */ /* 0x000fe2000001163a */
[----:B------:R-:W2:Y:S02]  /*47a0*/  @P3 LDG.E.U16 R25, desc[UR24][R50.64] ;  /* 0x0000001832193981 */ /* 0x000ea4000c1e1500 */
[----:B------:R-:W-:Y:S02]  /*47b0*/  IMAD R56, R7, 0x3c, RZ ;  /* 0x0000003c07387824 */ /* 0x000fe400078e02ff */
[----:B------:R-:W2:Y:S01]  /*47c0*/  @P3 LDG.E.U16 R10, desc[UR24][R52.64] ;  /* 0x00000018340a3981 */ /* 0x000ea2000c1e1500 */
[----:B------:R-:W-:Y:S01]  /*47d0*/  LOP3.LUT P3, RZ, R55, 0x1, RZ, 0xc0, !PT ;  /* 0x0000000137ff7812 */ /* 0x000fe2000786c0ff */
[C---:B------:R-:W-:Y:S01]  /*47e0*/  IMAD.WIDE R54, R56.reuse, 0x2, R2 ;  /* 0x0000000238367825 */ /* 0x040fe200078e0202 */
[----:B------:R-:W-:Y:S01]  /*47f0*/  PRMT R8, RZ, 0x7610, R8 ;  /* 0x00007610ff087816 */ /* 0x000fe20000000008 */
[----:B------:R-:W-:Y:S01]  /*4800*/  STL.64 [R1+0x58], R14 ;  /* 0x0000580e01007387 */ /* 0x000fe20000100a00 */
[----:B------:R-:W-:Y:S01]  /*4810*/  PRMT R23, RZ, 0x7610, R23 ;  /* 0x00007610ff177816 */ /* 0x000fe20000000017 */
[----:B------:R-:W-:-:S02]  /*4820*/  IMAD.WIDE R56, R56, 0x2, R4 ;  /* 0x0000000238387825 */ /* 0x000fc400078e0204 */
[----:B------:R0:W-:Y:S01]  /*4830*/  STL.64 [R1+0x50], R12 ;  /* 0x0000500c01007387 */ /* 0x0001e20000100a00 */
[----:B------:R-:W-:Y:S02]  /*4840*/  PRMT R9, RZ, 0x7610, R9 ;  /* 0x00007610ff097816 */ /* 0x000fe40000000009 */
[----:B------:R-:W-:Y:S01]  /*4850*/  PRMT R6, RZ, 0x7610, R6 ;  /* 0x00007610ff067816 */ /* 0x000fe20000000006 */
[----:B------:R-:W2:Y:S04]  /*4860*/  @P4 LDG.E.U16 R8, desc[UR24][R54.64] ;  /* 0x0000001836084981 */ /* 0x000ea8000c1e1500 */
[----:B------:R-:W2:Y:S01]  /*4870*/  @P4 LDG.E.U16 R23, desc[UR24][R56.64] ;  /* 0x0000001838174981 */ /* 0x000ea2000c1e1500 */
[----:B0-----:R-:W-:Y:S01]  /*4880*/  IMAD R13, R7, 0x5, RZ ;  /* 0x00000005070d7824 */ /* 0x001fe200078e02ff */
[----:B------:R-:W-:-:S03]  /*4890*/  SHF.R.U32.HI R12, RZ, 0x2, R58 ;  /* 0x00000002ff0c7819 */ /* 0x000fc6000001163a */
[----:B------:R-:W-:Y:S01]  /*48a0*/  IMAD.WIDE R14, R13, 0x2, R4 ;  /* 0x000000020d0e7825 */ /* 0x000fe200078e0204 */
[----:B------:R-:W-:-:S03]  /*48b0*/  LOP3.LUT P4, RZ, R12, 0x1, RZ, 0xc0, !PT ;  /* 0x000000010cff7812 */ /* 0x000fc6000788c0ff */
[----:B------:R-:W-:Y:S01]  /*48c0*/  IMAD R12, R7, 0xd, RZ ;  /* 0x0000000d070c7824 */ /* 0x000fe200078e02ff */
[----:B------:R-:W2:Y:S01]  /*48d0*/  @!P5 LDG.E.U16 R6, desc[UR24][R14.64] ;  /* 0x000000180e06d981 */ /* 0x000ea2000c1e1500 */
[----:B------:R-:W-:Y:S02]  /*48e0*/  PRMT R41, RZ, 0x7610, R41 ;  /* 0x00007610ff297816 */ /* 0x000fe40000000029 */
[----:B------:R-:W-:Y:S02]  /*48f0*/  PRMT R40, RZ, 0x7610, R40 ;  /* 0x00007610ff287816 */ /* 0x000fe40000000028 */
[----:B------:R-:W-:Y:S02]  /*4900*/  PRMT R39, RZ, 0x7610, R39 ;  /* 0x00007610ff277816 */ /* 0x000fe40000000027 */
[----:B------:R-:W-:Y:S02]  /*4910*/  SHF.R.U32.HI R22, RZ, 0x8, R58 ;  /* 0x00000008ff167819 */ /* 0x000fe4000001163a */
[----:B------:R-:W-:-:S02]  /*4920*/  PRMT R38, RZ, 0x7610, R38 ;  /* 0x00007610ff267816 */ /* 0x000fc40000000026 */
[----:B------:R-:W-:Y:S02]  /*4930*/  PRMT R37, RZ, 0x7610, R37 ;  /* 0x00007610ff257816 */ /* 0x000fe40000000025 */
[----:B------:R-:W-:Y:S01]  /*4940*/  PRMT R36, RZ, 0x7610, R36 ;  /* 0x00007610ff247816 */ /* 0x000fe20000000024 */
[----:B------:R-:W-:Y:S01]  /*4950*/  IMAD.MOV.U32 R17, RZ, RZ, R43 ;  /* 0x000000ffff117224 */ /* 0x000fe200078e002b */
[----:B---3--:R0:W-:Y:S02]  /*4960*/  STL.64 [R1+0x818], R28 ;  /* 0x0008181c01007387 */ /* 0x0081e40000100a00 */
[----:B0-----:R-:W-:Y:S01]  /*4970*/  IMAD.WIDE R28, R13, 0x2, R2 ;  /* 0x000000020d1c7825 */ /* 0x001fe200078e0202 */
[----:B------:R-:W-:-:S04]  /*4980*/  SHF.R.U32.HI R13, RZ, 0xa, R58 ;  /* 0x0000000aff0d7819 */ /* 0x000fc8000001163a */
[----:B------:R0:W-:Y:S04]  /*4990*/  STL.64 [R1+0x248], R28 ;  /* 0x0002481c01007387 */ /* 0x0001e80000100a00 */
[----:B------:R0:W3:Y:S01]  /*49a0*/  @!P5 LDG.E.U16 R9, desc[UR24][R28.64] ;  /* 0x000000181c09d981 */ /* 0x0000e2000c1e1500 */
[----:B------:R-:W-:-:S03]  /*49b0*/  LOP3.LUT P5, RZ, R13, 0x1, RZ, 0xc0, !PT ;  /* 0x000000010dff7812 */ /* 0x000fc600078ac0ff */
[----:B------:R1:W-:Y:S01]  /*49c0*/  STL.64 [R1+0x240], R14 ;  /* 0x0002400e01007387 */ /* 0x0003e20000100a00 */
[----:B0-----:R-:W-:-:S04]  /*49d0*/  IMAD.WIDE R28, R12, 0x2, R2 ;  /* 0x000000020c1c7825 */ /* 0x001fc800078e0202 */
[----:B-1----:R-:W-:Y:S01]  /*49e0*/  IMAD.WIDE R14, R12, 0x2, R4 ;  /* 0x000000020c0e7825 */ /* 0x002fe200078e0204 */
[----:B------:R-:W-:Y:S03]  /*49f0*/  STL.64 [R1+0x1c8], R28 ;  /* 0x0001c81c01007387 */ /* 0x000fe60000100a00 */
[----:B------:R-:W-:Y:S01]  /*4a00*/  IMAD R12, R7, 0x15, RZ ;  /* 0x00000015070c7824 */ /* 0x000fe200078e02ff */
[----:B------:R0:W-:Y:S04]  /*4a10*/  STL.64 [R1+0x1c0], R14 ;  /* 0x0001c00e01007387 */ /* 0x0001e80000100a00 */
[----:B------:R0:W2:Y:S01]  /*4a20*/  @!P6 LDG.E.U16 R41, desc[UR24][R14.64] ;  /* 0x000000180e29e981 */ /* 0x0000a2000c1e1500 */
[----:B------:R-:W-:Y:S01]  /*4a30*/  SHF.R.U32.HI R58, RZ, 0x9, R58 ;  /* 0x00000009ff3a7819 */ /* 0x000fe2000001163a */
[----:B0-----:R-:W-:-:S04]  /*4a40*/  IMAD.WIDE R14, R12, 0x2, R2 ;  /* 0x000000020c0e7825 */ /* 0x001fc800078e0202 */
[----:B------:R-:W-:Y:S01]  /*4a50*/  IMAD.WIDE R12, R12, 0x2, R4 ;  /* 0x000000020c0c7825 */ /* 0x000fe200078e0204 */
[----:B------:R0:W2:Y:S04]  /*4a60*/  @P5 LDG.E.U16 R40, desc[UR24][R14.64] ;  /* 0x000000180e285981 */ /* 0x0000a8000c1e1500 */
[----:B------:R1:W2:Y:S01]  /*4a70*/  @P5 LDG.E.U16 R39, desc[UR24][R12.64] ;  /* 0x000000180c275981 */ /* 0x0002a2000c1e1500 */
[----:B------:R-:W-:Y:S01]  /*4a80*/  LOP3.LUT P5, RZ, R58, 0x1, RZ, 0xc0, !PT ;  /* 0x000000013aff7812 */ /* 0x000fe200078ac0ff */
[----:B------:R-:W-:Y:S02]  /*4a90*/  IMAD R58, R7, 0x1d, RZ ;  /* 0x0000001d073a7824 */ /* 0x000fe400078e02ff */
[----:B------:R0:W-:Y:S04]  /*4aa0*/  STL.64 [R1+0x148], R14 ;  /* 0x0001480e01007387 */ /* 0x0001e80000100a00 */
[----:B------:R1:W-:Y:S01]  /*4ab0*/  STL.64 [R1+0x140], R12 ;  /* 0x0001400c01007387 */ /* 0x0003e20000100a00 */
[----:B0-----:R-:W-:-:S04]  /*4ac0*/  IMAD.WIDE R14, R58, 0x2, R2 ;  /* 0x000000023a0e7825 */ /* 0x001fc800078e0202 */
[----:B-1----:R-:W-:Y:S01]  /*4ad0*/  IMAD.WIDE R12, R58, 0x2, R4 ;  /* 0x000000023a0c7825 */ /* 0x002fe200078e0204 */
[----:B------:R-:W-:Y:S01]  /*4ae0*/  SHF.R.U64 R58, R82, 0x1a, RZ ;  /* 0x0000001a523a7819 */ /* 0x000fe200000012ff */
        /* <DEDUP_REMOVED lines=8> */
[----:B------:R0:W-:Y:S04]  /*4b70*/  STL.64 [R1+0x48], R14 ;  /* 0x0000480e01007387 */ /* 0x0001e80000100a00 */
[----:B------:R0:W2:Y:S04]  /*4b80*/  @P4 LDG.E.U16 R36, desc[UR24][R14.64] ;  /* 0x000000180e244981 */ /* 0x0000a8000c1e1500 */
[----:B------:R1:W-:Y:S01]  /*4b90*/  STL.64 [R1+0x40], R12 ;  /* 0x0000400c01007387 */ /* 0x0003e20000100a00 */
[----:B0-----:R-:W-:-:S03]  /*4ba0*/  IMAD.MOV.U32 R14, RZ, RZ, R19 ;  /* 0x000000ffff0e7224 */ /* 0x001fc600078e0013 */
[----:B------:R-:W2:Y:S04]  /*4bb0*/  LDL.LU R19, [R1+0x30] ;  /* 0x0000300001137983 */ /* 0x000ea80000300800 */
[----:B------:R-:W2:Y:S01]  /*4bc0*/  LDL.LU R43, [R1+0x2a0] ;  /* 0x0002a000012b7983 */ /* 0x000ea20000300800 */
[----:B------:R-:W-:-:S04]  /*4bd0*/  @!UP1 UIADD3 UR4, UPT, UPT, -UR5, 0x100000, URZ ;  /* 0x0010000005049890 */ /* 0x000fc8000fffe1ff */
[----:B------:R-:W-:Y:S02]  /*4be0*/  @!UP1 USHF.L.U32 UR5, UR4, 0xb, URZ ;  /* 0x0000000b04059899 */ /* 0x000fe400080006ff */
[----:B------:R-:W-:Y:S01]  /*4bf0*/  @!UP1 USHF.L.U32 UR4, UR4, 0x1, URZ ;  /* 0x0000000104049899 */ /* 0x000fe200080006ff */
[----:B------:R-:W-:Y:S01]  /*4c00*/  PRMT R35, RZ, 0x7610, R35 ;  /* 0x00007610ff237816 */ /* 0x000fe20000000023 */
[----:B------:R-:W-:Y:S01]  /*4c10*/  VOTEU.ALL UP1, P0 ;  /* 0x0000000000ff7886 */ /* 0x000fe20000020000 */
[----:B------:R-:W-:-:S04]  /*4c20*/  SHF.R.U64 R58, R82, 0x12, RZ ;  /* 0x00000012523a7819 */ /* 0x000fc800000012ff */
[----:B------:R1:W3:Y:S01]  /*4c30*/  @P4 LDG.E.U16 R35, desc[UR24][R12.64] ;  /* 0x000000180c234981 */ /* 0x0002e2000c1e1500 */
[----:B------:R-:W-:-:S04]  /*4c40*/  LOP3.LUT P4, RZ, R58, 0x1, RZ, 0xc0, !PT ;  /* 0x000000013aff7812 */ /* 0x000fc8000788c0ff */
[----:B------:R0:W2:Y:S01]  /*4c50*/  @!UP1 SYNCS.EXCH.64 URZ, [UR10+0x12008], UR4 ;  /* 0x012008040aff95b2 */ /* 0x0000a20008000100 */
[----:B------:R0:W-:Y:S01]  /*4c60*/  STS.U16 [R0+UR10+0x800], R60 ;  /* 0x0008003c00007988 */ /* 0x0001e2000800040a */
[----:B-1----:R-:W-:-:S03]  /*4c70*/  LOP3.LUT R12, R0, 0x10, RZ, 0x3c, !PT ;  /* 0x00000010000c7812 */ /* 0x002fc600078e3cff */
[----:B------:R-:W-:Y:S04]  /*4c80*/  STS.U16 [R0+UR10], R64 ;  /* 0x0000004000007988 */ /* 0x000fe8000800040a */
[----:B------:R-:W-:Y:S01]  /*4c90*/  STS.U16 [R0+UR10+0x4000], R63 ;  /* 0x0040003f00007988 */ /* 0x000fe2000800040a */
[----:B0-----:R-:W-:Y:S01]  /*4ca0*/  IMAD R60, R7, 0x2d, RZ ;  /* 0x0000002d073c7824 */ /* 0x001fe200078e02ff */
[----:B------:R-:W-:Y:S01]  /*4cb0*/  PRMT R34, RZ, 0x7610, R34 ;  /* 0x00007610ff227816 */ /* 0x000fe20000000022 */
[----:B------:R-:W0:Y:S01]  /*4cc0*/  LDCU UR4, c[0x0][0x3b0] ;  /* 0x00007600ff0477ac */ /* 0x000e220008000800 */
[----:B------:R-:W-:Y:S04]  /*4cd0*/  STS.U16 [R0+UR10+0x400], R62 ;  /* 0x0004003e00007988 */ /* 0x000fe8000800040a */
[----:B------:R-:W-:Y:S04]  /*4ce0*/  STS.U16 [R0+UR10+0x4400], R61 ;  /* 0x0044003d00007988 */ /* 0x000fe8000800040a */
[----:B------:R1:W-:Y:S04]  /*4cf0*/  STS.U16 [R0+UR10+0x4800], R59 ;  /* 0x0048003b00007988 */ /* 0x0003e8000800040a */
[----:B------:R-:W-:Y:S04]  /*4d00*/  STS.U16 [R0+UR10+0xc00], R70 ;  /* 0x000c004600007988 */ /* 0x000fe8000800040a */
[----:B------:R-:W-:Y:S04]  /*4d10*/  STS.U16 [R0+UR10+0x4c00], R69 ;  /* 0x004c004500007988 */ /* 0x000fe8000800040a */
[----:B------:R-:W-:Y:S04]  /*4d20*/  STS.U16 [R0+UR10+0x1000], R68 ;  /* 0x0010004400007988 */ /* 0x000fe8000800040a */
[----:B------:R-:W-:Y:S04]  /*4d30*/  STS.U16 [R0+UR10+0x5000], R67 ;  /* 0x0050004300007988 */ /* 0x000fe8000800040a */
[----:B------:R-:W-:Y:S04]  /*4d40*/  STS.U16 [R0+UR10+0x1400], R66 ;  /* 0x0014004200007988 */ /* 0x000fe8000800040a */
[----:B------:R-:W-:Y:S04]  /*4d50*/  STS.U16 [R0+UR10+0x5400], R65 ;  /* 0x0054004100007988 */ /* 0x000fe8000800040a */
[----:B------:R-:W-:Y:S04]  /*4d60*/  STS.U16 [R0+UR10+0x1800], R74 ;  /* 0x0018004a00007988 */ /* 0x000fe8000800040a */
[----:B------:R-:W-:Y:S04]  /*4d70*/  STS.U16 [R0+UR10+0x5800], R73 ;  /* 0x0058004900007988 */ /* 0x000fe8000800040a */
[----:B------:R0:W-:Y:S04]  /*4d80*/  STS.U16 [R0+UR10+0x1c00], R72 ;  /* 0x001c004800007988 */ /* 0x0001e8000800040a */
[----:B------:R-:W-:Y:S01]  /*4d90*/  STS.U16 [R0+UR10+0x5c00], R71 ;  /* 0x005c004700007988 */ /* 0x000fe2000800040a */
[----:B------:R-:W-:-:S03]  /*4da0*/  PRMT R33, RZ, 0x7610, R33 ;  /* 0x00007610ff217816 */ /* 0x000fc60000000021 */
[----:B------:R-:W-:Y:S01]  /*4db0*/  STS.U16 [R12+UR10+0x80], R77 ;  /* 0x0000804d0c007988 */ /* 0x000fe2000800040a */
[----:B-1----:R-:W-:-:S03]  /*4dc0*/  IMAD.WIDE R58, R60, 0x2, R2 ;  /* 0x000000023c3a7825 */ /* 0x002fc600078e0202 */
[----:B------:R-:W-:Y:S01]  /*4dd0*/  STS.U16 [R12+UR10+0x4080], R76 ;  /* 0x0040804c0c007988 */ /* 0x000fe2000800040a */
[----:B------:R-:W-:-:S03]  /*4de0*/  IMAD.WIDE R60, R60, 0x2, R4 ;  /* 0x000000023c3c7825 */ /* 0x000fc600078e0204 */
[----:B------:R-:W-:Y:S01]  /*4df0*/  STS.U16 [R12+UR10+0x480], R75 ;  /* 0x0004804b0c007988 */ /* 0x000fe2000800040a */
[----:B------:R-:W-:-:S03]  /*4e00*/  PRMT R42, RZ, 0x7610, R42 ;  /* 0x00007610ff2a7816 */ /* 0x000fc6000000002a */
[----:B------:R-:W-:Y:S01]  /*4e10*/  STS.U16 [R12+UR10+0x4480], R84 ;  /* 0x004480540c007988 */ /* 0x000fe2000800040a */
[----:B------:R-:W-:-:S03]  /*4e20*/  SHF.R.U64 R62, R82, 0xa, RZ ;  /* 0x0000000a523e7819 */ /* 0x000fc600000012ff */
[----:B------:R-:W-:Y:S04]  /*4e30*/  STS.U16 [R12+UR10+0x880], R83 ;  /* 0x000880530c007988 */ /* 0x000fe8000800040a */
[----:B------:R-:W-:Y:S04]  /*4e40*/  STS.U16 [R12+UR10+0x4880], R81 ;  /* 0x004880510c007988 */ /* 0x000fe8000800040a */
[----:B------:R-:W-:Y:S04]  /*4e50*/  STS.U16 [R12+UR10+0xc80], R80 ;  /* 0x000c80500c007988 */ /* 0x000fe8000800040a */
[----:B------:R-:W-:Y:S04]  /*4e60*/  STS.U16 [R12+UR10+0x4c80], R79 ;  /* 0x004c804f0c007988 */ /* 0x000fe8000800040a */
[----:B------:R-:W-:Y:S04]  /*4e70*/  STS.U16 [R12+UR10+0x1080], R78 ;  /* 0x0010804e0c007988 */ /* 0x000fe8000800040a */
[----:B------:R-:W3:Y:S04]  /*4e80*/  @P4 LDG.E.U16 R34, desc[UR24][R58.64] ;  /* 0x000000183a224981 */ /* 0x000ee8000c1e1500 */
[----:B------:R-:W3:Y:S01]  /*4e90*/  @P4 LDG.E.U16 R33, desc[UR24][R60.64] ;  /* 0x000000183c214981 */ /* 0x000ee2000c1e1500 */
[----:B------:R-:W-:-:S03]  /*4ea0*/  LOP3.LUT P4, RZ, R62, 0x1, RZ, 0xc0, !PT ;  /* 0x000000013eff7812 */ /* 0x000fc6000788c0ff */
[----:B------:R-:W-:Y:S04]  /*4eb0*/  STS.U16 [R12+UR10+0x5080], R91 ;  /* 0x0050805b0c007988 */ /* 0x000fe8000800040a */
[----:B0-----:R-:W3:Y:S01]  /*4ec0*/  LDL.LU R72, [R1+0xa4] ;  /* 0x0000a40001487983 */ /* 0x001ee20000300800 */
[----:B------:R-:W-:-:S03]  /*4ed0*/  IMAD R64, R7, 0x35, RZ ;  /* 0x0000003507407824 */ /* 0x000fc600078e02ff */
[----:B------:R-:W-:Y:S04]  /*4ee0*/  STS.U16 [R12+UR10+0x1480], R90 ;  /* 0x0014805a0c007988 */ /* 0x000fe8000800040a */
[----:B------:R-:W4:Y:S04]  /*4ef0*/  LDL.LU R73, [R1+0xa0] ;  /* 0x0000a00001497983 */ /* 0x000f280000300800 */
[----:B------:R0:W4:Y:S04]  /*4f00*/  @!P6 LDG.E.U16 R42, desc[UR24][R28.64] ;  /* 0x000000181c2ae981 */ /* 0x000128000c1e1500 */
[----:B------:R-:W-:Y:S04]  /*4f10*/  STS.U16 [R12+UR10+0x5480], R89 ;  /* 0x005480590c007988 */ /* 0x000fe8000800040a */
[----:B------:R-:W4:Y:S04]  /*4f20*/  LDL.LU R74, [R1+0x2c] ;  /* 0x00002c00014a7983 */ /* 0x000f280000300800 */
[----:B------:R-:W-:Y:S04]  /*4f30*/  STS.U16 [R12+UR10+0x1880], R88 ;  /* 0x001880580c007988 */ /* 0x000fe8000800040a */
[----:B------:R-:W4:Y:S04]  /*4f40*/  LDL.LU R28, [R1+0x28] ;  /* 0x00002800011c7983 */ /* 0x000f280000300800 */
[----:B------:R-:W-:Y:S04]  /*4f50*/  STS.U16 [R12+UR10+0x5880], R87 ;  /* 0x005880570c007988 */ /* 0x000fe8000800040a */
[----:B------:R-:W4:Y:S01]  /*4f60*/  LDL.LU R29, [R1+0x24] ;  /* 0x00002400011d7983 */ /* 0x000f220000300800 */
[----:B------:R-:W-:-:S03]  /*4f70*/  PRMT R32, RZ, 0x7610, R32 ;  /* 0x00007610ff207816 */ /* 0x000fc60000000020 */
[----:B------:R-:W-:Y:S01]  /*4f80*/  STS.U16 [R12+UR10+0x1c80], R86 ;  /* 0x001c80560c007988 */ /* 0x000fe2000800040a */
[----:B------:R-:W-:Y:S01]  /*4f90*/  PRMT R16, RZ, 0x7610, R16 ;  /* 0x00007610ff107816 */ /* 0x000fe20000000010 */
[C---:B------:R-:W-:Y:S02]  /*4fa0*/  IMAD.WIDE R62, R64.reuse, 0x2, R2 ;  /* 0x00000002403e7825 */ /* 0x040fe400078e0202 */
[----:B------:R1:W-:Y:S02]  /*4fb0*/  STS.U16 [R12+UR10+0x5c80], R85 ;  /* 0x005c80550c007988 */ /* 0x0003e4000800040a */
[----:B------:R-:W-:Y:S01]  /*4fc0*/  IMAD.WIDE R64, R64, 0x2, R4 ;  /* 0x0000000240407825 */ /* 0x000fe200078e0204 */
[----:B------:R-:W-:Y:S01]  /*4fd0*/  SHF.R.U64 R66, R82, 0x2, RZ ;  /* 0x0000000252427819 */ /* 0x000fe200000012ff */
[----:B------:R-:W4:Y:S04]  /*4fe0*/  LDL.LU R13, [R1+0x20] ;  /* 0x00002000010d7983 */ /* 0x000f280000300800 */
[----:B------:R-:W4:Y:S01]  /*4ff0*/  LDL.LU R15, [R1+0xb4] ;  /* 0x0000b400010f7983 */ /* 0x000f220000300800 */
[----:B-1----:R-:W-:-:S03]  /*5000*/  LOP3.LUT R12, R0, 0x20, RZ, 0x3c, !PT ;  /* 0x00000020000c7812 */ /* 0x002fc600078e3cff */
[----:B------:R-:W4:Y:S04]  /*5010*/  @P4 LDG.E.U16 R32, desc[UR24][R62.64] ;  /* 0x000000183e204981 */ /* 0x000f28000c1e1500 */
[----:B------:R1:W-:Y:S04]  /*5020*/  STS.U16 [R12+UR10+0x100], R14 ;  /* 0x0001000e0c007988 */ /* 0x0003e8000800040a */
[----:B------:R0:W-:Y:S04]  /*5030*/  STS.U16 [R12+UR10+0x4100], R17 ;  /* 0x004100110c007988 */ /* 0x0001e8000800040a */
[----:B------:R-:W4:Y:S01]  /*5040*/  @P4 LDG.E.U16 R16, desc[UR24][R64.64] ;  /* 0x0000001840104981 */ /* 0x000f22000c1e1500 */
[----:B------:R-:W-:-:S03]  /*5050*/  LOP3.LUT P4, RZ, R66, 0x1, RZ, 0xc0, !PT ;  /* 0x0000000142ff7812 */ /* 0x000fc6000788c0ff */
[----:B-1----:R-:W4:Y:S04]  /*5060*/  LDL.LU R14, [R1+0xb0] ;  /* 0x0000b000010e7983 */ /* 0x002f280000300800 */
[----:B------:R1:W-:Y:S04]  /*5070*/  STS.U16 [R12+UR10+0x500], R18 ;  /* 0x000500120c007988 */ /* 0x0003e8000800040a */
[----:B0-----:R-:W4:Y:S01]  /*5080*/  LDL.LU R17, [R1+0xac] ;  /* 0x0000ac0001117983 */ /* 0x001f220000300800 */
[----:B------:R-:W-:-:S03]  /*5090*/  IMAD R68, R7, 0x3d, RZ ;  /* 0x0000003d07447824 */ /* 0x000fc600078e02ff */
[----:B-1----:R-:W4:Y:S01]  /*50a0*/  LDL.LU R18, [R1+0xa8] ;  /* 0x0000a80001127983 */ /* 0x002f220000300800 */
[----:B------:R-:W-:Y:S01]  /*50b0*/  PRMT R24, RZ, 0x7610, R24 ;  /* 0x00007610ff187816 */ /* 0x000fe20000000018 */
[----:B------:R-:W-:Y:S01]  /*50c0*/  IMAD.WIDE R66, R68, 0x2, R2 ;  /* 0x0000000244427825 */ /* 0x000fe200078e0202 */
[----:B------:R-:W-:-:S03]  /*50d0*/  PRMT R21, RZ, 0x7610, R21 ;  /* 0x00007610ff157816 */ /* 0x000fc60000000015 */
[----:B------:R-:W-:Y:S01]  /*50e0*/  IMAD.WIDE R68, R68, 0x2, R4 ;  /* 0x0000000244447825 */ /* 0x000fe200078e0204 */
[----:B------:R-:W4:Y:S04]  /*50f0*/  @P4 LDG.E.U16 R24, desc[UR24][R66.64] ;  /* 0x0000001842184981 */ /* 0x000f28000c1e1500 */
[----:B------:R-:W4:Y:S01]  /*5100*/  @P4 LDG.E.U16 R21, desc[UR24][R68.64] ;  /* 0x0000001844154981 */ /* 0x000f22000c1e1500 */
[----:B--2---:R-:W-:-:S05]  /*5110*/  VIADD R70, R43, 0xfffffff9 ;  /* 0xfffffff92b467836 */ /* 0x004fca0000000000 */
[----:B------:R-:W-:Y:S01]  /*5120*/  ISETP.GE.U32.AND P4, PT, R70, 0x7fffffba, PT ;  /* 0x7fffffba4600780c */ /* 0x000fe20003f86070 */
[----:B------:R-:W-:-:S04]  /*5130*/  IMAD R70, R7, 0x6, RZ ;  /* 0x0000000607467824 */ /* 0x000fc800078e02ff */
[----:B------:R-:W-:-:S04]  /*5140*/  IMAD.WIDE R78, R70, 0x2, R2 ;  /* 0x00000002464e7825 */ /* 0x000fc800078e0202 */
[----:B------:R-:W-:Y:S01]  /*5150*/  IMAD.WIDE R76, R70, 0x2, R4 ;  /* 0x00000002464c7825 */ /* 0x000fe200078e0204 */
[----:B------:R-:W-:Y:S04]  /*5160*/  STL.64 [R1+0x238], R78 ;  /* 0x0002384e01007387 */ /* 0x000fe80000100a00 */
[----:B------:R0:W-:Y:S04]  /*5170*/  STS.U16 [R12+UR10+0x4500], R19 ;  /* 0x004500130c007988 */ /* 0x0001e8000800040a */
[----:B------:R-:W-:Y:S04]  /*5180*/  STL.64 [R1+0x230], R76 ;  /* 0x0002304c01007387 */ /* 0x000fe80000100a00 */
[----:B0-----:R-:W2:Y:S01]  /*5190*/  LDL.LU R19, [R1+0xb8] ;  /* 0x0000b80001137983 */ /* 0x001ea20000300800 */
[----:B------:R-:W-:-:S03]  /*51a0*/  PRMT R20, RZ, 0x7610, R20 ;  /* 0x00007610ff147816 */ /* 0x000fc60000000014 */
[----:B------:R0:W-:Y:S01]  /*51b0*/  STS.U16 [R12+UR10+0x900], R93 ;  /* 0x0009005d0c007988 */ /* 0x0001e2000800040a */
[----:B------:R-:W-:-:S03]  /*51c0*/  VIADD R70, R43, 0xfffffff1 ;  /* 0xfffffff12b467836 */ /* 0x000fc60000000000 */
[----:B------:R-:W2:Y:S01]  /*51d0*/  @!P4 LDG.E.U16 R20, desc[UR24][R78.64] ;  /* 0x000000184e14c981 */ /* 0x000ea2000c1e1500 */
[----:B0-----:R-:W-:-:S03]  /*51e0*/  PRMT R93, RZ, 0x7610, R93 ;  /* 0x00007610ff5d7816 */ /* 0x001fc6000000005d */
[----:B------:R0:W-:Y:S04]  /*51f0*/  STS.U16 [R12+UR10+0x4900], R92 ;  /* 0x0049005c0c007988 */ /* 0x0001e8000800040a */
[----:B------:R-:W2:Y:S01]  /*5200*/  @!P4 LDG.E.U16 R93, desc[UR24][R76.64] ;  /* 0x000000184c5dc981 */ /* 0x000ea2000c1e1500 */
[----:B------:R-:W-:Y:S01]  /*5210*/  ISETP.GE.U32.AND P4, PT, R70, 0x7fffffb2, PT ;  /* 0x7fffffb24600780c */ /* 0x000fe20003f86070 */
[----:B------:R-:W-:Y:S01]  /*5220*/  IMAD R70, R7, 0xe, RZ ;  /* 0x0000000e07467824 */ /* 0x000fe200078e02ff */
[----:B------:R-:W-:Y:S02]  /*5230*/  PRMT R91, RZ, 0x7610, R91 ;  /* 0x00007610ff5b7816 */ /* 0x000fe4000000005b */
[----:B0-----:R-:W-:Y:S02]  /*5240*/  PRMT R92, RZ, 0x7610, R92 ;  /* 0x00007610ff5c7816 */ /* 0x001fe4000000005c */
[----:B------:R-:W-:-:S02]  /*5250*/  PRMT R90, RZ, 0x7610, R90 ;  /* 0x00007610ff5a7816 */ /* 0x000fc4000000005a */
[----:B------:R-:W-:Y:S02]  /*5260*/  PRMT R89, RZ, 0x7610, R89 ;  /* 0x00007610ff597816 */ /* 0x000fe40000000059 */
[----:B------:R-:W-:Y:S02]  /*5270*/  PRMT R88, RZ, 0x7610, R88 ;  /* 0x00007610ff587816 */ /* 0x000fe40000000058 */
[----:B------:R-:W-:Y:S02]  /*5280*/  PRMT R87, RZ, 0x7610, R87 ;  /* 0x00007610ff577816 */ /* 0x000fe40000000057 */
[----:B------:R-:W-:Y:S02]  /*5290*/  PRMT R86, RZ, 0x7610, R86 ;  /* 0x00007610ff567816 */ /* 0x000fe40000000056 */
[----:B------:R-:W-:Y:S01]  /*52a0*/  PRMT R85, RZ, 0x7610, R85 ;  /* 0x00007610ff557816 */ /* 0x000fe20000000055 */
[----:B---3--:R-:W-:Y:S04]  /*52b0*/  STS.U16 [R12+UR10+0xd00], R72 ;  /* 0x000d00480c007988 */ /* 0x008fe8000800040a */
[----:B----4-:R0:W-:Y:S04]  /*52c0*/  STS.U16 [R12+UR10+0x4d00], R73 ;  /* 0x004d00490c007988 */ /* 0x0101e8000800040a */
[----:B------:R-:W-:Y:S01]  /*52d0*/  STS.U16 [R12+UR10+0x1100], R74 ;  /* 0x0011004a0c007988 */ /* 0x000fe2000800040a */
[----:B0-----:R-:W-:-:S05]  /*52e0*/  IMAD.WIDE R72, R70, 0x2, R2 ;  /* 0x0000000246487825 */ /* 0x001fca00078e0202 */
[----:B------:R-:W3:Y:S04]  /*52f0*/  @!P4 LDG.E.U16 R92, desc[UR24][R72.64] ;  /* 0x00000018485cc981 */ /* 0x000ee8000c1e1500 */
[----:B------:R-:W-:Y:S04]  /*5300*/  STS.U16 [R12+UR10+0x5100], R28 ;  /* 0x0051001c0c007988 */ /* 0x000fe8000800040a */
[----:B------:R0:W-:Y:S02]  /*5310*/  STS.U16 [R12+UR10+0x1500], R29 ;  /* 0x0015001d0c007988 */ /* 0x0001e4000800040a */
[----:B0-----:R-:W-:Y:S01]  /*5320*/  IMAD.WIDE R28, R70, 0x2, R4 ;  /* 0x00000002461c7825 */ /* 0x001fe200078e0204 */
[----:B------:R-:W-:Y:S01]  /*5330*/  SHF.R.U64 R70, R82, 0x19, RZ ;  /* 0x0000001952467819 */ /* 0x000fe200000012ff */
[----:B------:R-:W-:Y:S04]  /*5340*/  STS.U16 [R12+UR10+0x5500], R13 ;  /* 0x0055000d0c007988 */ /* 0x000fe8000800040a */
[----:B------:R-:W4:Y:S01]  /*5350*/  @!P4 LDG.E.U16 R91, desc[UR24][R28.64] ;  /* 0x000000181c5bc981 */ /* 0x000f22000c1e1500 */
[----:B------:R-:W-:Y:S01]  /*5360*/  LOP3.LUT P4, RZ, R70, 0x1, RZ, 0xc0, !PT ;  /* 0x0000000146ff7812 */ /* 0x000fe2000788c0ff */
[----:B------:R-:W-:-:S02]  /*5370*/  IMAD R70, R7, 0x16, RZ ;  /* 0x0000001607467824 */ /* 0x000fc400078e02ff */
[----:B------:R-:W-:Y:S04]  /*5380*/  STS.U16 [R12+UR10+0x1900], R15 ;  /* 0x0019000f0c007988 */ /* 0x000fe8000800040a */
[----:B------:R-:W-:Y:S04]  /*5390*/  STL.64 [R1+0x1b8], R72 ;  /* 0x0001b84801007387 */ /* 0x000fe80000100a00 */
[----:B------:R0:W-:Y:S04]  /*53a0*/  STS.U16 [R12+UR10+0x5900], R14 ;  /* 0x0059000e0c007988 */ /* 0x0001e8000800040a */
[----:B------:R-:W-:Y:S01]  /*53b0*/  STS.U16 [R12+UR10+0x1d00], R17 ;  /* 0x001d00110c007988 */ /* 0x000fe2000800040a */
[----:B0-----:R-:W-:-:S03]  /*53c0*/  IMAD.WIDE R14, R70, 0x2, R2 ;  /* 0x00000002460e7825 */ /* 0x001fc600078e0202 */
[----:B------:R0:W-:Y:S04]  /*53d0*/  STS.U16 [R12+UR10+0x5d00], R18 ;  /* 0x005d00120c007988 */ /* 0x0001e8000800040a */
[----:B------:R1:W3:Y:S01]  /*53e0*/  @P5 LDG.E.U16 R90, desc[UR24][R14.64] ;  /* 0x000000180e5a5981 */ /* 0x0002e2000c1e1500 */
[----:B0-----:R-:W-:Y:S01]  /*53f0*/  IMAD.WIDE R12, R70, 0x2, R4 ;  /* 0x00000002460c7825 */ /* 0x001fe200078e0204 */
[----:B------:R-:W-:-:S04]  /*5400*/  SHF.R.U64 R70, R82, 0x11, RZ ;  /* 0x0000001152467819 */ /* 0x000fc800000012ff */
[----:B------:R0:W3:Y:S01]  /*5410*/  @P5 LDG.E.U16 R89, desc[UR24][R12.64] ;  /* 0x000000180c595981 */ /* 0x0000e2000c1e1500 */
[----:B------:R-:W-:Y:S01]  /*5420*/  LOP3.LUT P5, RZ, R70, 0x1, RZ, 0xc0, !PT ;  /* 0x0000000146ff7812 */ /* 0x000fe200078ac0ff */
[----:B------:R-:W-:Y:S02]  /*5430*/  IMAD R70, R7, 0x1e, RZ ;  /* 0x0000001e07467824 */ /* 0x000fe400078e02ff */
[----:B------:R-:W-:Y:S04]  /*5440*/  STL.64 [R1+0x1b0], R28 ;  /* 0x0001b01c01007387 */ /* 0x000fe80000100a00 */
[----:B------:R1:W-:Y:S04]  /*5450*/  STL.64 [R1+0x138], R14 ;  /* 0x0001380e01007387 */ /* 0x0003e80000100a00 */
[----:B------:R0:W-:Y:S04]  /*5460*/  STL.64 [R1+0x130], R12 ;  /* 0x0001300c01007387 */ /* 0x0001e80000100a00 */
[----:B------:R-:W3:Y:S01]  /*5470*/  LDL.LU R74, [R1+0x2cc] ;  /* 0x0002cc00014a7983 */ /* 0x000ee20000300800 */
[----:B-1----:R-:W-:-:S04]  /*5480*/  IMAD.WIDE R14, R70, 0x2, R2 ;  /* 0x00000002460e7825 */ /* 0x002fc800078e0202 */
[----:B0-----:R-:W-:Y:S01]  /*5490*/  IMAD.WIDE R12, R70, 0x2, R4 ;  /* 0x00000002460c7825 */ /* 0x001fe200078e0204 */
[----:B------:R0:W-:Y:S01]  /*54a0*/  STL.64 [R1+0xb8], R14 ;  /* 0x0000b80e01007387 */ /* 0x0001e20000100a00 */
[----:B------:R-:W-:-:S03]  /*54b0*/  LOP3.LUT R28, R0, 0x30, RZ, 0x3c, !PT ;  /* 0x00000030001c7812 */ /* 0x000fc600078e3cff */
[----:B------:R-:W3:Y:S01]  /*54c0*/  LDL.LU R75, [R1+0x2c8] ;  /* 0x0002c800014b7983 */ /* 0x000ee20000300800 */
[----:B------:R-:W-:-:S03]  /*54d0*/  IMAD R70, R7, 0x26, RZ ;  /* 0x0000002607467824 */ /* 0x000fc600078e02ff */
[----:B------:R-:W3:Y:S04]  /*54e0*/  LDL.LU R76, [R1+0x2c4] ;  /* 0x0002c400014c7983 */ /* 0x000ee80000300800 */
[----:B------:R1:W-:Y:S04]  /*54f0*/  STL.64 [R1+0xb0], R12 ;  /* 0x0000b00c01007387 */ /* 0x0003e80000100a00 */
[----:B------:R-:W3:Y:S04]  /*5500*/  @P3 LDG.E.U16 R88, desc[UR24][R14.64] ;  /* 0x000000180e583981 */ /* 0x000ee8000c1e1500 */
[----:B------:R-:W3:Y:S04]  /*5510*/  LDL.LU R77, [R1+0x1a0] ;  /* 0x0001a000014d7983 */ /* 0x000ee80000300800 */
[----:B------:R1:W3:Y:S04]  /*5520*/  @P3 LDG.E.U16 R87, desc[UR24][R12.64] ;  /* 0x000000180c573981 */ /* 0x0002e8000c1e1500 */
[----:B0-----:R-:W3:Y:S04]  /*5530*/  LDL.LU R15, [R1+0x2f0] ;  /* 0x0002f000010f7983 */ /* 0x001ee80000300800 */
[----:B------:R-:W3:Y:S01]  /*5540*/  LDL.LU R14, [R1+0x2ec] ;  /* 0x0002ec00010e7983 */ /* 0x000ee20000300800 */
[----:B-1----:R-:W-:-:S03]  /*5550*/  IMAD.WIDE R12, R70, 0x2, R2 ;  /* 0x00000002460c7825 */ /* 0x002fc600078e0202 */
[----:B------:R-:W3:Y:S04]  /*5560*/  LDL.LU R17, [R1+0x2e8] ;  /* 0x0002e80001117983 */ /* 0x000ee80000300800 */
[----:B------:R-:W3:Y:S04]  /*5570*/  LDL.LU R78, [R1+0x2c0] ;  /* 0x0002c000014e7983 */ /* 0x000ee80000300800 */
[----:B------:R-:W3:Y:S04]  /*5580*/  LDL.LU R79, [R1+0x2bc] ;  /* 0x0002bc00014f7983 */ /* 0x000ee80000300800 */
[----:B------:R-:W3:Y:S04]  /*5590*/  LDL.LU R80, [R1+0x2b8] ;  /* 0x0002b80001507983 */ /* 0x000ee80000300800 */
[----:B------:R-:W3:Y:S04]  /*55a0*/  LDL.LU R81, [R1+0x2b4] ;  /* 0x0002b40001517983 */ /* 0x000ee80000300800 */
[----:B------:R-:W3:Y:S04]  /*55b0*/  LDL.LU R29, [R1+0x1a8] ;  /* 0x0001a800011d7983 */ /* 0x000ee80000300800 */
[----:B------:R0:W-:Y:S04]  /*55c0*/  STL.64 [R1+0x38], R12 ;  /* 0x0000380c01007387 */ /* 0x0001e80000100a00 */
[----:B------:R-:W3:Y:S04]  /*55d0*/  @P4 LDG.E.U16 R86, desc[UR24][R12.64] ;  /* 0x000000180c564981 */ /* 0x000ee8000c1e1500 */
[----:B0-----:R-:W3:Y:S04]  /*55e0*/  LDL.LU.64 R12, [R1+0x858] ;  /* 0x00085800010c7983 */ /* 0x001ee80000300a00 */
[----:B--2---:R0:W-:Y:S02]  /*55f0*/  STS.U16 [R28+UR10+0x180], R19 ;  /* 0x000180131c007988 */ /* 0x0041e4000800040a */
[----:B0-----:R-:W-:-:S05]  /*5600*/  IMAD.WIDE R18, R70, 0x2, R4 ;  /* 0x0000000246127825 */ /* 0x001fca00078e0204 */
[----:B------:R0:W-:Y:S04]  /*5610*/  STL.64 [R1+0x30], R18 ;  /* 0x0000301201007387 */ /* 0x0001e80000100a00 */
[----:B------:R1:W2:Y:S04]  /*5620*/  @P4 LDG.E.U16 R85, desc[UR24][R18.64] ;  /* 0x0000001812554981 */ /* 0x0002a8000c1e1500 */
[----:B0-----:R-:W2:Y:S04]  /*5630*/  LDL.LU.64 R18, [R1+0x850] ;  /* 0x0008500001127983 */ /* 0x001ea80000300a00 */
[----:B--2---:R0:W-:Y:S04]  /*5640*/  STS.U16 [R28+UR10+0x4180], R18 ;  /* 0x004180121c007988 */ /* 0x0041e8000800040a */
[----:B------:R2:W-:Y:S04]  /*5650*/  STS.U16 [R28+UR10+0x580], R19 ;  /* 0x000580131c007988 */ /* 0x0005e8000800040a */
[----:B---3--:R-:W-:Y:S04]  /*5660*/  STS.U16 [R28+UR10+0x4580], R74 ;  /* 0x0045804a1c007988 */ /* 0x008fe8000800040a */
[----:B------:R-:W-:Y:S04]  /*5670*/  STS.U16 [R28+UR10+0x980], R75 ;  /* 0x0009804b1c007988 */ /* 0x000fe8000800040a */
[----:B------:R-:W-:Y:S04]  /*5680*/  STS.U16 [R28+UR10+0x4980], R76 ;  /* 0x0049804c1c007988 */ /* 0x000fe8000800040a */
[----:B0-----:R-:W3:Y:S04]  /*5690*/  LDL.LU R18, [R1+0x848] ;  /* 0x0008480001127983 */ /* 0x001ee80000300800 */
[----:B------:R-:W-:Y:S04]  /*56a0*/  STS.U16 [R28+UR10+0xd80], R77 ;  /* 0x000d804d1c007988 */ /* 0x000fe8000800040a */
[----:B--2---:R-:W1:Y:S04]  /*56b0*/  LDL.LU R19, [R1+0x844] ;  /* 0x0008440001137983 */ /* 0x004e680000300800 */
[----:B------:R0:W-:Y:S04]  /*56c0*/  STS.U16 [R28+UR10+0x4d80], R15 ;  /* 0x004d800f1c007988 */ /* 0x0001e8000800040a */
[----:B------:R2:W-:Y:S04]  /*56d0*/  STS.U16 [R28+UR10+0x1180], R14 ;  /* 0x0011800e1c007988 */ /* 0x0005e8000800040a */
[----:B------:R4:W-:Y:S04]  /*56e0*/  STS.U16 [R28+UR10+0x5180], R17 ;  /* 0x005180111c007988 */ /* 0x0009e8000800040a */
[----:B0-----:R-:W3:Y:S04]  /*56f0*/  LDL.LU R15, [R1+0x840] ;  /* 0x00084000010f7983 */ /* 0x001ee80000300800 */
[----:B--2---:R-:W2:Y:S04]  /*5700*/  LDL.LU R14, [R1+0x83c] ;  /* 0x00083c00010e7983 */ /* 0x004ea80000300800 */
[----:B----4-:R-:W4:Y:S04]  /*5710*/  LDL.LU R17, [R1+0x838] ;  /* 0x0008380001117983 */ /* 0x010f280000300800 */
[----:B------:R-:W-:Y:S04]  /*5720*/  STS.U16 [R28+UR10+0x1580], R78 ;  /* 0x0015804e1c007988 */ /* 0x000fe8000800040a */
[----:B------:R-:W-:Y:S04]  /*5730*/  STS.U16 [R28+UR10+0x5580], R79 ;  /* 0x0055804f1c007988 */ /* 0x000fe8000800040a */
[----:B------:R-:W-:Y:S04]  /*5740*/  STS.U16 [R28+UR10+0x1980], R80 ;  /* 0x001980501c007988 */ /* 0x000fe8000800040a */
[----:B------:R-:W-:Y:S04]  /*5750*/  STS.U16 [R28+UR10+0x5980], R81 ;  /* 0x005980511c007988 */ /* 0x000fe8000800040a */
[----:B------:R-:W-:Y:S04]  /*5760*/  STS.U16 [R28+UR10+0x1d80], R29 ;  /* 0x001d801d1c007988 */ /* 0x000fe8000800040a */
[----:B----4-:R0:W-:Y:S02]  /*5770*/  STS.U16 [R28+UR10+0x5d80], R17 ;  /* 0x005d80111c007988 */ /* 0x0101e4000800040a */
[----:B0-----:R-:W-:-:S02]  /*5780*/  LOP3.LUT R28, R0, 0x40, RZ, 0x3c, !PT ;  /* 0x00000040001c7812 */ /* 0x001fc400078e3cff */
[----:B------:R-:W4:Y:S04]  /*5790*/  LDL.LU R17, [R1+0x834] ;  /* 0x0008340001117983 */ /* 0x000f280000300800 */
[----:B--2---:R0:W-:Y:S04]  /*57a0*/  STS.U16 [R28+UR10+0x200], R14 ;  /* 0x0002000e1c007988 */ /* 0x0041e8000800040a */
[----:B---3--:R2:W-:Y:S04]  /*57b0*/  STS.U16 [R28+UR10+0x4200], R15 ;  /* 0x0042000f1c007988 */ /* 0x0085e8000800040a */
[----:B0-----:R-:W3:Y:S04]  /*57c0*/  LDL.LU R14, [R1+0x830] ;  /* 0x00083000010e7983 */ /* 0x001ee80000300800 */
[----:B--2---:R-:W2:Y:S01]  /*57d0*/  LDL.LU R15, [R1+0x82c] ;  /* 0x00082c00010f7983 */ /* 0x004ea20000300800 */
[----:B------:R-:W-:Y:S01]  /*57e0*/  IMAD R72, R7, 0x2e, RZ ;  /* 0x0000002e07487824 */ /* 0x000fe200078e02ff */
[----:B------:R-:W-:-:S02]  /*57f0*/  PRMT R84, RZ, 0x7610, R84 ;  /* 0x00007610ff547816 */ /* 0x000fc40000000054 */
[----:B------:R-:W-:Y:S01]  /*5800*/  PRMT R83, RZ, 0x7610, R83 ;  /* 0x00007610ff537816 */ /* 0x000fe20000000053 */
[----:B------:R-:W-:Y:S01]  /*5810*/  IMAD.WIDE R70, R72, 0x2, R2 ;  /* 0x0000000248467825 */ /* 0x000fe200078e0202 */
[----:B------:R-:W-:-:S03]  /*5820*/  SHF.R.U64 R74, R82, 0x9, RZ ;  /* 0x00000009524a7819 */ /* 0x000fc600000012ff */
[----:B------:R-:W-:Y:S01]  /*5830*/  IMAD.WIDE R72, R72, 0x2, R4 ;  /* 0x0000000248487825 */ /* 0x000fe200078e0204 */
[----:B------:R-:W-:Y:S01]  /*5840*/  LOP3.LUT P3, RZ, R74, 0x1, RZ, 0xc0, !PT ;  /* 0x000000014aff7812 */ /* 0x000fe2000786c0ff */
[----:B------:R-:W3:Y:S02]  /*5850*/  @P5 LDG.E.U16 R84, desc[UR24][R70.64] ;  /* 0x0000001846545981 */ /* 0x000ee4000c1e1500 */
[----:B------:R-:W-:Y:S02]  /*5860*/  VIADD R78, R43, 0xfffffff8 ;  /* 0xfffffff82b4e7836 */ /* 0x000fe40000000000 */
[----:B------:R-:W3:Y:S01]  /*5870*/  @P5 LDG.E.U16 R83, desc[UR24][R72.64] ;  /* 0x0000001848535981 */ /* 0x000ee2000c1e1500 */
[----:B------:R-:W-:Y:S02]  /*5880*/  IMAD R76, R7, 0x36, RZ ;  /* 0x00000036074c7824 */ /* 0x000fe400078e02ff */
[----:B------:R-:W-:Y:S02]  /*5890*/  ISETP.GE.U32.AND P5, PT, R78, 0x7fffffb9, PT ;  /* 0x7fffffb94e00780c */ /* 0x000fe40003fa6070 */
[----:B------:R-:W-:Y:S01]  /*58a0*/  SHF.R.U64 R78, R82, 0x1, RZ ;  /* 0x00000001524e7819 */ /* 0x000fe200000012ff */
[----:B------:R-:W-:Y:S01]  /*58b0*/  IMAD.WIDE R74, R76, 0x2, R2 ;  /* 0x000000024c4a7825 */ /* 0x000fe200078e0202 */
[----:B-1----:R-:W-:-:S02]  /*58c0*/  PRMT R19, RZ, 0x7610, R19 ;  /* 0x00007610ff137816 */ /* 0x002fc40000000013 */
[----:B------:R-:W-:Y:S01]  /*58d0*/  PRMT R18, RZ, 0x7610, R18 ;  /* 0x00007610ff127816 */ /* 0x000fe20000000012 */
[----:B------:R-:W-:Y:S01]  /*58e0*/  IMAD.WIDE R76, R76, 0x2, R4 ;  /* 0x000000024c4c7825 */ /* 0x000fe200078e0204 */
[----:B------:R-:W-:Y:S01]  /*58f0*/  LOP3.LUT P4, RZ, R78, 0x1, RZ, 0xc0, !PT ;  /* 0x000000014eff7812 */ /* 0x000fe2000788c0ff */
[----:B------:R0:W-:Y:S02]  /*5900*/  STS.U16 [R28+UR10+0x600], R12 ;  /* 0x0006000c1c007988 */ /* 0x0001e4000800040a */
[----:B------:R-:W-:Y:S02]  /*5910*/  VIADD R78, R43, 0xfffffff0 ;  /* 0xfffffff02b4e7836 */ /* 0x000fe40000000000 */
[----:B------:R-:W-:Y:S01]  /*5920*/  IMAD R80, R7, 0x3e, RZ ;  /* 0x0000003e07507824 */ /* 0x000fe200078e02ff */
[----:B------:R1:W-:Y:S04]  /*5930*/  STS.U16 [R28+UR10+0x4600], R13 ;  /* 0x0046000d1c007988 */ /* 0x0003e8000800040a */
[----:B------:R-:W3:Y:S04]  /*5940*/  @P3 LDG.E.U16 R19, desc[UR24][R74.64] ;  /* 0x000000184a133981 */ /* 0x000ee8000c1e1500 */
[----:B------:R-:W3:Y:S01]  /*5950*/  @P3 LDG.E.U16 R18, desc[UR24][R76.64] ;  /* 0x000000184c123981 */ /* 0x000ee2000c1e1500 */
[----:B------:R-:W-:Y:S01]  /*5960*/  ISETP.GE.U32.AND P3, PT, R78, 0x7fffffb1, PT ;  /* 0x7fffffb14e00780c */ /* 0x000fe20003f66070 */
[----:B------:R-:W-:-:S02]  /*5970*/  IMAD.WIDE R78, R80, 0x2, R2 ;  /* 0x00000002504e7825 */ /* 0x000fc400078e0202 */
[----:B------:R1:W-:Y:S02]  /*5980*/  STS.U16 [R28+UR10+0xa00], R11 ;  /* 0x000a000b1c007988 */ /* 0x0003e4000800040a */
[----:B------:R-:W-:Y:S02]  /*5990*/  IMAD.WIDE R80, R80, 0x2, R4 ;  /* 0x0000000250507825 */ /* 0x000fe400078e0204 */
[----:B0-----:R-:W3:Y:S04]  /*59a0*/  LDL.LU R12, [R1+0x828] ;  /* 0x00082800010c7983 */ /* 0x001ee80000300800 */
[----:B------:R-:W-:Y:S04]  /*59b0*/  STS.U16 [R28+UR10+0x4a00], R45 ;  /* 0x004a002d1c007988 */ /* 0x000fe8000800040a */
[----:B-1----:R-:W3:Y:S04]  /*59c0*/  LDL.LU R13, [R1+0x824] ;  /* 0x00082400010d7983 */ /* 0x002ee80000300800 */
[----:B------:R-:W-:Y:S04]  /*59d0*/  STS.U16 [R28+UR10+0xe00], R44 ;  /* 0x000e002c1c007988 */ /* 0x000fe8000800040a */
[----:B------:R-:W-:Y:S04]  /*59e0*/  STS.U16 [R28+UR10+0x4e00], R31 ;  /* 0x004e001f1c007988 */ /* 0x000fe8000800040a */
[----:B------:R0:W-:Y:S04]  /*59f0*/  STS.U16 [R28+UR10+0x1200], R30 ;  /* 0x0012001e1c007988 */ /* 0x0001e8000800040a */
[----:B------:R-:W3:Y:S01]  /*5a00*/  LDL.LU R11, [R1+0x820] ;  /* 0x00082000010b7983 */ /* 0x000ee20000300800 */
[----:B0-----:R-:W-:Y:S01]  /*5a10*/  SHF.R.U64 R28, R82, 0x18, RZ ;  /* 0x00000018521c7819 */ /* 0x001fe200000012ff */
[----:B------:R-:W-:Y:S01]  /*5a20*/  IMAD R30, R7, 0x7, RZ ;  /* 0x00000007071e7824 */ /* 0x000fe200078e02ff */
[----:B----4-:R-:W-:-:S06]  /*5a30*/  PRMT R17, RZ, 0x7610, R17 ;  /* 0x00007610ff117816 */ /* 0x010fcc0000000011 */
[----:B------:R-:W4:Y:S01]  /*5a40*/  @P4 LDG.E.U16 R17, desc[UR24][R78.64] ;  /* 0x000000184e114981 */ /* 0x000f22000c1e1500 */
[----:B--2---:R-:W-:Y:S02]  /*5a50*/  PRMT R15, RZ, 0x7610, R15 ;  /* 0x00007610ff0f7816 */ /* 0x004fe4000000000f */
[----:B---3--:R-:W-:-:S04]  /*5a60*/  PRMT R14, RZ, 0x7610, R14 ;  /* 0x00007610ff0e7816 */ /* 0x008fc8000000000e */
[----:B------:R-:W2:Y:S01]  /*5a70*/  @P4 LDG.E.U16 R15, desc[UR24][R80.64] ;  /* 0x00000018500f4981 */ /* 0x000ea2000c1e1500 */
[----:B------:R-:W-:Y:S01]  /*5a80*/  LOP3.LUT P4, RZ, R28, 0x1, RZ, 0xc0, !PT ;  /* 0x000000011cff7812 */ /* 0x000fe2000788c0ff */
[----:B------:R-:W-:-:S05]  /*5a90*/  IMAD.WIDE R28, R30, 0x2, R2 ;  /* 0x000000021e1c7825 */ /* 0x000fca00078e0202 */
[----:B------:R0:W-:Y:S04]  /*5aa0*/  STL.64 [R1+0x228], R28 ;  /* 0x0002281c01007387 */ /* 0x0001e80000100a00 */
[----:B------:R-:W3:Y:S04]  /*5ab0*/  @!P5 LDG.E.U16 R14, desc[UR24][R28.64] ;  /* 0x000000181c0ed981 */ /* 0x000ee8000c1e1500 */
[----:B0-----:R-:W2:Y:S01]  /*5ac0*/  LDL.LU.64 R28, [R1+0x818] ;  /* 0x00081800011c7983 */ /* 0x001ea20000300a00 */
[----:B------:R-:W-:Y:S01]  /*5ad0*/  IMAD.WIDE R44, R30, 0x2, R4 ;  /* 0x000000021e2c7825 */ /* 0x000fe200078e0204 */
[----:B------:R-:W-:-:S02]  /*5ae0*/  SHF.R.U64 R30, R82, 0x10, RZ ;  /* 0x00000010521e7819 */ /* 0x000fc400000012ff */
[----:B------:R-:W-:-:S04]  /*5af0*/  SHF.R.U64 R82, R82, 0x8, RZ ;  /* 0x0000000852527819 */ /* 0x000fc800000012ff */
[----:B------:R-:W-:Y:S02]  /*5b00*/  LOP3.LUT P6, RZ, R82, 0x1, RZ, 0xc0, !PT ;  /* 0x0000000152ff7812 */ /* 0x000fe400078cc0ff */
[----:B------:R-:W-:Y:S01]  /*5b10*/  LOP3.LUT R82, R0, 0x40, RZ, 0x3c, !PT ;  /* 0x0000004000527812 */ /* 0x000fe200078e3cff */
[----:B------:R0:W-:Y:S01]  /*5b20*/  STL.64 [R1+0x220], R44 ;  /* 0x0002202c01007387 */ /* 0x0001e20000100a00 */
[----:B------:R-:W-:-:S06]  /*5b30*/  PRMT R13, RZ, 0x7610, R13 ;  /* 0x00007610ff0d7816 */ /* 0x000fcc000000000d */
[----:B------:R0:W3:Y:S01]  /*5b40*/  @!P5 LDG.E.U16 R13, desc[UR24][R44.64] ;  /* 0x000000182c0dd981 */ /* 0x0000e2000c1e1500 */
[----:B------:R-:W-:Y:S01]  /*5b50*/  LOP3.LUT P5, RZ, R30, 0x1, RZ, 0xc0, !PT ;  /* 0x000000011eff7812 */ /* 0x000fe200078ac0ff */
[----:B------:R-:W-:Y:S01]  /*5b60*/  IMAD R30, R7, 0xf, RZ ;  /* 0x0000000f071e7824 */ /* 0x000fe200078e02ff */
[----:B------:R-:W-:-:S03]  /*5b70*/  PRMT R12, RZ, 0x7610, R12 ;  /* 0x00007610ff0c7816 */ /* 0x000fc6000000000c */
[----:B0-----:R-:W-:Y:S01]  /*5b80*/  IMAD.WIDE R44, R30, 0x2, R2 ;  /* 0x000000021e2c7825 */ /* 0x001fe200078e0202 */
[----:B------:R-:W-:-:S03]  /*5b90*/  PRMT R11, RZ, 0x7610, R11 ;  /* 0x00007610ff0b7816 */ /* 0x000fc6000000000b */
[----:B------:R-:W-:Y:S01]  /*5ba0*/  IMAD.WIDE R30, R30, 0x2, R4 ;  /* 0x000000021e1e7825 */ /* 0x000fe200078e0204 */
[----:B------:R0:W-:Y:S04]  /*5bb0*/  STL.64 [R1+0x1a8], R44 ;  /* 0x0001a82c01007387 */ /* 0x0001e80000100a00 */
[----:B------:R-:W3:Y:S04]  /*5bc0*/  @!P3 LDG.E.U16 R12, desc[UR24][R44.64] ;  /* 0x000000182c0cb981 */ /* 0x000ee8000c1e1500 */
[----:B------:R1:W3:Y:S04]  /*5bd0*/  @!P3 LDG.E.U16 R11, desc[UR24][R30.64] ;  /* 0x000000181e0bb981 */ /* 0x0002e8000c1e1500 */
[----:B0-----:R-:W5:Y:S04]  /*5be0*/  LDL.LU.64 R44, [R1+0x810] ;  /* 0x00081000012c7983 */ /* 0x001f680000300a00 */
[----:B------:R0:W-:Y:S04]  /*5bf0*/  STL.64 [R1+0x1a0], R30 ;  /* 0x0001a01e01007387 */ /* 0x0001e80000100a00 */
[----:B0-----:R-:W1:Y:S04]  /*5c00*/  LDL.LU.64 R30, [R1+0x808] ;  /* 0x00080800011e7983 */ /* 0x001e680000300a00 */
[----:B--2---:R0:W-:Y:S04]  /*5c10*/  STS.U16 [R82+UR10+0x5200], R29 ;  /* 0x0052001d52007988 */ /* 0x0041e8000800040a */
[----:B------:R2:W-:Y:S04]  /*5c20*/  STS.U16 [R82+UR10+0x1600], R26 ;  /* 0x0016001a52007988 */ /* 0x0005e8000800040a */
[----:B------:R-:W-:Y:S04]  /*5c30*/  STS.U16 [R82+UR10+0x5600], R27 ;  /* 0x0056001b52007988 */ /* 0x000fe8000800040a */
[----:B------:R-:W-:Y:S04]  /*5c40*/  STS.U16 [R82+UR10+0x1a00], R25 ;  /* 0x001a001952007988 */ /* 0x000fe8000800040a */
[----:B------:R-:W-:Y:S04]  /*5c50*/  STS.U16 [R82+UR10+0x5a00], R10 ;  /* 0x005a000a52007988 */ /* 0x000fe8000800040a */
[----:B------:R-:W-:Y:S04]  /*5c60*/  STS.U16 [R82+UR10+0x1e00], R8 ;  /* 0x001e000852007988 */ /* 0x000fe8000800040a */
[----:B------:R4:W-:Y:S04]  /*5c70*/  STS.U16 [R82+UR10+0x5e00], R23 ;  /* 0x005e001752007988 */ /* 0x0009e8000800040a */
[----:B0-----:R-:W3:Y:S04]  /*5c80*/  LDL.LU R29, [R1+0x804] ;  /* 0x00080400011d7983 */ /* 0x001ee80000300800 */
[----:B--2---:R-:W2:Y:S01]  /*5c90*/  LDL.LU R26, [R1+0x800] ;  /* 0x00080000011a7983 */ /* 0x004ea20000300800 */
[----:B----4-:R-:W-:-:S03]  /*5ca0*/  LOP3.LUT R23, R0, 0x50, RZ, 0x3c, !PT ;  /* 0x0000005000177812 */ /* 0x010fc600078e3cff */
[----:B------:R-:W4:Y:S04]  /*5cb0*/  LDL.LU R27, [R1+0x7fc] ;  /* 0x0007fc00011b7983 */ /* 0x000f280000300800 */
[----:B------:R-:W2:Y:S04]  /*5cc0*/  LDL.LU R25, [R1+0x7f8] ;  /* 0x0007f80001197983 */ /* 0x000ea80000300800 */
[----:B------:R-:W2:Y:S04]  /*5cd0*/  LDL.LU R10, [R1+0x7f4] ;  /* 0x0007f400010a7983 */ /* 0x000ea80000300800 */
[----:B------:R-:W3:Y:S04]  /*5ce0*/  LDL.LU R8, [R1+0x7f0] ;  /* 0x0007f00001087983 */ /* 0x000ee80000300800 */
[----:B------:R0:W-:Y:S04]  /*5cf0*/  STS.U16 [R23+UR10+0x280], R9 ;  /* 0x0002800917007988 */ /* 0x0001e8000800040a */
[----:B------:R0:W-:Y:S04]  /*5d00*/  STS.U16 [R23+UR10+0x4280], R6 ;  /* 0x0042800617007988 */ /* 0x0001e8000800040a */
[----:B0-----:R-:W3:Y:S04]  /*5d10*/  LDL.LU R9, [R1+0x7ec] ;  /* 0x0007ec0001097983 */ /* 0x001ee80000300800 */
[----:B------:R-:W3:Y:S04]  /*5d20*/  LDL.LU R6, [R1+0x7e8] ;  /* 0x0007e80001067983 */ /* 0x000ee80000300800 */
        /* <DEDUP_REMOVED lines=13> */
[----:B0-----:R-:W-:-:S03]  /*5e00*/  LOP3.LUT R16, R0, 0x60, RZ, 0x3c, !PT ;  /* 0x0000006000107812 */ /* 0x001fc600078e3cff */
[----:B------:R-:W-:Y:S04]  /*5e10*/  STS.U16 [R23+UR10+0x5e80], R21 ;  /* 0x005e801517007988 */ /* 0x000fe8000800040a */
[----:B------:R-:W-:Y:S04]  /*5e20*/  STS.U16 [R16+UR10+0x300], R20 ;  /* 0x0003001410007988 */ /* 0x000fe8000800040a */
[----:B------:R-:W-:Y:S04]  /*5e30*/  STS.U16 [R16+UR10+0x4300], R93 ;  /* 0x0043005d10007988 */ /* 0x000fe8000800040a */
[----:B------:R-:W-:Y:S04]  /*5e40*/  STS.U16 [R16+UR10+0x700], R92 ;  /* 0x0007005c10007988 */ /* 0x000fe8000800040a */
[----:B------:R-:W-:Y:S01]  /*5e50*/  STS.U16 [R16+UR10+0x4700], R91 ;  /* 0x0047005b10007988 */ /* 0x000fe2000800040a */
[----:B------:R-:W-:-:S03]  /*5e60*/  LOP3.LUT P3, RZ, R22, 0x1, RZ, 0xc0, !PT ;  /* 0x0000000116ff7812 */ /* 0x000fc6000786c0ff */
[----:B------:R-:W-:Y:S04]  /*5e70*/  STS.U16 [R16+UR10+0xb00], R90 ;  /* 0x000b005a10007988 */ /* 0x000fe8000800040a */
[----:B------:R-:W-:Y:S04]  /*5e80*/  STS.U16 [R16+UR10+0x4b00], R89 ;  /* 0x004b005910007988 */ /* 0x000fe8000800040a */
[----:B------:R-:W-:Y:S04]  /*5e90*/  STS.U16 [R16+UR10+0xf00], R88 ;  /* 0x000f005810007988 */ /* 0x000fe8000800040a */
[----:B------:R-:W-:Y:S04]  /*5ea0*/  STS.U16 [R16+UR10+0x4f00], R87 ;  /* 0x004f005710007988 */ /* 0x000fe8000800040a */
[----:B------:R-:W-:Y:S04]  /*5eb0*/  STS.U16 [R16+UR10+0x1300], R86 ;  /* 0x0013005610007988 */ /* 0x000fe8000800040a */
[----:B------:R-:W-:Y:S04]  /*5ec0*/  STS.U16 [R16+UR10+0x5300], R85 ;  /* 0x0053005510007988 */ /* 0x000fe8000800040a */
[----:B------:R0:W-:Y:S02]  /*5ed0*/  STS.U16 [R16+UR10+0x1700], R84 ;  /* 0x0017005410007988 */ /* 0x0001e4000800040a */
[----:B0-----:R-:W-:-:S04]  /*5ee0*/  IMAD R84, R7, 0x17, RZ ;  /* 0x0000001707547824 */ /* 0x001fc800078e02ff */
[----:B------:R-:W-:-:S04]  /*5ef0*/  IMAD.WIDE R20, R84, 0x2, R2 ;  /* 0x0000000254147825 */ /* 0x000fc800078e0202 */
[----:B------:R-:W-:-:S04]  /*5f00*/  IMAD.WIDE R22, R84, 0x2, R4 ;  /* 0x0000000254167825 */ /* 0x000fc800078e0204 */
[----:B------:R-:W-:-:S04]  /*5f10*/  IMAD R82, R7, 0x1f, RZ ;  /* 0x0000001f07527824 */ /* 0x000fc800078e02ff */
[----:B------:R-:W-:Y:S01]  /*5f20*/  IMAD.WIDE R34, R82, 0x2, R2 ;  /* 0x0000000252227825 */ /* 0x000fe200078e0202 */
[----:B------:R0:W-:Y:S03]  /*5f30*/  STS.U16 [R16+UR10+0x5700], R83 ;  /* 0x0057005310007988 */ /* 0x0001e6000800040a */
[C---:B------:R-:W-:Y:S01]  /*5f40*/  IMAD R86, R7.reuse, 0x2f, RZ ;  /* 0x0000002f07567824 */ /* 0x040fe200078e02ff */
[----:B------:R1:W-:Y:S01]  /*5f50*/  STL.64 [R1+0x128], R20 ;  /* 0x0001281401007387 */ /* 0x0003e20000100a00 */
[C---:B------:R-:W-:Y:S02]  /*5f60*/  IMAD R88, R7.reuse, 0x37, RZ ;  /* 0x0000003707587824 */ /* 0x040fe400078e02ff */
[C---:B------:R-:W-:Y:S02]  /*5f70*/  IMAD R92, R7.reuse, 0x3f, RZ ;  /* 0x0000003f075c7824 */ /* 0x040fe400078e02ff */
[----:B0-----:R-:W-:-:S02]  /*5f80*/  IMAD R83, R7, 0x27, RZ ;  /* 0x0000002707537824 */ /* 0x001fc400078e02ff */
[----:B------:R-:W4:Y:S01]  /*5f90*/  LDL.LU R7, [R1+0x7e4] ;  /* 0x0007e40001077983 */ /* 0x000f220000300800 */
[----:B--2---:R-:W-:-:S06]  /*5fa0*/  PRMT R10, RZ, 0x7610, R10 ;  /* 0x00007610ff0a7816 */ /* 0x004fcc000000000a */
[----:B------:R0:W2:Y:S01]  /*5fb0*/  @P3 LDG.E.U16 R10, desc[UR24][R20.64] ;  /* 0x00000018140a3981 */ /* 0x0000a2000c1e1500 */
[----:B---3--:R-:W-:-:S06]  /*5fc0*/  PRMT R6, RZ, 0x7610, R6 ;  /* 0x00007610ff067816 */ /* 0x008fcc0000000006 */
[----:B------:R-:W3:Y:S01]  /*5fd0*/  @P3 LDG.E.U16 R6, desc[UR24][R22.64] ;  /* 0x0000001816063981 */ /* 0x000ee2000c1e1500 */
[----:B------:R-:W-:-:S06]  /*5fe0*/  PRMT R9, RZ, 0x7610, R9 ;  /* 0x00007610ff097816 */ /* 0x000fcc0000000009 */
[----:B------:R-:W3:Y:S01]  /*5ff0*/  @!P2 LDG.E.U16 R9, desc[UR24][R34.64] ;  /* 0x000000182209a981 */ /* 0x000ee2000c1e1500 */
[----:B-1----:R-:W-:Y:S01]  /*6000*/  PRMT R31, RZ, 0x7610, R31 ;  /* 0x00007610ff1f7816 */ /* 0x002fe2000000001f */
[----:B------:R-:W-:Y:S02]  /*6010*/  IMAD.WIDE R32, R83, 0x2, R2 ;  /* 0x0000000253207825 */ /* 0x000fe400078e0202 */
[----:B------:R-:W-:Y:S02]  /*6020*/  STL.64 [R1+0x120], R22 ;  /* 0x0001201601007387 */ /* 0x000fe40000100a00 */
[----:B0-----:R-:W-:Y:S01]  /*6030*/  IMAD.WIDE R20, R82, 0x2, R4 ;  /* 0x0000000252147825 */ /* 0x001fe200078e0204 */
[----:B------:R-:W-:Y:S01]  /*6040*/  PRMT R30, RZ, 0x7610, R30 ;  /* 0x00007610ff1e7816 */ /* 0x000fe2000000001e */
[----:B------:R-:W-:Y:S01]  /*6050*/  STL.64 [R1+0xa8], R34 ;  /* 0x0000a82201007387 */ /* 0x000fe20000100a00 */
[----:B------:R-:W-:-:S03]  /*6060*/  PRMT R29, RZ, 0x7610, R29 ;  /* 0x00007610ff1d7816 */ /* 0x000fc6000000001d */
[----:B------:R-:W-:Y:S01]  /*6070*/  STL.64 [R1+0x28], R32 ;  /* 0x0000282001007387 */ /* 0x000fe20000100a00 */
[----:B------:R-:W-:-:S03]  /*6080*/  PRMT R28, RZ, 0x7610, R28 ;  /* 0x00007610ff1c7816 */ /* 0x000fc6000000001c */
[----:B------:R0:W-:Y:S01]  /*6090*/  STL.64 [R1+0xa0], R20 ;  /* 0x0000a01401007387 */ /* 0x0001e20000100a00 */
[----:B----4-:R-:W-:-:S03]  /*60a0*/  PRMT R27, RZ, 0x7610, R27 ;  /* 0x00007610ff1b7816 */ /* 0x010fc6000000001b */
[----:B------:R0:W4:Y:S01]  /*60b0*/  @!P2 LDG.E.U16 R31, desc[UR24][R20.64] ;  /* 0x00000018141fa981 */ /* 0x000122000c1e1500 */
[----:B------:R-:W-:Y:S01]  /*60c0*/  PRMT R26, RZ, 0x7610, R26 ;  /* 0x00007610ff1a7816 */ /* 0x000fe2000000001a */
[----:B------:R-:W-:Y:S01]  /*60d0*/  IMAD.WIDE R84, R88, 0x2, R2 ;  /* 0x0000000258547825 */ /* 0x000fe200078e0202 */
[----:B------:R-:W-:Y:S01]  /*60e0*/  LOP3.LUT R41, R0, 0x70, RZ, 0x3c, !PT ;  /* 0x0000007000297812 */ /* 0x000fe200078e3cff */
[----:B------:R-:W-:Y:S01]  /*60f0*/  STS.U16 [R16+UR10+0x1b00], R19 ;  /* 0x001b001310007988 */ /* 0x000fe2000800040a */
[----:B------:R-:W-:Y:S01]  /*6100*/  PRMT R25, RZ, 0x7610, R25 ;  /* 0x00007610ff197816 */ /* 0x000fe20000000019 */
[----:B------:R-:W-:Y:S01]  /*6110*/  IMAD.WIDE R88, R88, 0x2, R4 ;  /* 0x0000000258587825 */ /* 0x000fe200078e0204 */
[----:B------:R-:W-:Y:S01]  /*6120*/  PRMT R8, RZ, 0x7610, R8 ;  /* 0x00007610ff087816 */ /* 0x000fe20000000008 */
[----:B------:R-:W4:Y:S02]  /*6130*/  @P4 LDG.E.U16 R30, desc[UR24][R32.64] ;  /* 0x00000018201e4981 */ /* 0x000f24000c1e1500 */
[----:B0-----:R-:W-:-:S02]  /*6140*/  IMAD.WIDE R20, R83, 0x2, R4 ;  /* 0x0000000253147825 */ /* 0x001fc400078e0204 */
[----:B------:R-:W-:Y:S02]  /*6150*/  STS.U16 [R16+UR10+0x5b00], R18 ;  /* 0x005b001210007988 */ /* 0x000fe4000800040a */
[C---:B------:R-:W-:Y:S02]  /*6160*/  IMAD.WIDE R82, R86.reuse, 0x2, R2 ;  /* 0x0000000256527825 */ /* 0x040fe400078e0202 */
[----:B------:R-:W4:Y:S02]  /*6170*/  @P4 LDG.E.U16 R29, desc[UR24][R20.64] ;  /* 0x00000018141d4981 */ /* 0x000f24000c1e1500 */
[----:B------:R-:W-:Y:S02]  /*6180*/  IMAD.WIDE R86, R86, 0x2, R4 ;  /* 0x0000000256567825 */ /* 0x000fe400078e0204 */
[----:B------:R-:W-:Y:S02]  /*6190*/  STL.64 [R1+0x20], R20 ;  /* 0x0000201401007387 */ /* 0x000fe40000100a00 */
[----:B------:R-:W-:-:S02]  /*61a0*/  IMAD.WIDE R90, R92, 0x2, R2 ;  /* 0x000000025c5a7825 */ /* 0x000fc400078e0202 */
[----:B------:R-:W-:Y:S04]  /*61b0*/  STS.U16 [R16+UR10+0x1f00], R17 ;  /* 0x001f001110007988 */ /* 0x000fe8000800040a */
[----:B------:R-:W4:Y:S04]  /*61c0*/  @P5 LDG.E.U16 R28, desc[UR24][R82.64] ;  /* 0x00000018521c5981 */ /* 0x000f28000c1e1500 */
[----:B------:R-:W-:Y:S04]  /*61d0*/  STS.U16 [R16+UR10+0x5f00], R15 ;  /* 0x005f000f10007988 */ /* 0x000fe8000800040a */
[----:B------:R-:W4:Y:S04]  /*61e0*/  LDL.LU R24, [R1+0x29c] ;  /* 0x00029c0001187983 */ /* 0x000f280000300800 */
[----:B------:R-:W4:Y:S04]  /*61f0*/  @P5 LDG.E.U16 R27, desc[UR24][R86.64] ;  /* 0x00000018561b5981 */ /* 0x000f28000c1e1500 */
[----:B------:R0:W-:Y:S04]  /*6200*/  STS.U16 [R41+UR10+0x380], R14 ;  /* 0x0003800e29007988 */ /* 0x0001e8000800040a */
[----:B------:R-:W4:Y:S04]  /*6210*/  @P6 LDG.E.U16 R26, desc[UR24][R84.64] ;  /* 0x00000018541a6981 */ /* 0x000f28000c1e1500 */
[----:B------:R-:W4:Y:S04]  /*6220*/  @P6 LDG.E.U16 R25, desc[UR24][R88.64] ;  /* 0x0000001858196981 */ /* 0x000f28000c1e1500 */
[----:B0-----:R-:W4:Y:S04]  /*6230*/  LDL.LU R14, [R1+0x33c] ;  /* 0x00033c00010e7983 */ /* 0x001f280000300800 */
[----:B------:R-:W-:Y:S04]  /*6240*/  STS.U16 [R41+UR10+0x4380], R13 ;  /* 0x0043800d29007988 */ /* 0x000fe8000800040a */
[----:B------:R-:W4:Y:S04]  /*6250*/  LDL.LU R22, [R1+0x344] ;  /* 0x0003440001167983 */ /* 0x000f280000300800 */
[----:B------:R-:W4:Y:S04]  /*6260*/  @!P1 LDG.E.U16 R8, desc[UR24][R90.64] ;  /* 0x000000185a089981 */ /* 0x000f28000c1e1500 */
[----:B------:R0:W-:Y:S04]  /*6270*/  STS.U16 [R41+UR10+0x780], R12 ;  /* 0x0007800c29007988 */ /* 0x0001e8000800040a */
[----:B------:R-:W4:Y:S04]  /*6280*/  LDL.LU R17, [R1+0x348] ;  /* 0x0003480001117983 */ /* 0x000f280000300800 */
[----:B------:R-:W-:Y:S04]  /*6290*/  STS.U16 [R41+UR10+0x4780], R11 ;  /* 0x0047800b29007988 */ /* 0x000fe8000800040a */
[----:B------:R-:W4:Y:S04]  /*62a0*/  LDL.LU R15, [R1+0x34c] ;  /* 0x00034c00010f7983 */ /* 0x000f280000300800 */
[----:B------:R-:W4:Y:S04]  /*62b0*/  LDL.LU R20, [R1+0x350] ;  /* 0x0003500001147983 */ /* 0x000f280000300800 */
[----:B0-----:R-:W4:Y:S01]  /*62c0*/  LDL.LU R12, [R1+0x354] ;  /* 0x00035400010c7983 */ /* 0x001f220000300800 */
[----:B------:R-:W-:Y:S01]  /*62d0*/  IMAD.WIDE R92, R92, 0x2, R4 ;  /* 0x000000025c5c7825 */ /* 0x000fe200078e0204 */
[----:B------:R-:W-:-:S06]  /*62e0*/  PRMT R7, RZ, 0x7610, R7 ;  /* 0x00007610ff077816 */ /* 0x000fcc0000000007 */
[----:B------:R-:W4:Y:S04]  /*62f0*/  @!P1 LDG.E.U16 R7, desc[UR24][R92.64] ;  /* 0x000000185c079981 */ /* 0x000f28000c1e1500 */
[----:B--2---:R-:W-:Y:S04]  /*6300*/  STS.U16 [R41+UR10+0xb80], R10 ;  /* 0x000b800a29007988 */ /* 0x004fe8000800040a */
[----:B---3--:R0:W-:Y:S04]  /*6310*/  STS.U16 [R41+UR10+0x4b80], R6 ;  /* 0x004b800629007988 */ /* 0x0081e8000800040a */
[----:B0-----:R-:W2:Y:S04]  /*6320*/  LDL.LU R6, [R1+0x358] ;  /* 0x0003580001067983 */ /* 0x001ea80000300800 */
[----:B------:R-:W3:Y:S04]  /*6330*/  LDL.LU R13, [R1+0x35c] ;  /* 0x00035c00010d7983 */ /* 0x000ee80000300800 */
[----:B------:R-:W3:Y:S04]  /*6340*/  LDL.LU R18, [R1+0x360] ;  /* 0x0003600001127983 */ /* 0x000ee80000300800 */
[----:B------:R-:W3:Y:S04]  /*6350*/  LDL.LU R10, [R1+0x364] ;  /* 0x00036400010a7983 */ /* 0x000ee80000300800 */
[----:B------:R-:W3:Y:S04]  /*6360*/  LDL.LU R21, [R1+0x368] ;  /* 0x0003680001157983 */ /* 0x000ee80000300800 */
[----:B------:R-:W3:Y:S04]  /*6370*/  LDL.LU R11, [R1+0x36c] ;  /* 0x00036c00010b7983 */ /* 0x000ee80000300800 */
[----:B------:R-:W3:Y:S04]  /*6380*/  LDL.LU R23, [R1+0x370] ;  /* 0x0003700001177983 */ /* 0x000ee80000300800 */
[----:B------:R-:W3:Y:S04]  /*6390*/  LDL.LU R19, [R1+0x374] ;  /* 0x0003740001137983 */ /* 0x000ee80000300800 */
[----:B------:R-:W3:Y:S04]  /*63a0*/  LDL.LU R16, [R1+0x378] ;  /* 0x0003780001107983 */ /* 0x000ee80000300800 */
[----:B------:R0:W-:Y:S04]  /*63b0*/  STS.U16 [R41+UR10+0xf80], R9 ;  /* 0x000f800929007988 */ /* 0x0001e8000800040a */
[----:B0-----:R-:W3:Y:S01]  /*63c0*/  LDL.LU R9, [R1+0x37c] ;  /* 0x00037c0001097983 */ /* 0x001ee20000300800 */
[----:B------:R-:W0:Y:S03]  /*63d0*/  S2R R40, SR_TID.X ;  /* 0x0000000000287919 */ /* 0x000e260000002100 */
[----:B----4-:R-:W-:Y:S04]  /*63e0*/  STS.U16 [R41+UR10+0x4f80], R31 ;  /* 0x004f801f29007988 */ /* 0x010fe8000800040a */
[----:B------:R-:W-:Y:S04]  /*63f0*/  STS.U16 [R41+UR10+0x1380], R30 ;  /* 0x0013801e29007988 */ /* 0x000fe8000800040a */
[----:B------:R-:W-:Y:S04]  /*6400*/  STS.U16 [R41+UR10+0x5380], R29 ;  /* 0x0053801d29007988 */ /* 0x000fe8000800040a */
[----:B------:R-:W-:Y:S04]  /*6410*/  STS.U16 [R41+UR10+0x1780], R28 ;  /* 0x0017801c29007988 */ /* 0x000fe8000800040a */
[----:B------:R-:W-:Y:S04]  /*6420*/  STS.U16 [R41+UR10+0x5780], R27 ;  /* 0x0057801b29007988 */ /* 0x000fe8000800040a */
[----:B------:R-:W-:Y:S01]  /*6430*/  STS.U16 [R41+UR10+0x1b80], R26 ;  /* 0x001b801a29007988 */ /* 0x000fe2000800040a */
[----:B0-----:R-:W-:-:S03]  /*6440*/  LOP3.LUT R40, R40, 0x3f, RZ, 0xc0, !PT ;  /* 0x0000003f28287812 */ /* 0x001fc600078ec0ff */
[----:B------:R-:W-:Y:S02]  /*6450*/  STS.U16 [R41+UR10+0x5b80], R25 ;  /* 0x005b801929007988 */ /* 0x000fe4000800040a */
[----:B------:R-:W-:Y:S02]  /*6460*/  IMAD R24, R40, R24, RZ ;  /* 0x0000001828187224 */ /* 0x000fe400078e02ff */
[----:B------:R0:W-:Y:S01]  /*6470*/  STS.U16 [R41+UR10+0x1f80], R8 ;  /* 0x001f800829007988 */ /* 0x0001e2000800040a */
[----:B------:R-:W-:Y:S02]  /*6480*/  IMAD R14, R14, UR4, RZ ;  /* 0x000000040e0e7c24 */ /* 0x000fe4000f8e02ff */
[----:B------:R-:W-:Y:S01]  /*6490*/  IMAD R22, R22, UR4, RZ ;  /* 0x0000000416167c24 */ /* 0x000fe2000f8e02ff */
[----:B0-----:R-:W-:Y:S01]  /*64a0*/  LEA R8, P1, R24, UR18, 0x1 ;  /* 0x0000001218087c11 */ /* 0x001fe2000f8208ff */
[----:B------:R-:W-:-:S03]  /*64b0*/  IMAD R17, R17, UR4, RZ ;  /* 0x0000000411117c24 */ /* 0x000fc6000f8e02ff */
[----:B------:R-:W-:Y:S02]  /*64c0*/  LEA.HI.X.SX32 R42, R24, UR19, 0x1, P1 ;  /* 0x00000013182a7c11 */ /* 0x000fe400088f0eff */
[----:B------:R-:W-:Y:S01]  /*64d0*/  LEA R38, P1, R14, R8, 0x1 ;  /* 0x000000080e267211 */ /* 0x000fe200078208ff */
[----:B------:R-:W-:-:S03]  /*64e0*/  IMAD R15, R15, UR4, RZ ;  /* 0x000000040f0f7c24 */ /* 0x000fc6000f8e02ff */
[----:B------:R-:W-:Y:S01]  /*64f0*/  LEA.HI.X.SX32 R39, R14, R42, 0x1, P1 ;  /* 0x0000002a0e277211 */ /* 0x000fe200008f0eff */
[----:B------:R-:W-:Y:S01]  /*6500*/  IMAD R20, R20, UR4, RZ ;  /* 0x0000000414147c24 */ /* 0x000fe2000f8e02ff */
[-C--:B------:R-:W-:Y:S01]  /*6510*/  LEA R24, P1, R22, R8.reuse, 0x1 ;  /* 0x0000000816187211 */ /* 0x080fe200078208ff */
[----:B------:R-:W-:Y:S01]  /*6520*/  IMAD R12, R12, UR4, RZ ;  /* 0x000000040c0c7c24 */ /* 0x000fe2000f8e02ff */
[C---:B------:R-:W-:Y:S01]  /*6530*/  LEA R14, P3, R15.reuse, R8, 0x1 ;  /* 0x000000080f0e7211 */ /* 0x040fe200078608ff */
[----:B------:R-:W-:Y:S01]  /*6540*/  STL [R1+0x2c4], R38 ;  /* 0x0002c42601007387 */ /* 0x000fe20000100800 */
[----:B------:R-:W-:Y:S02]  /*6550*/  LEA.HI.X.SX32 R25, R22, R42, 0x1, P1 ;  /* 0x0000002a16197211 */ /* 0x000fe400008f0eff */
[----:B------:R-:W-:Y:S01]  /*6560*/  LEA R36, P1, R20, R8, 0x1 ;  /* 0x0000000814247211 */ /* 0x000fe200078208ff */
[----:B------:R-:W-:Y:S01]  /*6570*/  STL [R1+0x2c0], R39 ;  /* 0x0002c02701007387 */ /* 0x000fe20000100800 */
[----:B------:R-:W-:-:S03]  /*6580*/  LEA.HI.X.SX32 R15, R15, R42, 0x1, P3 ;  /* 0x0000002a0f0f7211 */ /* 0x000fc600018f0eff */
[----:B------:R-:W-:Y:S01]  /*6590*/  STL [R1+0x2cc], R24 ;  /* 0x0002cc1801007387 */ /* 0x000fe20000100800 */
[----:B------:R-:W-:-:S03]  /*65a0*/  LEA.HI.X.SX32 R37, R20, R42, 0x1, P1 ;  /* 0x0000002a14257211 */ /* 0x000fc600008f0eff */
[----:B------:R0:W-:Y:S01]  /*65b0*/  STS.U16 [R41+UR10+0x5f80], R7 ;  /* 0x005f800729007988 */ /* 0x0001e2000800040a */
[----:B--2---:R-:W-:Y:S02]  /*65c0*/  IMAD R6, R6, UR4, RZ ;  /* 0x0000000406067c24 */ /* 0x004fe4000f8e02ff */
[----:B---3--:R-:W-:-:S03]  /*65d0*/  IMAD R13, R13, UR4, RZ ;  /* 0x000000040d0d7c24 */ /* 0x008fc6000f8e02ff */
[-C--:B------:R-:W-:Y:S01]  /*65e0*/  LEA R22, P3, R6, R8.reuse, 0x1 ;  /* 0x0000000806167211 */ /* 0x080fe200078608ff */
[----:B------:R-:W-:Y:S02]  /*65f0*/  IMAD R18, R18, UR4, RZ ;  /* 0x0000000412127c24 */ /* 0x000fe4000f8e02ff */
[----:B------:R-:W-:Y:S02]  /*6600*/  IMAD R10, R10, UR4, RZ ;  /* 0x000000040a0a7c24 */ /* 0x000fe4000f8e02ff */
[----:B------:R-:W-:Y:S02]  /*6610*/  IMAD R27, R19, UR4, RZ ;  /* 0x00000004131b7c24 */ /* 0x000fe4000f8e02ff */
[----:B------:R-:W-:Y:S01]  /*6620*/  IMAD R19, R16, UR4, RZ ;  /* 0x0000000410137c24 */ /* 0x000fe2000f8e02ff */
[----:B------:R-:W-:-:S04]  /*6630*/  LEA R16, P2, R17, R8, 0x1 ;  /* 0x0000000811107211 */ /* 0x000fc800078408ff */
[----:B------:R-:W-:Y:S01]  /*6640*/  LEA.HI.X.SX32 R17, R17, R42, 0x1, P2 ;  /* 0x0000002a11117211 */ /* 0x000fe200010f0eff */
[----:B------:R-:W-:Y:S01]  /*6650*/  STL [R1+0x2d4], R16 ;  /* 0x0002d41001007387 */ /* 0x000fe20000100800 */
[----:B------:R-:W-:-:S03]  /*6660*/  LEA R30, P2, R12, R8, 0x1 ;  /* 0x000000080c1e7211 */ /* 0x000fc600078408ff */
[----:B------:R-:W-:Y:S01]  /*6670*/  STL [R1+0x2c8], R25 ;  /* 0x0002c81901007387 */ /* 0x000fe20000100800 */
[----:B------:R-:W-:-:S03]  /*6680*/  IMAD R33, R23, UR4, RZ ;  /* 0x0000000417217c24 */ /* 0x000fc6000f8e02ff */
[----:B------:R-:W-:Y:S01]  /*6690*/  STL [R1+0x2dc], R14 ;  /* 0x0002dc0e01007387 */ /* 0x000fe20000100800 */
[----:B------:R-:W-:-:S03]  /*66a0*/  LEA.HI.X.SX32 R31, R12, R42, 0x1, P2 ;  /* 0x0000002a0c1f7211 */ /* 0x000fc600010f0eff */
[----:B------:R-:W-:Y:S01]  /*66b0*/  STL [R1+0x2d0], R17 ;  /* 0x0002d01101007387 */ /* 0x000fe20000100800 */
[----:B------:R-:W-:-:S03]  /*66c0*/  LEA.HI.X.SX32 R23, R6, R42, 0x1, P3 ;  /* 0x0000002a06177211 */ /* 0x000fc600018f0eff */
[----:B------:R-:W-:Y:S01]  /*66d0*/  STL [R1+0x2d8], R15 ;  /* 0x0002d80f01007387 */ /* 0x000fe20000100800 */
[----:B------:R-:W-:-:S03]  /*66e0*/  LEA R12, P1, R13, R8, 0x1 ;  /* 0x000000080d0c7211 */ /* 0x000fc600078208ff */
[----:B------:R-:W-:Y:S01]  /*66f0*/  STL [R1+0x2e4], R36 ;  /* 0x0002e42401007387 */ /* 0x000fe20000100800 */
[-C--:B------:R-:W-:Y:S01]  /*6700*/  LEA R34, P2, R18, R8.reuse, 0x1 ;  /* 0x0000000812227211 */ /* 0x080fe200078408ff */
[----:B------:R-:W-:Y:S02]  /*6710*/  IMAD R21, R21, UR4, RZ ;  /* 0x0000000415157c24 */ /* 0x000fe4000f8e02ff */
[----:B------:R-:W-:Y:S01]  /*6720*/  STL [R1+0x2ec], R30 ;  /* 0x0002ec1e01007387 */ /* 0x000fe20000100800 */
[----:B------:R-:W-:Y:S01]  /*6730*/  LEA R28, P3, R10, R8, 0x1 ;  /* 0x000000080a1c7211 */ /* 0x000fe200078608ff */
[----:B------:R-:W-:Y:S02]  /*6740*/  IMAD R11, R11, UR4, RZ ;  /* 0x000000040b0b7c24 */ /* 0x000fe4000f8e02ff */
[----:B------:R-:W-:Y:S01]  /*6750*/  STL [R1+0x2e0], R37 ;  /* 0x0002e02501007387 */ /* 0x000fe20000100800 */
[----:B------:R-:W-:Y:S01]  /*6760*/  IMAD R9, R9, UR4, RZ ;  /* 0x0000000409097c24 */ /* 0x000fe2000f8e02ff */
[-C--:B------:R-:W-:Y:S01]  /*6770*/  LEA.HI.X.SX32 R13, R13, R42.reuse, 0x1, P1 ;  /* 0x0000002a0d0d7211 */ /* 0x080fe200008f0eff */
[----:B------:R-:W1:Y:S01]  /*6780*/  LDCU UR4, c[0x0][0x3a0] ;  /* 0x00007400ff0477ac */ /* 0x000e620008000800 */
[----:B------:R-:W-:Y:S01]  /*6790*/  STL [R1+0x2f4], R22 ;  /* 0x0002f41601007387 */ /* 0x000fe20000100800 */
[----:B------:R-:W-:-:S03]  /*67a0*/  LEA.HI.X.SX32 R35, R18, R42, 0x1, P2 ;  /* 0x0000002a12237211 */ /* 0x000fc600010f0eff */
[----:B------:R-:W2:Y:S01]  /*67b0*/  LDL R6, [R1+0x290] ;  /* 0x0002900001067983 */ /* 0x000ea20000100800 */
[----:B------:R-:W-:-:S03]  /*67c0*/  LEA.HI.X.SX32 R29, R10, R42, 0x1, P3 ;  /* 0x0000002a0a1d7211 */ /* 0x000fc600018f0eff */
[----:B------:R-:W-:Y:S01]  /*67d0*/  STL [R1+0x2e8], R31 ;  /* 0x0002e81f01007387 */ /* 0x000fe20000100800 */
[----:B------:R-:W-:-:S03]  /*67e0*/  LEA R20, P1, R21, R8, 0x1 ;  /* 0x0000000815147211 */ /* 0x000fc600078208ff */
[----:B------:R-:W-:Y:S01]  /*67f0*/  STL [R1+0x2f0], R23 ;  /* 0x0002f01701007387 */ /* 0x000fe20000100800 */
[----:B------:R-:W-:-:S03]  /*6800*/  LEA R10, P2, R11, R8, 0x1 ;  /* 0x000000080b0a7211 */ /* 0x000fc600078408ff */
[----:B------:R-:W-:Y:S01]  /*6810*/  STL [R1+0x2fc], R12 ;  /* 0x0002fc0c01007387 */ /* 0x000fe20000100800 */
[-C--:B------:R-:W-:Y:S02]  /*6820*/  LEA R32, P3, R33, R8.reuse, 0x1 ;  /* 0x0000000821207211 */ /* 0x080fe400078608ff */
[-C--:B------:R-:W-:Y:S01]  /*6830*/  LEA R26, P4, R27, R8.reuse, 0x1 ;  /* 0x000000081b1a7211 */ /* 0x080fe200078808ff */
[----:B------:R-:W-:Y:S01]  /*6840*/  STL [R1+0x304], R34 ;  /* 0x0003042201007387 */ /* 0x000fe20000100800 */
[-C--:B------:R-:W-:Y:S02]  /*6850*/  LEA R18, P5, R19, R8.reuse, 0x1 ;  /* 0x0000000813127211 */ /* 0x080fe400078a08ff */
[----:B------:R-:W-:Y:S01]  /*6860*/  LEA R8, P6, R9, R8, 0x1 ;  /* 0x0000000809087211 */ /* 0x000fe200078c08ff */
[----:B------:R-:W-:Y:S01]  /*6870*/  STL [R1+0x30c], R28 ;  /* 0x00030c1c01007387 */ /* 0x000fe20000100800 */
[----:B------:R-:W-:-:S03]  /*6880*/  LEA.HI.X.SX32 R21, R21, R42, 0x1, P1 ;  /* 0x0000002a15157211 */ /* 0x000fc600008f0eff */
[----:B------:R-:W-:Y:S01]  /*6890*/  STL [R1+0x2f8], R13 ;  /* 0x0002f80d01007387 */ /* 0x000fe20000100800 */
[----:B------:R-:W-:-:S03]  /*68a0*/  LEA.HI.X.SX32 R11, R11, R42, 0x1, P2 ;  /* 0x0000002a0b0b7211 */ /* 0x000fc600010f0eff */
[----:B------:R-:W-:Y:S01]  /*68b0*/  STL [R1+0x300], R35 ;  /* 0x0003002301007387 */ /* 0x000fe20000100800 */
[----:B------:R-:W-:-:S03]  /*68c0*/  LEA.HI.X.SX32 R33, R33, R42, 0x1, P3 ;  /* 0x0000002a21217211 */ /* 0x000fc600018f0eff */
[----:B------:R-:W-:Y:S01]  /*68d0*/  STL [R1+0x308], R29 ;  /* 0x0003081d01007387 */ /* 0x000fe20000100800 */
[-C--:B------:R-:W-:Y:S02]  /*68e0*/  LEA.HI.X.SX32 R27, R27, R42.reuse, 0x1, P4 ;  /* 0x0000002a1b1b7211 */ /* 0x080fe400020f0eff */
[-C--:B------:R-:W-:Y:S01]  /*68f0*/  LEA.HI.X.SX32 R19, R19, R42.reuse, 0x1, P5 ;  /* 0x0000002a13137211 */ /* 0x080fe200028f0eff */
[----:B------:R-:W-:Y:S01]  /*6900*/  STL [R1+0x314], R20 ;  /* 0x0003141401007387 */ /* 0x000fe20000100800 */
[----:B------:R-:W-:Y:S01]  /*6910*/  LEA.HI.X.SX32 R9, R9, R42, 0x1, P6 ;  /* 0x0000002a09097211 */ /* 0x000fe200030f0eff */
[----:B------:R-:W-:Y:S02]  /*6920*/  VIADD R42, R43, 0x3f ;  /* 0x0000003f2b2a7836 */ /* 0x000fe40000000000 */
[----:B------:R-:W-:Y:S04]  /*6930*/  STL [R1+0x324], R32 ;  /* 0x0003242001007387 */ /* 0x000fe80000100800 */
[----:B------:R-:W-:Y:S04]  /*6940*/  STL [R1+0x31c], R10 ;  /* 0x00031c0a01007387 */ /* 0x000fe80000100800 */
[----:B------:R-:W-:Y:S01]  /*6950*/  STL [R1+0x32c], R26 ;  /* 0x00032c1a01007387 */ /* 0x000fe20000100800 */
[----:B------:R-:W-:-:S03]  /*6960*/  ISETP.GT.AND P1, PT, R42, 0x3f, PT ;  /* 0x0000003f2a00780c */ /* 0x000fc60003f24270 */
[----:B------:R-:W-:Y:S04]  /*6970*/  STL [R1+0x334], R18 ;  /* 0x0003341201007387 */ /* 0x000fe80000100800 */
[----:B------:R-:W-:Y:S04]  /*6980*/  STL [R1+0x310], R21 ;  /* 0x0003101501007387 */ /* 0x000fe80000100800 */
[----:B------:R-:W-:Y:S04]  /*6990*/  STL [R1+0x33c], R8 ;  /* 0x00033c0801007387 */ /* 0x000fe80000100800 */
[----:B------:R-:W-:Y:S01]  /*69a0*/  STL [R1+0x320], R33 ;  /* 0x0003202101007387 */ /* 0x000fe20000100800 */
[----:B------:R-:W-:-:S03]  /*69b0*/  ISETP.LT.AND P1, PT, R40, R43, P1 ;  /* 0x0000002b2800720c */ /* 0x000fc60000f21270 */
[----:B------:R-:W-:Y:S04]  /*69c0*/  STL [R1+0x318], R11 ;  /* 0x0003180b01007387 */ /* 0x000fe80000100800 */
[----:B------:R-:W-:Y:S04]  /*69d0*/  STL [R1+0x328], R27 ;  /* 0x0003281b01007387 */ /* 0x000fe80000100800 */
[----:B------:R-:W5:Y:S04]  /*69e0*/  LDL.LU R42, [R1+0x7e0] ;  /* 0x0007e000012a7983 */ /* 0x000f680000300800 */
[----:B------:R-:W-:Y:S04]  /*69f0*/  STL [R1+0x330], R19 ;  /* 0x0003301301007387 */ /* 0x000fe80000100800 */
[----:B------:R-:W5:Y:S04]  /*6a00*/  LDL.LU R43, [R1+0x7dc] ;  /* 0x0007dc00012b7983 */ /* 0x000f680000300800 */
[----:B------:R-:W5:Y:S04]  /*6a10*/  LDL.LU R40, [R1+0x7d8] ;  /* 0x0007d80001287983 */ /* 0x000f680000300800 */
[----:B------:R-:W-:Y:S04]  /*6a20*/  STL [R1+0x338], R9 ;  /* 0x0003380901007387 */ /* 0x000fe80000100800 */
[----:B0-----:R-:W5:Y:S04]  /*6a30*/  LDL.LU R41, [R1+0x7d4] ;  /* 0x0007d40001297983 */ /* 0x001f680000300800 */
[----:B------:R-:W3:Y:S02]  /*6a40*/  LDL.LU R7, [R1+0x7d0] ;  /* 0x0007d00001077983 */ /* 0x000ee40000300800 */
[----:B---3--:R-:W-:-:S06]  /*6a50*/  PRMT R7, RZ, 0x7610, R7 ;  /* 0x00007610ff077816 */ /* 0x008fcc0000000007 */
[----:B------:R-:W2:Y:S04]  /*6a60*/  @P1 LDG.E.U16 R7, desc[UR24][R38.64] ;  /* 0x0000001826071981 */ /* 0x000ea8000c1e1500 */
[----:B------:R-:W5:Y:S04]  /*6a70*/  LDL.LU.64 R38, [R1+0x7c8] ;  /* 0x0007c80001267983 */ /* 0x000f680000300a00 */
[----:B--2---:R0:W-:Y:S04]  /*6a80*/  STS.U16 [R6+UR10+0x10000], R7 ;  /* 0x0100000706007988 */ /* 0x0041e8000800040a */
[----:B0-----:R-:W2:Y:S02]  /*6a90*/  LDL.LU R7, [R1+0x7c0] ;  /* 0x0007c00001077983 */ /* 0x001ea40000300800 */
[----:B--2---:R-:W-:-:S06]  /*6aa0*/  PRMT R7, RZ, 0x7610, R7 ;  /* 0x00007610ff077816 */ /* 0x004fcc0000000007 */
        /* <DEDUP_REMOVED lines=15> */
[----:B------:R0:W2:Y:S02]  /*6ba0*/  @P1 LDG.E.U16 R7, desc[UR24][R24.64] ;  /* 0x0000001818071981 */ /* 0x0000a4000c1e1500 */
[----:B0-----:R-:W-:Y:S02]  /*6bb0*/  LOP3.LUT R25, R6, 0x20, RZ, 0x3c, !PT ;  /* 0x0000002006197812 */ /* 0x001fe400078e3cff */
[----:B------:R-:W5:Y:S04]  /*6bc0*/  LDL.LU R24, [R1+0x78c] ;  /* 0x00078c0001187983 */ /* 0x000f680000300800 */
[----:B------:R-:W-:Y:S04]  /*6bd0*/  STL [R1+0x6dc], R25 ;  /* 0x0006dc1901007387 */ /* 0x000fe80000100800 */
        /* <DEDUP_REMOVED lines=16> */
[----:B0-----:R-:W5:Y:S04]  /*6ce0*/  LDL.LU R25, [R1+0x75c] ;  /* 0x00075c0001197983 */ /* 0x001f680000300800 */
[----:B------:R-:W2:Y:S02]  /*6cf0*/  LDL.LU R7, [R1+0x758] ;  /* 0x0007580001077983 */ /* 0x000ea40000300800 */
[----:B--2---:R-:W-:-:S06]  /*6d00*/  PRMT R7, RZ, 0x7610, R7 ;  /* 0x00007610ff077816 */ /* 0x004fcc0000000007 */
[----:B------:R0:W2:Y:S02]  /*6d10*/  @P1 LDG.E.U16 R7, desc[UR24][R16.64] ;  /* 0x0000001810071981 */ /* 0x0000a4000c1e1500 */
[----:B0-----:R-:W-:Y:S02]  /*6d20*/  LOP3.LUT R17, R6, 0x40, RZ, 0x3c, !PT ;  /* 0x0000004006117812 */ /* 0x001fe400078e3cff */
[----:B------:R0:W5:Y:S04]  /*6d30*/  LDL.LU R16, [R1+0x754] ;  /* 0x0007540001107983 */ /* 0x0001680000300800 */
[----:B------:R-:W-:Y:S04]  /*6d40*/  STL [R1+0x6d8], R17 ;  /* 0x0006d81101007387 */ /* 0x000fe80000100800 */
[----:B--2---:R2:W-:Y:S04]  /*6d50*/  STS.U16 [R17+UR10+0x10200], R7 ;  /* 0x0102000711007988 */ /* 0x0045e8000800040a */
[----:B--2---:R-:W2:Y:S02]  /*6d60*/  LDL.LU R7, [R1+0x750] ;  /* 0x0007500001077983 */ /* 0x004ea40000300800 */
[----:B--2---:R-:W-:-:S06]  /*6d70*/  PRMT R7, RZ, 0x7610, R7 ;  /* 0x00007610ff077816 */ /* 0x004fcc0000000007 */
[----:B------:R-:W2:Y:S04]  /*6d80*/  @P1 LDG.E.U16 R7, desc[UR24][R22.64] ;  /* 0x0000001816071981 */ /* 0x000ea8000c1e1500 */
[----:B------:R0:W5:Y:S04]  /*6d90*/  LDL.LU.64 R22, [R1+0x748] ;  /* 0x0007480001167983 */ /* 0x0001680000300a00 */
        /* <DEDUP_REMOVED lines=11> */
[----:B--2---:R0:W5:Y:S04]  /*6e50*/  LDL.LU R17, [R1+0x724] ;  /* 0x0007240001117983 */ /* 0x0041680000300800 */
[----:B------:R-:W2:Y:S02]  /*6e60*/  LDL.LU R7, [R1+0x720] ;  /* 0x0007200001077983 */ /* 0x000ea40000300800 */
[----:B--2---:R-:W-:-:S06]  /*6e70*/  PRMT R7, RZ, 0x7610, R7 ;  /* 0x00007610ff077816 */ /* 0x004fcc0000000007 */
[----:B------:R-:W2:Y:S01]  /*6e80*/  @P1 LDG.E.U16 R7, desc[UR24][R14.64] ;  /* 0x000000180e071981 */ /* 0x000ea2000c1e1500 */
[----:B------:R-:W-:-:S03]  /*6e90*/  LOP3.LUT R6, R6, 0x60, RZ, 0x3c, !PT ;  /* 0x0000006006067812 */ /* 0x000fc600078e3cff */
[----:B------:R0:W5:Y:S04]  /*6ea0*/  LDL.LU.64 R14, [R1+0x718] ;  /* 0x00071800010e7983 */ /* 0x0001680000300a00 */
        /* <DEDUP_REMOVED lines=15> */
[----:B------:R0:W5:Y:S01]  /*6fa0*/  LDL.LU.64 R8, [R1+0x6e8] ;  /* 0x0006e80001087983 */ /* 0x0001620000300a00 */
[----:B------:R-:W-:Y:S02]  /*6fb0*/  UISETP.NE.U32.AND UP1, UPT, UR8, URZ, UPT ;  /* 0x000000ff0800728c */ /* 0x000fe4000bf25070 */
[----:B------:R-:W-:Y:S02]  /*6fc0*/  UIADD3 UR8, UPT, UPT, UR10, 0x11000, URZ ;  /* 0x000110000a087890 */ /* 0x000fe4000fffe0ff */
[----:B-1----:R-:W-:Y:S02]  /*6fd0*/  UIADD3 UR18, UPT, UPT, UR4, 0x3f, URZ ;  /* 0x0000003f04127890 */ /* 0x002fe4000fffe0ff */
[----:B------:R-:W-:-:S02]  /*6fe0*/  USHF.R.U32.HI UR8, URZ, 0x4, UR8 ;  /* 0x00000004ff087899 */ /* 0x000fc40008011608 */
[----:B------:R-:W-:Y:S02]  /*6ff0*/  USHF.R.S32.HI UR7, URZ, 0x1f, UR18 ;  /* 0x0000001fff077899 */ /* 0x000fe40008011412 */
[----:B------:R-:W-:Y:S01]  /*7000*/  USGXT.U32 UR16, UR8, 0xe ;  /* 0x0000000e0810789a */ /* 0x000fe20008000000 */
[----:B--2---:R1:W-:Y:S01]  /*7010*/  STS.U16 [R6+UR10+0x10f00], R7 ;  /* 0x010f000706007988 */ /* 0x0043e2000800040a */
[----:B------:R2:W-:Y:S06]  /*7020*/  MEMBAR.ALL.CTA ;  /* 0x0000000000007992 */ /* 0x0005ec0000008000 */
[----:B--2---:R-:W2:Y:S04]  /*7030*/  FENCE.VIEW.ASYNC.S ;  /* 0x00000000000073c6 */ /* 0x004ea80000000000 */
[----:B-1----:R0:W5:Y:S04]  /*7040*/  LDL.LU R6, [R1+0x6e4] ;  /* 0x0006e40001067983 */ /* 0x0021680000300800 */
[----:B------:R0:W5:Y:S01]  /*7050*/  LDL.LU R7, [R1+0x6e0] ;  /* 0x0006e00001077983 */ /* 0x0001620000300800 */
[----:B------:R-:W-:-:S02]  /*7060*/  ULEA.HI UR13, UR7, UR18, URZ, 0x6 ;  /* 0x00000012070d7291 */ /* 0x000fc4000f8f30ff */
[----:B------:R-:W-:Y:S01]  /*7070*/  UIADD3 UR20, UP3, UPT, UR16, 0x2, URZ ;  /* 0x0000000210147890 */ /* 0x000fe2000ff7e0ff */
[----:B------:R-:W-:Y:S01]  /*7080*/  UMOV UR5, URZ ;  /* 0x000000ff00057c82 */ /* 0x000fe20008000000 */
[----:B------:R-:W-:Y:S02]  /*7090*/  UIADD3 UR7, UPT, UPT, UR10, 0x8000, URZ ;  /* 0x000080000a077890 */ /* 0x000fe4000fffe0ff */
[----:B------:R-:W-:Y:S02]  /*70a0*/  USHF.R.S32.HI UR13, URZ, 0x6, UR13 ;  /* 0x00000006ff0d7899 */ /* 0x000fe4000801140d */
[----:B------:R-:W-:Y:S02]  /*70b0*/  UIADD3.X UR23, UPT, UPT, UR5, 0x40004040, URZ, UP3, !UPT ;  /* 0x4000404005177890 */ /* 0x000fe40009ffe4ff */
[----:B------:R-:W-:Y:S02]  /*70c0*/  UISETP.LT.OR UP3, UPT, UR18, 0x40, UP1 ;  /* 0x000000401200788c */ /* 0x000fe40008f61670 */
[----:B------:R-:W-:-:S02]  /*70d0*/  USHF.R.U32.HI UR7, URZ, 0x4, UR7 ;  /* 0x00000004ff077899 */ /* 0x000fc40008011607 */
[----:B------:R-:W-:Y:S02]  /*70e0*/  UISETP.LT.AND UP2, UPT, UR13, 0x1, UPT ;  /* 0x000000010d00788c */ /* 0x000fe4000bf41270 */
[----:B------:R-:W-:Y:S02]  /*70f0*/  USGXT.U32 UR17, UR7, 0xe ;  /* 0x0000000e0711789a */ /* 0x000fe40008000000 */
[----:B------:R-:W-:Y:S02]  /*7100*/  USEL UR13, UR13, 0x1, !UP2 ;  /* 0x000000010d0d7887 */ /* 0x000fe4000d000000 */
[----:B------:R-:W-:Y:S02]  /*7110*/  UIADD3 UR21, UP2, UPT, UR17, 0x2000080, URZ ;  /* 0x0200008011157890 */ /* 0x000fe4000ff5e0ff */
[----:B------:R-:W-:Y:S01]  /*7120*/  UIADD3 UR13, UPT, UPT, UR13, -0x1, URZ ;  /* 0xffffffff0d0d7890 */ /* 0x000fe2000fffe0ff */
[----:B------:R-:W-:Y:S01]  /*7130*/  UMOV UR4, URZ ;  /* 0x000000ff00047c82 */ /* 0x000fe20008000000 */
[----:B------:R-:W-:-:S02]  /*7140*/  USHF.L.U32 UR15, UR15, 0x6, URZ ;  /* 0x000000060f0f7899 */ /* 0x000fc400080006ff */
[----:B------:R-:W-:Y:S02]  /*7150*/  UIADD3.X UR22, UPT, UPT, UR4, 0x40004040, URZ, UP2, !UPT ;  /* 0x4000404004167890 */ /* 0x000fe400097fe4ff */
[----:B------:R-:W-:Y:S02]  /*7160*/  USHF.L.U32 UR14, UR14, 0x6, URZ ;  /* 0x000000060e0e7899 */ /* 0x000fe400080006ff */
[----:B------:R-:W-:Y:S01]  /*7170*/  UISETP.NE.U32.AND UP2, UPT, UR13, URZ, UPT ;  /* 0x000000ff0d00728c */ /* 0x000fe2000bf45070 */
[----:B--2---:R-:W-:Y:S06]  /*7180*/  BAR.SYNC.DEFER_BLOCKING 0x0 ;  /* 0x0000000000007b1d */ /* 0x004fec0000010000 */
[----:B0-----:R-:W-:Y:S05]  /*7190*/  BRA.U UP3, `(.L_x_6) ;  /* 0x0000000103d87547 */ /* 0x001fea000b800000 */
[----:B------:R-:W-:Y:S02]  /*71a0*/  USHF.R.U32.HI UR19, URZ, 0x4, UR10 ;  /* 0x00000004ff137899 */ /* 0x000fe4000801160a */
[----:B------:R-:W-:Y:S02]  /*71b0*/  UIADD3 UR7, UPT, UPT, UR10, 0x10000, URZ ;  /* 0x000100000a077890 */ /* 0x000fe4000fffe0ff */
[----:B------:R-:W-:Y:S02]  /*71c0*/  USGXT.U32 UR19, UR19, 0xe ;  /* 0x0000000e1313789a */ /* 0x000fe40008000000 */
[----:B------:R-:W-:Y:S02]  /*71d0*/  USHF.R.U32.HI UR7, URZ, 0x4, UR7 ;  /* 0x00000004ff077899 */ /* 0x000fe40008011607 */
[----:B------:R-:W-:Y:S02]  /*71e0*/  UIADD3 UR42, UP3, UPT, UR19, 0x2000080, URZ ;  /* 0x02000080132a7890 */ /* 0x000fe4000ff7e0ff */
[----:B------:R-:W-:Y:S01]  /*71f0*/  USGXT.U32 UR18, UR7, 0xe ;  /* 0x0000000e0712789a */ /* 0x000fe20008000000 */
[----:B------:R-:W-:Y:S01]  /*7200*/  UMOV UR5, URZ ;  /* 0x000000ff00057c82 */ /* 0x000fe20008000000 */
[----:B------:R-:W-:Y:S01]  /*7210*/  UMOV UR8, URZ ;  /* 0x000000ff00087c82 */ /* 0x000fe20008000000 */
[----:B------:R-:W-:-:S02]  /*7220*/  UIADD3.X UR43, UPT, UPT, UR5, 0x40004040, URZ, UP3, !UPT ;  /* 0x40004040052b7890 */ /* 0x000fc40009ffe4ff */
[----:B------:R-:W-:Y:S01]  /*7230*/  UIADD3 UR44, UP3, UPT, UR18, 0x2, URZ ;  /* 0x00000002122c7890 */ /* 0x000fe2000ff7e0ff */
[----:B------:R-:W-:Y:S01]  /*7240*/  UMOV UR7, URZ ;  /* 0x000000ff00077c82 */ /* 0x000fe20008000000 */
[----:B------:R-:W-:Y:S02]  /*7250*/  UIADD3.64 UR46, UPT, UPT, UR42, 0x80, URZ ;  /* 0x000000802a2e7897 */ /* 0x000fe4000fffe0ff */
[----:B------:R-:W-:Y:S01]  /*7260*/  UIADD3.X UR45, UPT, UPT, UR8, 0x40004040, URZ, UP3, !UPT ;  /* 0x40004040082d7890 */ /* 0x000fe20009ffe4ff */
[----:B------:R-:W-:Y:S01]  /*7270*/  UMOV UR5, UR6 ;  /* 0x0000000600057c82 */ /* 0x000fe20008000000 */
[----:B------:R-:W-:Y:S02]  /*7280*/  ULOP3.LUT UR6, UR19, 0x2000000, URZ, 0xfc, !UPT ;  /* 0x0200000013067892 */ /* 0x000fe4000f8efcff */
[----:B------:R-:W-:Y:S02]  /*7290*/  UIADD3.64 UR54, UPT, UPT, UR44, 0x2, URZ ;  /* 0x000000022c367897 */ /* 0x000fe4000fffe0ff */
[----:B------:R-:W-:-:S02]  /*72a0*/  UIADD3.64 UR48, UPT, UPT, UR42, 0x100, URZ ;  /* 0x000001002a307897 */ /* 0x000fc4000fffe0ff */
[----:B------:R-:W-:Y:S02]  /*72b0*/  UIADD3.64 UR56, UPT, UPT, UR44, 0x4, URZ ;  /* 0x000000042c387897 */ /* 0x000fe4000fffe0ff */
[----:B------:R-:W-:Y:S02]  /*72c0*/  UIADD3 UR62, UPT, UPT, UR9, 0x20, URZ ;  /* 0x00000020093e7890 */ /* 0x000fe4000fffe0ff */
[----:B------:R-:W-:Y:S02]  /*72d0*/  UIADD3.64 UR50, UPT, UPT, UR42, 0x380, URZ ;  /* 0x000003802a327897 */ /* 0x000fe4000fffe0ff */
[----:B------:R-:W-:Y:S02]  /*72e0*/  UIADD3 UR63, UPT, UPT, UR9, 0x20, URZ ;  /* 0x00000020093f7890 */ /* 0x000fe4000fffe0ff */
[----:B------:R-:W-:Y:S02]  /*72f0*/  UIADD3.64 UR52, UPT, UPT, UR42, 0x400, URZ ;  /* 0x000004002a347897 */ /* 0x000fe4000fffe0ff */
[----:B------:R-:W-:-:S02]  /*7300*/  UIADD3 UR64, UPT, UPT, UR9, 0x20, URZ ;  /* 0x0000002009407890 */ /* 0x000fc4000fffe0ff */
[----:B------:R-:W-:Y:S01]  /*7310*/  UIADD3.64 UR58, UPT, UPT, UR42, 0x480, URZ ;  /* 0x000004802a3a7897 */ /* 0x000fe2000fffe0ff */
[----:B------:R-:W-:Y:S01]  /*7320*/  UMOV UR32, 0x0 ;  /* 0x0000000000207882 */ /* 0x000fe20000000000 */
[----:B------:R-:W-:Y:S01]  /*7330*/  UMOV UR33, 0x8088490 ;  /* 0x0808849000217882 */ /* 0x000fe20000000000 */
[----:B------:R-:W-:Y:S01]  /*7340*/  UIADD3 UR65, UPT, UPT, UR9, 0x20, URZ ;  /* 0x0000002009417890 */ /* 0x000fe2000fffe0ff */
[----:B------:R-:W-:Y:S01]  /*7350*/  UMOV UR19, 0x40004040 ;  /* 0x4000404000137882 */ /* 0x000fe20000000000 */
[----:B------:R-:W-:Y:S01]  /*7360*/  UIADD3.64 UR60, UPT, UPT, UR42, 0x500, URZ ;  /* 0x000005002a3c7897 */ /* 0x000fe2000fffe0ff */
[----:B------:R-:W-:Y:S01]  /*7370*/  UMOV UR7, 0x40004040 ;  /* 0x4000404000077882 */ /* 0x000fe20000000000 */
[----:B------:R-:W-:Y:S01]  /*7380*/  UMOV UR26, 0x0 ;  /* 0x00000000001a7882 */ /* 0x000fe20000000000 */
[----:B------:R-:W-:Y:S01]  /*7390*/  UMOV UR27, 0x8088490 ;  /* 0x08088490001b7882 */ /* 0x000fe20000000000 */
[----:B------:R-:W-:Y:S01]  /*73a0*/  UMOV UR28, 0x0 ;  /* 0x00000000001c7882 */ /* 0x000fe20000000000 */
[----:B------:R-:W-:Y:S01]  /*73b0*/  UMOV UR29, 0x8088490 ;  /* 0x08088490001d7882 */ /* 0x000fe20000000000 */
[----:B------:R0:W-:Y:S01]  /*73c0*/  UTCHMMA gdesc[UR6], gdesc[UR18], tmem[UR9], tmem[UR32], idesc[UR33], !UPT ;  /* 0x00ff2012060075ea */ /* 0x0001e2000f800009 */
[----:B------:R-:W-:Y:S01]  /*73d0*/  UMOV UR36, 0x0 ;  /* 0x0000000000247882 */ /* 0x000fe20000000000 */
[----:B------:R-:W-:Y:S01]  /*73e0*/  UMOV UR37, 0x8088490 ;  /* 0x0808849000257882 */ /* 0x000fe20000000000 */
[----:B------:R0:W-:Y:S01]  /*73f0*/  UTCHMMA gdesc[UR42], gdesc[UR44], tmem[UR9], tmem[UR26], idesc[UR27], UPT ;  /* 0x00ff1a2c2a0075ea */ /* 0x0001e2000b800009 */
        /* <DEDUP_REMOVED lines=8> */
[----:B------:R0:W-:Y:S01]  /*7480*/  UTCHMMA gdesc[UR50], gdesc[UR18], tmem[UR62], tmem[UR34], idesc[UR35], !UPT ;  /* 0x00ff2212320075ea */ /* 0x0001e2000f80003e */
[----:B------:R-:W-:Y:S01]  /*7490*/  UMOV UR40, 0x0 ;  /* 0x0000000000287882 */ /* 0x000fe20000000000 */
[----:B------:R-:W-:Y:S01]  /*74a0*/  UMOV UR41, 0x8088490 ;  /* 0x0808849000297882 */ /* 0x000fe20000000000 */
[----:B------:R0:W-:Y:S01]  /*74b0*/  UTCHMMA gdesc[UR52], gdesc[UR44], tmem[UR63], tmem[UR30], idesc[UR31], UPT ;  /* 0x00ff1e2c340075ea */ /* 0x0001e2000b80003f */
[----:B------:R0:W-:Y:S01]  /*74c0*/  UTCHMMA gdesc[UR58], gdesc[UR54], tmem[UR64], tmem[UR38], idesc[UR39], UPT ;  /* 0x00ff26363a0075ea */ /* 0x0001e2000b800040 */
[----:B------:R0:W-:Y:S01]  /*74d0*/  UTCHMMA gdesc[UR60], gdesc[UR56], tmem[UR65], tmem[UR40], idesc[UR41], UPT ;  /* 0x00ff28383c0075ea */ /* 0x0001e2000b800041 */
[----:B------:R0:W-:Y:S01]  /*74e0*/  UTCBAR [UR5], URZ ;  /* 0x000000ff050073e9 */ /* 0x0001e200080000ff */
[----:B------:R-:W-:Y:S01]  /*74f0*/  NOP ;  /* 0x0000000000007918 */ /* 0x000fe20000000000 */
.L_x_6:
[----:B------:R1:W-:Y:S01]  /*7500*/  STL [R1+0x294], RZ ;  /* 0x000294ff01007387 */ /* 0x0003e20000100800 */
[----:B0-----:R-:W-:Y:S01]  /*7510*/  UMOV UR18, UR21 ;  /* 0x0000001500127c82 */ /* 0x001fe20008000000 */
[----:B------:R-:W-:Y:S01]  /*7520*/  UMOV UR19, UR22 ;  /* 0x0000001600137c82 */ /* 0x000fe20008000000 */
[----:B------:R-:W-:Y:S01]  /*7530*/  UMOV UR21, UR23 ;  /* 0x0000001700157c82 */ /* 0x000fe20008000000 */
[----:B------:R-:W-:Y:S05]  /*7540*/  BRA.U !UP2, `(.L_x_7) ;  /* 0x000000a50a0c7547 */ /* 0x000fea000b800000 */
[----:B------:R-:W-:Y:S02]  /*7550*/  USHF.R.S32.HI UR6, URZ, 0x1f, UR15 ;  /* 0x0000001fff067899 */ /* 0x000fe4000801140f */
[----:B------:R-:W-:Y:S02]  /*7560*/  USHF.R.S32.HI UR5, URZ, 0x1f, UR14 ;  /* 0x0000001fff057899 */ /* 0x000fe4000801140e */
[----:B------:R-:W-:Y:S02]  /*7570*/  ULOP3.LUT UR27, UR17, 0x2000000, URZ, 0xfc, !UPT ;  /* 0x02000000111b7892 */ /* 0x000fe4000f8efcff */
[----:B------:R-:W-:Y:S02]  /*7580*/  USHF.L.U64.HI UR26, UR15, 0x1, UR6 ;  /* 0x000000010f1a7899 */ /* 0x000fe40008010206 */
[----:B------:R-:W-:Y:S02]  /*7590*/  UIADD3.64 UR28, UPT, UPT, UR18, 0x80, URZ ;  /* 0x00000080121c7897 */ /* 0x000fe4000fffe0ff */
[----:B------:R-:W-:-:S02]  /*75a0*/  UIADD3.64 UR30, UPT, UPT, UR20, 0x2, URZ ;  /* 0x00000002141e7897 */ /* 0x000fc4000fffe0ff */
[----:B------:R-:W-:Y:S02]  /*75b0*/  UIADD3.64 UR32, UPT, UPT, UR18, 0x100, URZ ;  /* 0x0000010012207897 */ /* 0x000fe4000fffe0ff */
[----:B------:R-:W-:Y:S02]  /*75c0*/  UIADD3.64 UR34, UPT, UPT, UR20, 0x4, URZ ;  /* 0x0000000414227897 */ /* 0x000fe4000fffe0ff */
[----:B------:R-:W-:Y:S02]  /*75d0*/  UIADD3.64 UR36, UPT, UPT, UR18, 0x380, URZ ;  /* 0x0000038012247897 */ /* 0x000fe4000fffe0ff */
[----:B------:R-:W-:Y:S02]  /*75e0*/  UIADD3.64 UR38, UPT, UPT, UR18, 0x400, URZ ;  /* 0x0000040012267897 */ /* 0x000fe4000fffe0ff */
[----:B------:R-:W-:Y:S02]  /*75f0*/  UIADD3.64 UR40, UPT, UPT, UR18, 0x480, URZ ;  /* 0x0000048012287897 */ /* 0x000fe4000fffe0ff */
[----:B------:R-:W-:-:S02]  /*7600*/  UIADD3.64 UR42, UPT, UPT, UR18, 0x500, URZ ;  /* 0x00000500122a7897 */ /* 0x000fc4000fffe0ff */
[----:B------:R-:W-:Y:S02]  /*7610*/  USHF.L.U32 UR59, UR15, 0x1, URZ ;  /* 0x000000010f3b7899 */ /* 0x000fe400080006ff */
[----:B------:R-:W-:Y:S02]  /*7620*/  USHF.L.U32 UR58, UR14, 0x1, URZ ;  /* 0x000000010e3a7899 */ /* 0x000fe400080006ff */
[----:B------:R-:W-:Y:S01]  /*7630*/  USHF.L.U64.HI UR8, UR14, 0x1, UR5 ;  /* 0x000000010e087899 */ /* 0x000fe20008010205 */
[----:B------:R-:W-:Y:S01]  /*7640*/  UMOV UR7, 0x1 ;  /* 0x0000000100077882 */ /* 0x000fe20000000000 */
[----:B------:R-:W-:Y:S01]  /*7650*/  UMOV UR6, URZ ;  /* 0x000000ff00067c82 */ /* 0x000fe20008000000 */
[----:B------:R-:W-:-:S09]  /*7660*/  UMOV UR17, 0x40004040 ;  /* 0x4000404000117882 */ /* 0x000fd20000000000 */
.L_x_10:
[----:B0----5:R0:W-:Y:S04]  /*7670*/  STL.64 [R1+0x6f0], R4 ;  /* 0x0006f00401007387 */ /* 0x0211e80000100a00 */
[----:B------:R2:W-:Y:S01]  /*7680*/  STL.64 [R1+0x6e8], R2 ;  /* 0x0006e80201007387 */ /* 0x0005e20000100a00 */
[----:B0-----:R-:W-:Y:S02]  /*7690*/  IADD3 R4, P3, PT, R80, UR58, RZ ;  /* 0x0000003a50047c10 */ /* 0x001fe4000ff7e0ff */
[----:B--2---:R-:W-:Y:S02]  /*76a0*/  IADD3 R3, P1, PT, R92, UR58, RZ ;  /* 0x0000003a5c037c10 */ /* 0x004fe4000ff3e0ff */
[----:B------:R-:W-:-:S03]  /*76b0*/  IADD3 R2, P2, PT, R90, UR58, RZ ;  /* 0x0000003a5a027c10 */ /* 0x000fc6000ff5e0ff */
[----:B------:R0:W-:Y:S04]  /*76c0*/  STL [R1+0x684], R3 ;  /* 0x0006840301007387 */ /* 0x0001e80000100800 */
[----:B------:R2:W-:Y:S04]  /*76d0*/  STL [R1+0x688], R2 ;  /* 0x0006880201007387 */ /* 0x0005e80000100800 */
[----:B------:R3:W-:Y:S01]  /*76e0*/  STL [R1+0x68c], R4 ;  /* 0x00068c0401007387 */ /* 0x0007e20000100800 */
[----:B0-----:R-:W-:Y:S02]  /*76f0*/  IADD3.X R3, PT, PT, R93, UR8, RZ, P1, !PT ;  /* 0x000000085d037c10 */ /* 0x001fe40008ffe4ff */
[----:B--2---:R-:W-:-:S03]  /*7700*/  IADD3 R2, P1, PT, R78, UR58, RZ ;  /* 0x0000003a4e027c10 */ /* 0x004fc6000ff3e0ff */
[----:B------:R0:W-:Y:S01]  /*7710*/  STL [R1+0x65c], R3 ;  /* 0x00065c0301007387 */ /* 0x0001e20000100800 */
[----:B---3--:R-:W-:-:S03]  /*7720*/  IADD3 R4, P4, PT, R68, UR58, RZ ;  /* 0x0000003a44047c10 */ /* 0x008fc6000ff9e0ff */
[----:B------:R2:W-:Y:S04]  /*7730*/  STL [R1+0x690], R2 ;  /* 0x0006900201007387 */ /* 0x0005e80000100800 */
[----:B------:R3:W-:Y:S01]  /*7740*/  STL [R1+0x694], R4 ;  /* 0x0006940401007387 */ /* 0x0007e20000100800 */
[----:B0-----:R-:W-:Y:S02]  /*7750*/  IADD3.X R3, PT, PT, R91, UR8, RZ, P2, !PT ;  /* 0x000000085b037c10 */ /* 0x001fe400097fe4ff */
[----:B--2---:R-:W-:-:S03]  /*7760*/  IADD3.X R2, PT, PT, R81, UR8, RZ, P3, !PT ;  /* 0x0000000851027c10 */ /* 0x004fc60009ffe4ff */
[----:B------:R0:W-:Y:S01]  /*7770*/  STL [R1+0x660], R3 ;  /* 0x0006600301007387 */ /* 0x0001e20000100800 */
[----:B---3--:R-:W-:-:S03]  /*7780*/  IADD3.X R4, PT, PT, R79, UR8, RZ, P1, !PT ;  /* 0x000000084f047c10 */ /* 0x008fc60008ffe4ff */
        /* <DEDUP_REMOVED lines=8> */
[----:B0-----:R-:W-:Y:S02]  /*7810*/  IADD3 R3, P3, PT, R54, UR58, RZ ;  /* 0x0000003a36037c10 */ /* 0x001fe4000ff7e0ff */
[----:B--2--5:R-:W-:-:S03]  /*7820*/  IADD3 R2, P4, PT, R44, UR58, RZ ;  /* 0x0000003a2c027c10 */ /* 0x024fc6000ff9e0ff */
[----:B------:R0:W-:Y:S01]  /*7830*/  STL [R1+0x6a0], R3 ;  /* 0x0006a00301007387 */ /* 0x0001e20000100800 */
[----:B---3--:R-:W-:-:S03]  /*7840*/  IADD3.X R4, PT, PT, R67, UR8, RZ, P1, !PT ;  /* 0x0000000843047c10 */ /* 0x008fc60008ffe4ff */
        /* <DEDUP_REMOVED lines=8> */
[----:B0-----:R-:W-:Y:S02]  /*78d0*/  IADD3 R3, P1, PT, R42, UR58, RZ ;  /* 0x0000003a2a037c10 */ /* 0x001fe4000ff3e0ff */
[----:B--2---:R-:W-:-:S03]  /*78e0*/  IADD3 R2, P2, PT, R32, UR58, RZ ;  /* 0x0000003a20027c10 */ /* 0x004fc6000ff5e0ff */
[----:B------:R0:W-:Y:S01]  /*78f0*/  STL [R1+0x6ac], R3 ;  /* 0x0006ac0301007387 */ /* 0x0001e20000100800 */
[----:B---3--:R-:W-:-:S03]  /*7900*/  IADD3 R4, P3, PT, R30, UR58, RZ ;  /* 0x0000003a1e047c10 */ /* 0x008fc6000ff7e0ff */
[----:B------:R2:W-:Y:S01]  /*7910*/  STL [R1+0x650], R2 ;  /* 0x0006500201007387 */ /* 0x0005e20000100800 */
[----:B------:R-:W-:Y:S02]  /*7920*/  IADD3.X R32, PT, PT, R33, UR8, RZ, P2, !PT ;  /* 0x0000000821207c10 */ /* 0x000fe400097fe4ff */
[----:B------:R-:W-:Y:S01]  /*7930*/  IADD3.X R30, PT, PT, R31, UR8, RZ, P3, !PT ;  /* 0x000000081f1e7c10 */ /* 0x000fe20009ffe4ff */
[----:B------:R3:W-:Y:S01]  /*7940*/  STL [R1+0x654], R4 ;  /* 0x0006540401007387 */ /* 0x0007e20000100800 */
[----:B0-----:R-:W-:Y:S02]  /*7950*/  IADD3 R3, P4, PT, R20, UR58, RZ ;  /* 0x0000003a14037c10 */ /* 0x001fe4000ff9e0ff */
[----:B--2---:R-:W-:-:S03]  /*7960*/  IADD3.X R2, PT, PT, R43, UR8, RZ, P1, !PT ;  /* 0x000000082b027c10 */ /* 0x004fc60008ffe4ff */
[----:B------:R0:W-:Y:S01]  /*7970*/  STL [R1+0x658], R3 ;  /* 0x0006580301007387 */ /* 0x0001e20000100800 */
[----:B------:R-:W-:Y:S02]  /*7980*/  IADD3.X R20, PT, PT, R21, UR8, RZ, P4, !PT ;  /* 0x0000000815147c10 */ /* 0x000fe4000a7fe4ff */
[----:B---3--:R-:W-:Y:S01]  /*7990*/  IADD3 R4, P2, PT, R12, UR58, RZ ;  /* 0x0000003a0c047c10 */ /* 0x008fe2000ff5e0ff */
[----:B------:R-:W-:Y:S03]  /*79a0*/  STL [R1+0x6e0], R32 ;  /* 0x0006e02001007387 */ /* 0x000fe60000100800 */
[----:B------:R-:W-:Y:S01]  /*79b0*/  IADD3.X R12, PT, PT, R13, UR8, RZ, P2, !PT ;  /* 0x000000080d0c7c10 */ /* 0x000fe200097fe4ff */
[----:B------:R2:W-:Y:S01]  /*79c0*/  STL [R1+0x680], R2 ;  /* 0x0006800201007387 */ /* 0x0005e20000100800 */
[----:B0-----:R-:W-:-:S04]  /*79d0*/  IADD3 R3, P3, PT, R10, UR58, RZ ;  /* 0x0000003a0a037c10 */ /* 0x001fc8000ff7e0ff */
[----:B------:R-:W-:Y:S02]  /*79e0*/  IADD3.X R10, PT, PT, R11, UR8, RZ, P3, !PT ;  /* 0x000000080b0a7c10 */ /* 0x000fe40009ffe4ff */
[----:B--2---:R-:W-:-:S04]  /*79f0*/  IADD3 R2, P1, PT, R18, UR58, RZ ;  /* 0x0000003a12027c10 */ /* 0x004fc8000ff3e0ff */
[----:B------:R-:W-:Y:S01]  /*7a00*/  IADD3.X R18, PT, PT, R19, UR8, RZ, P1, !PT ;  /* 0x0000000813127c10 */ /* 0x000fe20008ffe4ff */
[----:B------:R0:W-:Y:S04]  /*7a10*/  STL [R1+0x2b4], R2 ;  /* 0x0002b40201007387 */ /* 0x0001e80000100800 */
[----:B------:R2:W-:Y:S04]  /*7a20*/  STL [R1+0x2b8], R4 ;  /* 0x0002b80401007387 */ /* 0x0005e80000100800 */
[----:B------:R3:W-:Y:S01]  /*7a30*/  STL [R1+0x2bc], R3 ;  /* 0x0002bc0301007387 */ /* 0x0007e20000100800 */
[----:B0-----:R-:W-:-:S02]  /*7a40*/  IADD3 R2, P4, PT, R88, UR58, RZ ;  /* 0x0000003a58027c10 */ /* 0x001fc4000ff9e0ff */
[----:B--2---:R-:W-:-:S03]  /*7a50*/  IADD3 R4, P2, PT, R76, UR58, RZ ;  /* 0x0000003a4c047c10 */ /* 0x004fc6000ff5e0ff */
[----:B------:R0:W-:Y:S01]  /*7a60*/  STL [R1+0x340], R2 ;  /* 0x0003400201007387 */ /* 0x0001e20000100800 */
[----:B------:R-:W-:Y:S02]  /*7a70*/  IADD3.X R88, PT, PT, R89, UR8, RZ, P4, !PT ;  /* 0x0000000859587c10 */ /* 0x000fe4000a7fe4ff */
[----:B---3--:R-:W-:Y:S02]  /*7a80*/  IADD3 R3, P3, PT, R74, UR58, RZ ;  /* 0x0000003a4a037c10 */ /* 0x008fe4000ff7e0ff */
[----:B------:R-:W-:Y:S02]  /*7a90*/  IADD3.X R76, PT, PT, R77, UR8, RZ, P2, !PT ;  /* 0x000000084d4c7c10 */ /* 0x000fe400097fe4ff */
[----:B------:R-:W-:Y:S02]  /*7aa0*/  IADD3.X R74, PT, PT, R75, UR8, RZ, P3, !PT ;  /* 0x000000084b4a7c10 */ /* 0x000fe40009ffe4ff */
[----:B0-----:R-:W-:-:S04]  /*7ab0*/  IADD3 R2, P1, PT, R84, UR58, RZ ;  /* 0x0000003a54027c10 */ /* 0x001fc8000ff3e0ff */
        /* <DEDUP_REMOVED lines=25> */
[----:B------:R0:W-:Y:S01]  /*7c50*/  STL [R1+0x378], R2 ;  /* 0x0003780201007387 */ /* 0x0001e20000100800 */
[----:B------:R-:W-:-:S03]  /*7c60*/  IADD3 R5, P1, PT, R14, UR58, RZ ;  /* 0x0000003a0e057c10 */ /* 0x000fc6000ff3e0ff */
[----:B------:R2:W-:Y:S04]  /*7c70*/  STL [R1+0x37c], R4 ;  /* 0x00037c0401007387 */ /* 0x0005e80000100800 */
[----:B------:R-:W-:Y:S01]  /*7c80*/  STL [R1+0x380], R3 ;  /* 0x0003800301007387 */ /* 0x000fe20000100800 */
[----:B0-----:R-:W-:Y:S02]  /*7c90*/  IADD3 R2, P4, PT, R16, UR58, RZ ;  /* 0x0000003a10027c10 */ /* 0x001fe4000ff9e0ff */
[----:B--2---:R-:W-:-:S03]  /*7ca0*/  IADD3 R4, P2, PT, R8, UR58, RZ ;  /* 0x0000003a08047c10 */ /* 0x004fc6000ff5e0ff */
[----:B------:R0:W-:Y:S01]  /*7cb0*/  STL [R1+0x384], R2 ;  /* 0x0003840201007387 */ /* 0x0001e20000100800 */
[----:B------:R-:W-:-:S03]  /*7cc0*/  IADD3.X R16, PT, PT, R17, UR8, RZ, P4, !PT ;  /* 0x0000000811107c10 */ /* 0x000fc6000a7fe4ff */
[----:B0-----:R-:W2:Y:S01]  /*7cd0*/  LDL.LU.64 R2, [R1] ;  /* 0x0000000001027983 */ /* 0x001ea20000300a00 */
[----:B------:R-:W-:Y:S02]  /*7ce0*/  IADD3.X R14, PT, PT, R15, UR8, RZ, P1, !PT ;  /* 0x000000080f0e7c10 */ /* 0x000fe40008ffe4ff */
[----:B------:R-:W-:Y:S01]  /*7cf0*/  IADD3.X R8, PT, PT, R9, UR8, RZ, P2, !PT ;  /* 0x0000000809087c10 */ /* 0x000fe200097fe4ff */
[----:B------:R0:W-:Y:S04]  /*7d00*/  STL [R1+0x388], R5 ;  /* 0x0003880501007387 */ /* 0x0001e80000100800 */
[----:B------:R3:W-:Y:S01]  /*7d10*/  STL [R1+0x38c], R4 ;  /* 0x00038c0401007387 */ /* 0x0007e20000100800 */
[----:B0-----:R-:W-:Y:S02]  /*7d20*/  IADD3 R5, P3, PT, R6, UR58, RZ ;  /* 0x0000003a06057c10 */ /* 0x001fe4000ff7e0ff */
[----:B---3--:R-:W-:-:S03]  /*7d30*/  IADD3 R4, P4, PT, R86, UR58, RZ ;  /* 0x0000003a56047c10 */ /* 0x008fc6000ff9e0ff */
[----:B------:R0:W-:Y:S01]  /*7d40*/  STL [R1+0x390], R5 ;  /* 0x0003900501007387 */ /* 0x0001e20000100800 */
[----:B------:R-:W-:Y:S02]  /*7d50*/  IADD3.X R6, PT, PT, R7, UR8, RZ, P3, !PT ;  /* 0x0000000807067c10 */ /* 0x000fe40009ffe4ff */
[----:B------:R-:W-:Y:S01]  /*7d60*/  IADD3.X R86, PT, PT, R87, UR8, RZ, P4, !PT ;  /* 0x0000000857567c10 */ /* 0x000fe2000a7fe4ff */
[----:B------:R3:W-:Y:S04]  /*7d70*/  STL [R1+0x394], R4 ;  /* 0x0003940401007387 */ /* 0x0007e80000100800 */
[----:B------:R-:W4:Y:S01]  /*7d80*/  LDL.LU.64 R66, [R1+0x8] ;  /* 0x0000080001427983 */ /* 0x000f220000300a00 */
[----:B0-----:R-:W-:Y:S02]  /*7d90*/  IADD3 R5, P1, PT, R82, UR58, RZ ;  /* 0x0000003a52057c10 */ /* 0x001fe4000ff3e0ff */
[----:B---3--:R-:W-:-:S03]  /*7da0*/  IADD3 R4, P2, PT, R72, UR58, RZ ;  /* 0x0000003a48047c10 */ /* 0x008fc6000ff5e0ff */
[----:B------:R-:W-:Y:S04]  /*7db0*/  STL [R1+0x398], R5 ;  /* 0x0003980501007387 */ /* 0x000fe80000100800 */
[----:B------:R-:W3:Y:S04]  /*7dc0*/  LDL.LU.64 R56, [R1+0x10] ;  /* 0x0000100001387983 */ /* 0x000ee80000300a00 */
[----:B------:R0:W-:Y:S04]  /*7dd0*/  STL [R1+0x39c], R4 ;  /* 0x00039c0401007387 */ /* 0x0001e80000100800 */
[----:B------:R-:W3:Y:S01]  /*7de0*/  LDL.LU.64 R44, [R1+0x18] ;  /* 0x00001800012c7983 */ /* 0x000ee20000300a00 */
[----:B------:R-:W-:-:S03]  /*7df0*/  IADD3 R9, P3, PT, R70, UR58, RZ ;  /* 0x0000003a46097c10 */ /* 0x000fc6000ff7e0ff */
[----:B0-----:R-:W3:Y:S01]  /*7e00*/  LDL.LU.64 R4, [R1+0x20] ;  /* 0x0000200001047983 */ /* 0x001ee20000300a00 */
[----:B------:R-:W-:Y:S02]  /*7e10*/  IADD3 R7, P4, PT, R60, UR58, RZ ;  /* 0x0000003a3c077c10 */ /* 0x000fe4000ff9e0ff */
[----:B------:R-:W-:Y:S01]  /*7e20*/  IADD3.X R82, PT, PT, R83, UR8, RZ, P1, !PT ;  /* 0x0000000853527c10 */ /* 0x000fe20008ffe4ff */
[----:B------:R-:W-:Y:S04]  /*7e30*/  STL [R1+0x3a0], R9 ;  /* 0x0003a00901007387 */ /* 0x000fe80000100800 */
[----:B------:R0:W-:Y:S01]  /*7e40*/  STL [R1+0x3a4], R7 ;  /* 0x0003a40701007387 */ /* 0x0001e20000100800 */
[----:B------:R-:W-:Y:S02]  /*7e50*/  IADD3.X R72, PT, PT, R73, UR8, RZ, P2, !PT ;  /* 0x0000000849487c10 */ /* 0x000fe400097fe4ff */
[----:B------:R-:W-:-:S02]  /*7e60*/  IADD3.X R70, PT, PT, R71, UR8, RZ, P3, !PT ;  /* 0x0000000847467c10 */ /* 0x000fc40009ffe4ff */
[----:B------:R-:W-:Y:S02]  /*7e70*/  IADD3 R11, P2, PT, R48, UR58, RZ ;  /* 0x0000003a300b7c10 */ /* 0x000fe4000ff5e0ff */
[----:B0-----:R-:W-:Y:S02]  /*7e80*/  IADD3 R7, P1, PT, R58, UR58, RZ ;  /* 0x0000003a3a077c10 */ /* 0x001fe4000ff3e0ff */
[----:B------:R-:W-:Y:S02]  /*7e90*/  IADD3.X R60, PT, PT, R61, UR8, RZ, P4, !PT ;  /* 0x000000083d3c7c10 */ /* 0x000fe4000a7fe4ff */
[----:B------:R-:W-:Y:S01]  /*7ea0*/  IADD3 R9, P3, PT, R46, UR58, RZ ;  /* 0x0000003a2e097c10 */ /* 0x000fe2000ff7e0ff */
[----:B------:R0:W-:Y:S01]  /*7eb0*/  STL [R1+0x3a8], R7 ;  /* 0x0003a80701007387 */ /* 0x0001e20000100800 */
[----:B------:R-:W-:-:S03]  /*7ec0*/  IADD3.X R58, PT, PT, R59, UR8, RZ, P1, !PT ;  /* 0x000000083b3a7c10 */ /* 0x000fc60008ffe4ff */
[----:B------:R1:W-:Y:S01]  /*7ed0*/  STL [R1+0x3ac], R11 ;  /* 0x0003ac0b01007387 */ /* 0x0003e20000100800 */
[----:B0-----:R-:W-:-:S03]  /*7ee0*/  IADD3 R7, P4, PT, R36, UR58, RZ ;  /* 0x0000003a24077c10 */ /* 0x001fc6000ff9e0ff */
[----:B------:R-:W-:Y:S04]  /*7ef0*/  STL [R1+0x3b0], R9 ;  /* 0x0003b00901007387 */ /* 0x000fe80000100800 */
[----:B------:R0:W-:Y:S01]  /*7f00*/  STL [R1+0x3b4], R7 ;  /* 0x0003b40701007387 */ /* 0x0001e20000100800 */
[----:B------:R-:W-:Y:S02]  /*7f10*/  IADD3.X R48, PT, PT, R49, UR8, RZ, P2, !PT ;  /* 0x0000000831307c10 */ /* 0x000fe400097fe4ff */
[----:B------:R-:W-:Y:S02]  /*7f20*/  IADD3.X R46, PT, PT, R47, UR8, RZ, P3, !PT ;  /* 0x000000082f2e7c10 */ /* 0x000fe40009ffe4ff */
[----:B-1----:R-:W-:Y:S02]  /*7f30*/  IADD3 R11, P2, PT, R24, UR58, RZ ;  /* 0x0000003a180b7c10 */ /* 0x002fe4000ff5e0ff */
[----:B0-----:R-:W-:-:S02]  /*7f40*/  IADD3 R7, P1, PT, R34, UR58, RZ ;  /* 0x0000003a22077c10 */ /* 0x001fc4000ff3e0ff */
[----:B------:R-:W-:Y:S02]  /*7f50*/  IADD3.X R36, PT, PT, R37, UR8, RZ, P4, !PT ;  /* 0x0000000825247c10 */ /* 0x000fe4000a7fe4ff */
[----:B------:R-:W-:Y:S01]  /*7f60*/  IADD3 R9, P3, PT, R22, UR58, RZ ;  /* 0x0000003a16097c10 */ /* 0x000fe2000ff7e0ff */
[----:B------:R2:W-:Y:S04]  /*7f70*/  STL [R1+0x3b8], R7 ;  /* 0x0003b80701007387 */ /* 0x0005e80000100800 */
[----:B------:R-:W-:Y:S04]  /*7f80*/  STL [R1+0x3bc], R11 ;  /* 0x0003bc0b01007387 */ /* 0x000fe80000100800 */
[----:B------:R-:W-:Y:S01]  /*7f90*/  STL [R1+0x3c0], R9 ;  /* 0x0003c00901007387 */ /* 0x000fe20000100800 */
[----:B--2---:R-:W-:-:S04]  /*7fa0*/  IADD3 R7, P4, PT, R2, UR58, RZ ;  /* 0x0000003a02077c10 */ /* 0x004fc8000ff9e0ff */
[----:B------:R-:W-:Y:S01]  /*7fb0*/  IADD3.X R2, PT, PT, R3, UR8, RZ, P4, !PT ;  /* 0x0000000803027c10 */ /* 0x000fe2000a7fe4ff */
[----:B------:R-:W-:Y:S04]  /*7fc0*/  STL [R1+0x3c4], R7 ;  /* 0x0003c40701007387 */ /* 0x000fe80000100800 */
[----:B------:R-:W2:Y:S04]  /*7fd0*/  LDL.LU.64 R54, [R1+0x28] ;  /* 0x0000280001367983 */ /* 0x000ea80000300a00 */
[----:B------:R-:W2:Y:S04]  /*7fe0*/  LDL.LU.64 R42, [R1+0x30] ;  /* 0x00003000012a7983 */ /* 0x000ea80000300a00 */
[----:B------:R0:W-:Y:S04]  /*7ff0*/  STL [R1], R2 ;  /* 0x0000000201007387 */ /* 0x0001e80000100800 */
[----:B------:R-:W2:Y:S04]  /*8000*/  LDL.LU.64 R32, [R1+0x38] ;  /* 0x0000380001207983 */ /* 0x000ea80000300a00 */
[----:B0-----:R-:W2:Y:S01]  /*8010*/  LDL.LU.64 R2, [R1+0x40] ;  /* 0x0000400001027983 */ /* 0x001ea20000300a00 */
[----:B------:R-:W-:-:S02]  /*8020*/  IADD3.X R34, PT, PT, R35, UR8, RZ, P1, !PT ;  /* 0x0000000823227c10 */ /* 0x000fc40008ffe4ff */
[----:B----4-:R-:W-:Y:S02]  /*8030*/  IADD3 R7, P1, PT, R66, UR58, RZ ;  /* 0x0000003a42077c10 */ /* 0x010fe4000ff3e0ff */
[----:B------:R-:W-:Y:S02]  /*8040*/  IADD3.X R24, PT, PT, R25, UR8, RZ, P2, !PT ;  /* 0x0000000819187c10 */ /* 0x000fe400097fe4ff */
[----:B------:R-:W-:Y:S01]  /*8050*/  IADD3.X R22, PT, PT, R23, UR8, RZ, P3, !PT ;  /* 0x0000000817167c10 */ /* 0x000fe20009ffe4ff */
[----:B------:R0:W-:Y:S01]  /*8060*/  STL [R1+0x54c], R7 ;  /* 0x00054c0701007387 */ /* 0x0001e20000100800 */
[----:B---3--:R-:W-:Y:S02]  /*8070*/  IADD3 R11, P2, PT, R56, UR58, RZ ;  /* 0x0000003a380b7c10 */ /* 0x008fe4000ff5e0ff */
[----:B------:R-:W-:-:S03]  /*8080*/  IADD3 R9, P3, PT, R44, UR58, RZ ;  /* 0x0000003a2c097c10 */ /* 0x000fc6000ff7e0ff */
[----:B------:R1:W-:Y:S01]  /*8090*/  STL [R1+0x550], R11 ;  /* 0x0005500b01007387 */ /* 0x0003e20000100800 */
[----:B0-----:R-:W-:-:S03]  /*80a0*/  IADD3 R7, P4, PT, R4, UR58, RZ ;  /* 0x0000003a04077c10 */ /* 0x001fc6000ff9e0ff */
[----:B------:R0:W-:Y:S01]  /*80b0*/  STL [R1+0x554], R9 ;  /* 0x0005540901007387 */ /* 0x0001e20000100800 */
[----:B-1----:R-:W-:-:S03]  /*80c0*/  IADD3.X R11, PT, PT, R67, UR8, RZ, P1, !PT ;  /* 0x00000008430b7c10 */ /* 0x002fc60008ffe4ff */
[----:B------:R1:W-:Y:S01]  /*80d0*/  STL [R1+0x558], R7 ;  /* 0x0005580701007387 */ /* 0x0003e20000100800 */
[----:B------:R-:W-:Y:S02]  /*80e0*/  IADD3.X R4, PT, PT, R5, UR8, RZ, P4, !PT ;  /* 0x0000000805047c10 */ /* 0x000fe4000a7fe4ff */
[----:B0-----:R-:W-:Y:S01]  /*80f0*/  IADD3.X R9, PT, PT, R57, UR8, RZ, P2, !PT ;  /* 0x0000000839097c10 */ /* 0x001fe200097fe4ff */
[----:B------:R-:W-:Y:S01]  /*8100*/  STL [R1+0x8], R11 ;  /* 0x0000080b01007387 */ /* 0x000fe20000100800 */
[----:B-1----:R-:W-:-:S03]  /*8110*/  IADD3.X R7, PT, PT, R45, UR8, RZ, P3, !PT ;  /* 0x000000082d077c10 */ /* 0x002fc60009ffe4ff */
[----:B------:R-:W-:Y:S04]  /*8120*/  STL [R1+0x10], R9 ;  /* 0x0000100901007387 */ /* 0x000fe80000100800 */
[----:B------:R-:W3:Y:S04]  /*8130*/  LDL.LU.64 R66, [R1+0x48] ;  /* 0x0000480001427983 */ /* 0x000ee80000300a00 */
[----:B------:R-:W-:Y:S04]  /*8140*/  STL [R1+0x18], R7 ;  /* 0x0000180701007387 */ /* 0x000fe80000100800 */
[----:B------:R-:W4:Y:S04]  /*8150*/  LDL.LU.64 R56, [R1+0x50] ;  /* 0x0000500001387983 */ /* 0x000f280000300a00 */
[----:B------:R0:W-:Y:S04]  /*8160*/  STL [R1+0x20], R4 ;  /* 0x0000200401007387 */ /* 0x0001e80000100800 */
[----:B------:R-:W4:Y:S04]  /*8170*/  LDL.LU.64 R44, [R1+0x58] ;  /* 0x00005800012c7983 */ /* 0x000f280000300a00 */
[----:B0-----:R-:W4:Y:S01]  /*8180*/  LDL.LU.64 R4, [R1+0x60] ;  /* 0x0000600001047983 */ /* 0x001f220000300a00 */
[----:B--2---:R-:W-:-:S02]  /*8190*/  IADD3 R7, P1, PT, R54, UR58, RZ ;  /* 0x0000003a36077c10 */ /* 0x004fc4000ff3e0ff */
[----:B------:R-:W-:-:S03]  /*81a0*/  IADD3 R11, P2, PT, R42, UR58, RZ ;  /* 0x0000003a2a0b7c10 */ /* 0x000fc6000ff5e0ff */
[----:B------:R0:W-:Y:S01]  /*81b0*/  STL [R1+0x55c], R7 ;  /* 0x00055c0701007387 */ /* 0x0001e20000100800 */
        /* <DEDUP_REMOVED lines=11> */
[----:B------:R-:W2:Y:S04]  /*8270*/  LDL.LU.64 R54, [R1+0x68] ;  /* 0x0000680001367983 */ /* 0x000ea80000300a00 */
[----:B------:R-:W-:Y:S04]  /*8280*/  STL [R1+0x38], R7 ;  /* 0x0000380701007387 */ /* 0x000fe80000100800 */
[----:B------:R-:W2:Y:S04]  /*8290*/  LDL.LU.64 R42, [R1+0x70] ;  /* 0x00007000012a7983 */ /* 0x000ea80000300a00 */
[----:B------:R0:W-:Y:S04]  /*82a0*/  STL [R1+0x40], R2 ;  /* 0x0000400201007387 */ /* 0x0001e80000100800 */
[----:B------:R-:W2:Y:S04]  /*82b0*/  LDL.LU.64 R32, [R1+0x78] ;  /* 0x0000780001207983 */ /* 0x000ea80000300a00 */
[----:B0-----:R-:W2:Y:S01]  /*82c0*/  LDL.LU.64 R2, [R1+0x80] ;  /* 0x0000800001027983 */ /* 0x001ea20000300a00 */
[----:B---3--:R-:W-:-:S05]  /*82d0*/  IADD3 R7, P1, PT, R66, UR58, RZ ;  /* 0x0000003a42077c10 */ /* 0x008fca000ff3e0ff */
[----:B------:R0:W-:Y:S01]  /*82e0*/  STL [R1+0x56c], R7 ;  /* 0x00056c0701007387 */ /* 0x0001e20000100800 */
[----:B----4-:R-:W-:Y:S02]  /*82f0*/  IADD3 R11, P2, PT, R56, UR58, RZ ;  /* 0x0000003a380b7c10 */ /* 0x010fe4000ff5e0ff */
        /* <DEDUP_REMOVED lines=17> */
[----:B--2---:R-:W-:-:S05]  /*8410*/  IADD3 R7, P1, PT, R54, UR58, RZ ;  /* 0x0000003a36077c10 */ /* 0x004fca000ff3e0ff */
[----:B------:R0:W-:Y:S01]  /*8420*/  STL [R1+0x57c], R7 ;  /* 0x00057c0701007387 */ /* 0x0001e20000100800 */
[----:B------:R-:W-:Y:S02]  /*8430*/  IADD3 R11, P2, PT, R42, UR58, RZ ;  /* 0x0000003a2a0b7c10 */ /* 0x000fe4000ff5e0ff */
        /* <DEDUP_REMOVED lines=226> */
[----:B0-----:R-:W-:-:S03]  /*9260*/  IADD3.X R9, PT, PT, R57, UR8, RZ, P2, !PT ;  /* 0x0000000839097c10 */ /* 0x001fc600097fe4ff */
[----:B------:R-:W-:Y:S01]  /*9270*/  STL [R1+0x1c8], R11 ;  /* 0x0001c80b01007387 */ /* 0x000fe20000100800 */
[----:B-1----:R-:W-:-:S03]  /*9280*/  IADD3.X R7, PT, PT, R45, UR8, RZ, P3, !PT ;  /* 0x000000082d077c10 */ /* 0x002fc60009ffe4ff */
[----:B------:R-:W-:Y:S01]  /*9290*/  STL [R1+0x1d0], R9 ;  /* 0x0001d00901007387 */ /* 0x000fe20000100800 */
[----:B------:R-:W-:-:S03]  /*92a0*/  IADD3.X R4, PT, PT, R5, UR8, RZ, P4, !PT ;  /* 0x0000000805047c10 */ /* 0x000fc6000a7fe4ff */
        /* <DEDUP_REMOVED lines=8> */
[----:B------:R0:W-:Y:S04]  /*9330*/  STL [R1+0x63c], R9 ;  /* 0x00063c0901007387 */ /* 0x0001e80000100800 */
[----:B------:R1:W-:Y:S01]  /*9340*/  STL [R1+0x640], R11 ;  /* 0x0006400b01007387 */ /* 0x0003e20000100800 */
[----:B------:R-:W-:Y:S02]  /*9350*/  IADD3 R7, P3, PT, R32, UR58, RZ ;  /* 0x0000003a20077c10 */ /* 0x000fe4000ff7e0ff */
[----:B0-----:R-:W-:-:S03]  /*9360*/  IADD3 R9, P4, PT, R2, UR58, RZ ;  /* 0x0000003a02097c10 */ /* 0x001fc6000ff9e0ff */
[----:B------:R0:W-:Y:S01]  /*9370*/  STL [R1+0x644], R7 ;  /* 0x0006440701007387 */ /* 0x0001e20000100800 */
[----:B-1----:R-:W-:-:S03]  /*9380*/  IADD3.X R11, PT, PT, R55, UR8, RZ, P1, !PT ;  /* 0x00000008370b7c10 */ /* 0x002fc60008ffe4ff */
[----:B------:R1:W-:Y:S01]  /*9390*/  STL [R1+0x648], R9 ;  /* 0x0006480901007387 */ /* 0x0003e20000100800 */
[----:B0-----:R-:W-:-:S03]  /*93a0*/  IADD3.X R7, PT, PT, R43, UR8, RZ, P2, !PT ;  /* 0x000000082b077c10 */ /* 0x001fc600097fe4ff */
[----:B------:R-:W-:Y:S01]  /*93b0*/  STL [R1+0x1e8], R11 ;  /* 0x0001e80b01007387 */ /* 0x000fe20000100800 */
[----:B-1----:R-:W-:-:S03]  /*93c0*/  IADD3.X R9, PT, PT, R33, UR8, RZ, P3, !PT ;  /* 0x0000000821097c10 */ /* 0x002fc60009ffe4ff */
[----:B------:R-:W2:Y:S04]  /*93d0*/  LDL.LU.64 R54, [R1+0x228] ;  /* 0x0002280001367983 */ /* 0x000ea80000300a00 */
[----:B------:R0:W-:Y:S04]  /*93e0*/  STL [R1+0x1f0], R7 ;  /* 0x0001f00701007387 */ /* 0x0001e80000100800 */
[----:B------:R3:W-:Y:S04]  /*93f0*/  STL [R1+0x1f8], R9 ;  /* 0x0001f80901007387 */ /* 0x0007e80000100800 */
[----:B------:R-:W2:Y:S01]  /*9400*/  LDL.LU.64 R42, [R1+0x230] ;  /* 0x00023000012a7983 */ /* 0x000ea20000300a00 */
[----:B0-----:R-:W-:-:S03]  /*9410*/  IADD3.X R7, PT, PT, R3, UR8, RZ, P4, !PT ;  /* 0x0000000803077c10 */ /* 0x001fc6000a7fe4ff */
[----:B------:R-:W2:Y:S04]  /*9420*/  LDL.LU.64 R2, [R1+0x238] ;  /* 0x0002380001027983 */ /* 0x000ea80000300a00 */
[----:B------:R4:W-:Y:S04]  /*9430*/  STL [R1+0x200], R7 ;  /* 0x0002000701007387 */ /* 0x0009e80000100800 */
[----:B------:R-:W2:Y:S01]  /*9440*/  LDL.LU.64 R32, [R1+0x240] ;  /* 0x0002400001207983 */ /* 0x000ea20000300a00 */
[----:B---3--:R-:W-:Y:S02]  /*9450*/  IADD3 R9, P1, PT, R66, UR58, RZ ;  /* 0x0000003a42097c10 */ /* 0x008fe4000ff3e0ff */
[----:B----4-:R-:W-:-:S03]  /*9460*/  IADD3 R7, P2, PT, R56, UR58, RZ ;  /* 0x0000003a38077c10 */ /* 0x010fc6000ff5e0ff */
[----:B------:R0:W-:Y:S04]  /*9470*/  STL [R1+0x64c], R9 ;  /* 0x00064c0901007387 */ /* 0x0001e80000100800 */
[----:B------:R1:W-:Y:S01]  /*9480*/  STL [R1+0x210], R7 ;  /* 0x0002100701007387 */ /* 0x0003e20000100800 */
[----:B------:R-:W-:Y:S02]  /*9490*/  IADD3 R11, P3, PT, R44, UR58, RZ ;  /* 0x0000003a2c0b7c10 */ /* 0x000fe4000ff7e0ff */
[----:B0-----:R-:W-:Y:S02]  /*94a0*/  IADD3 R9, P4, PT, R4, UR58, RZ ;  /* 0x0000003a04097c10 */ /* 0x001fe4000ff9e0ff */
[----:B-1----:R-:W-:Y:S01]  /*94b0*/  IADD3.X R7, PT, PT, R67, UR8, RZ, P1, !PT ;  /* 0x0000000843077c10 */ /* 0x002fe20008ffe4ff */
[----:B------:R-:W-:Y:S01]  /*94c0*/  STL [R1+0x218], R11 ;  /* 0x0002180b01007387 */ /* 0x000fe20000100800 */
[----:B------:R-:W-:-:S03]  /*94d0*/  IADD3.X R81, PT, PT, R5, UR8, RZ, P4, !PT ;  /* 0x0000000805517c10 */ /* 0x000fc6000a7fe4ff */
[----:B------:R-:W-:Y:S04]  /*94e0*/  STL [R1+0x220], R9 ;  /* 0x0002200901007387 */ /* 0x000fe80000100800 */
[----:B------:R2:W-:Y:S04]  /*94f0*/  STL [R1+0x298], R7 ;  /* 0x0002980701007387 */ /* 0x0005e80000100800 */
[----:B------:R-:W3:Y:S04]  /*9500*/  LDL.LU.64 R4, [R1+0x248] ;  /* 0x0002480001047983 */ /* 0x000ee80000300a00 */
[----:B------:R-:W4:Y:S01]  /*9510*/  LDL.LU.64 R68, [R1+0x250] ;  /* 0x0002500001447983 */ /* 0x000f220000300a00 */
[----:B------:R-:W-:-:S03]  /*9520*/  IADD3.X R80, PT, PT, R45, UR8, RZ, P3, !PT ;  /* 0x000000082d507c10 */ /* 0x000fc60009ffe4ff */
[----:B------:R-:W4:Y:S04]  /*9530*/  LDL.LU.64 R66, [R1+0x258] ;  /* 0x0002580001427983 */ /* 0x000f280000300a00 */
[----:B------:R-:W4:Y:S01]  /*9540*/  LDL.LU.64 R44, [R1+0x260] ;  /* 0x00026000012c7983 */ /* 0x000f220000300a00 */
[----:B------:R-:W-:Y:S02]  /*9550*/  IADD3.X R79, PT, PT, R57, UR8, RZ, P2, !PT ;  /* 0x00000008394f7c10 */ /* 0x000fe400097fe4ff */
[----:B--2---:R-:W-:-:S05]  /*9560*/  IADD3 R7, P1, PT, R54, UR58, RZ ;  /* 0x0000003a36077c10 */ /* 0x004fca000ff3e0ff */
[----:B------:R0:W-:Y:S01]  /*9570*/  STL [R1+0x228], R7 ;  /* 0x0002280701007387 */ /* 0x0001e20000100800 */
[----:B------:R-:W-:Y:S02]  /*9580*/  IADD3 R11, P2, PT, R42, UR58, RZ ;  /* 0x0000003a2a0b7c10 */ /* 0x000fe4000ff5e0ff */
[----:B------:R-:W-:-:S03]  /*9590*/  IADD3 R9, P3, PT, R2, UR58, RZ ;  /* 0x0000003a02097c10 */ /* 0x000fc6000ff7e0ff */
[----:B------:R3:W-:Y:S01]  /*95a0*/  STL [R1+0x230], R11 ;  /* 0x0002300b01007387 */ /* 0x0007e20000100800 */
[----:B0-----:R-:W-:-:S03]  /*95b0*/  IADD3 R7, P4, PT, R32, UR58, RZ ;  /* 0x0000003a20077c10 */ /* 0x001fc6000ff9e0ff */
[----:B------:R-:W-:Y:S01]  /*95c0*/  STL [R1+0x238], R9 ;  /* 0x0002380901007387 */ /* 0x000fe20000100800 */
[----:B------:R-:W-:-:S03]  /*95d0*/  IADD3.X R92, PT, PT, R3, UR8, RZ, P3, !PT ;  /* 0x00000008035c7c10 */ /* 0x000fc60009ffe4ff */
[----:B------:R4:W-:Y:S04]  /*95e0*/  STL [R1+0x240], R7 ;  /* 0x0002400701007387 */ /* 0x0009e80000100800 */
[----:B------:R-:W2:Y:S01]  /*95f0*/  LDL.LU.64 R2, [R1+0x268] ;  /* 0x0002680001027983 */ /* 0x000ea20000300a00 */
[----:B------:R-:W-:Y:S02]  /*9600*/  IADD3.X R90, PT, PT, R55, UR8, RZ, P1, !PT ;  /* 0x00000008375a7c10 */ /* 0x000fe40008ffe4ff */
[----:B------:R-:W-:Y:S01]  /*9610*/  IADD3.X R91, PT, PT, R43, UR8, RZ, P2, !PT ;  /* 0x000000082b5b7c10 */ /* 0x000fe200097fe4ff */
[----:B------:R-:W2:Y:S01]  /*9620*/  LDL.LU.64 R54, [R1+0x270] ;  /* 0x0002700001367983 */ /* 0x000ea20000300a00 */
[----:B------:R-:W-:-:S03]  /*9630*/  IADD3.X R93, PT, PT, R33, UR8, RZ, P4, !PT ;  /* 0x00000008215d7c10 */ /* 0x000fc6000a7fe4ff */
[----:B------:R-:W2:Y:S04]  /*9640*/  LDL.LU.64 R56, [R1+0x278] ;  /* 0x0002780001387983 */ /* 0x000ea80000300a00 */
[----:B------:R-:W2:Y:S01]  /*9650*/  LDL.LU.64 R42, [R1+0x280] ;  /* 0x00028000012a7983 */ /* 0x000ea20000300a00 */
[----:B---3--:R-:W-:Y:S02]  /*9660*/  IADD3 R11, P1, PT, R4, UR58, RZ ;  /* 0x0000003a040b7c10 */ /* 0x008fe4000ff3e0ff */
[----:B----4-:R-:W-:-:S03]  /*9670*/  IADD3 R7, P2, PT, R68, UR58, RZ ;  /* 0x0000003a44077c10 */ /* 0x010fc6000ff5e0ff */
[----:B------:R0:W-:Y:S01]  /*9680*/  STL [R1+0x248], R11 ;  /* 0x0002480b01007387 */ /* 0x0001e20000100800 */
[----:B------:R-:W-:-:S03]  /*9690*/  IADD3 R9, P3, PT, R66, UR58, RZ ;  /* 0x0000003a42097c10 */ /* 0x000fc6000ff7e0ff */
[----:B------:R-:W3:Y:S04]  /*96a0*/  LDL.LU.64 R32, [R1+0x288] ;  /* 0x0002880001207983 */ /* 0x000ee80000300a00 */
[----:B------:R1:W-:Y:S01]  /*96b0*/  STL [R1+0x250], R7 ;  /* 0x0002500701007387 */ /* 0x0003e20000100800 */
[----:B0-----:R-:W-:-:S03]  /*96c0*/  IADD3.X R11, PT, PT, R5, UR8, RZ, P1, !PT ;  /* 0x00000008050b7c10 */ /* 0x001fc60008ffe4ff */
[----:B------:R0:W-:Y:S04]  /*96d0*/  STL [R1+0x29c], R9 ;  /* 0x00029c0901007387 */ /* 0x0001e80000100800 */
[----:B------:R-:W4:Y:S01]  /*96e0*/  LDL.LU.64 R4, [R1+0x6f0] ;  /* 0x0006f00001047983 */ /* 0x000f220000300a00 */
[----:B-1----:R-:W-:Y:S02]  /*96f0*/  IADD3 R7, P4, PT, R44, UR58, RZ ;  /* 0x0000003a2c077c10 */ /* 0x002fe4000ff9e0ff */
[----:B0-----:R-:W-:-:S03]  /*9700*/  IADD3.X R9, PT, PT, R69, UR8, RZ, P2, !PT ;  /* 0x0000000845097c10 */ /* 0x001fc600097fe4ff */
[----:B------:R-:W-:Y:S04]  /*9710*/  STL [R1+0x260], R7 ;  /* 0x0002600701007387 */ /* 0x000fe80000100800 */
[----:B------:R-:W-:Y:S04]  /*9720*/  STL [R1+0x208], R11 ;  /* 0x0002080b01007387 */ /* 0x000fe80000100800 */
[----:B------:R0:W-:Y:S04]  /*9730*/  STL [R1+0x20c], R9 ;  /* 0x00020c0901007387 */ /* 0x0001e80000100800 */
[----:B0-----:R-:W4:Y:S01]  /*9740*/  LDL.LU R9, [R1+0x33c] ;  /* 0x00033c0001097983 */ /* 0x001f220000300800 */
[----:B------:R-:W-:-:S02]  /*9750*/  IADD3.X R7, PT, PT, R67, UR8, RZ, P3, !PT ;  /* 0x0000000843077c10 */ /* 0x000fc40009ffe4ff */
[----:B------:R-:W-:-:S03]  /*9760*/  IADD3.X R44, PT, PT, R45, UR8, RZ, P4, !PT ;  /* 0x000000082d2c7c10 */ /* 0x000fc6000a7fe4ff */
[----:B------:R-:W-:Y:S01]  /*9770*/  STL [R1+0x258], R7 ;  /* 0x0002580701007387 */ /* 0x000fe20000100800 */
[----:B--2---:R-:W-:-:S04]  /*9780*/  IADD3 R66, P1, PT, R2, UR58, RZ ;  /* 0x0000003a02427c10 */ /* 0x004fc8000ff3e0ff */
[----:B------:R-:W-:Y:S02]  /*9790*/  IADD3.X R45, PT, PT, R3, UR8, RZ, P1, !PT ;  /* 0x00000008032d7c10 */ /* 0x000fe40008ffe4ff */
[----:B------:R-:W2:Y:S01]  /*97a0*/  LDL.LU.64 R2, [R1+0x6e8] ;  /* 0x0006e80001027983 */ /* 0x000ea20000300a00 */
[----:B------:R-:W-:Y:S02]  /*97b0*/  IADD3 R67, P2, PT, R54, UR58, RZ ;  /* 0x0000003a36437c10 */ /* 0x000fe4000ff5e0ff */
[----:B------:R-:W-:Y:S02]  /*97c0*/  IADD3 R68, P3, PT, R56, UR58, RZ ;  /* 0x0000003a38447c10 */ /* 0x000fe4000ff7e0ff */
[----:B------:R-:W-:Y:S02]  /*97d0*/  IADD3 R69, P4, PT, R42, UR58, RZ ;  /* 0x0000003a2a457c10 */ /* 0x000fe4000ff9e0ff */
[----:B------:R-:W-:Y:S02]  /*97e0*/  IADD3.X R54, PT, PT, R55, UR8, RZ, P2, !PT ;  /* 0x0000000837367c10 */ /* 0x000fe400097fe4ff */
[----:B------:R-:W-:-:S02]  /*97f0*/  IADD3.X R55, PT, PT, R57, UR8, RZ, P3, !PT ;  /* 0x0000000839377c10 */ /* 0x000fc40009ffe4ff */
[----:B---3--:R-:W-:Y:S02]  /*9800*/  IADD3 R78, P1, PT, R32, UR58, RZ ;  /* 0x0000003a204e7c10 */ /* 0x008fe4000ff3e0ff */
[----:B------:R0:W5:Y:S04]  /*9810*/  LDL.LU R32, [R1+0x6e0] ;  /* 0x0006e00001207983 */ /* 0x0001680000300800 */
[----:B------:R-:W3:Y:S04]  /*9820*/  LDL.LU R77, [R1+0x334] ;  /* 0x00033400014d7983 */ /* 0x000ee80000300800 */
[----:B------:R-:W3:Y:S04]  /*9830*/  LDL.LU R75, [R1+0x32c] ;  /* 0x00032c00014b7983 */ /* 0x000ee80000300800 */
[----:B------:R-:W3:Y:S01]  /*9840*/  LDL.LU R73, [R1+0x324] ;  /* 0x0003240001497983 */ /* 0x000ee20000300800 */
[----:B------:R-:W-:-:S02]  /*9850*/  IADD3.X R57, PT, PT, R33, UR8, RZ, P1, !PT ;  /* 0x0000000821397c10 */ /* 0x000fc40008ffe4ff */
[----:B----4-:R-:W-:-:S05]  /*9860*/  IADD3 R9, P6, PT, R9, UR59, RZ ;  /* 0x0000003b09097c10 */ /* 0x010fca000ffde0ff */
[----:B------:R1:W-:Y:S04]  /*9870*/  STL [R1+0x33c], R9 ;  /* 0x00033c0901007387 */ /* 0x0003e80000100800 */
[----:B------:R-:W4:Y:S04]  /*9880*/  LDL.LU R71, [R1+0x31c] ;  /* 0x00031c0001477983 */ /* 0x000f280000300800 */
        /* <DEDUP_REMOVED lines=15> */
[----:B------:R-:W4:Y:S01]  /*9980*/  LDL.LU R29, [R1+0x2dc] ;  /* 0x0002dc00011d7983 */ /* 0x000f220000300800 */
[----:B------:R-:W-:-:S03]  /*9990*/  IADD3.X R56, PT, PT, R43, UR8, RZ, P4, !PT ;  /* 0x000000082b387c10 */ /* 0x000fc6000a7fe4ff */
[----:B------:R-:W4:Y:S01]  /*99a0*/  LDL.LU R27, [R1+0x2f8] ;  /* 0x0002f800011b7983 */ /* 0x000f220000300800 */
[----:B------:R-:W-:-:S03]  /*99b0*/  IADD3 R43, P2, PT, R4, UR58, RZ ;  /* 0x0000003a042b7c10 */ /* 0x000fc6000ff5e0ff */
        /* <DEDUP_REMOVED lines=8> */
[----:B-1----:R-:W4:Y:S01]  /*9a40*/  LDL.LU R9, [R1+0x2c8] ;  /* 0x0002c80001097983 */ /* 0x002f220000300800 */
[----:B--2---:R-:W-:-:S04]  /*9a50*/  IADD3 R4, P3, PT, R2, UR58, RZ ;  /* 0x0000003a02047c10 */ /* 0x004fc8000ff7e0ff */
[----:B------:R-:W-:Y:S02]  /*9a60*/  IADD3.X R2, PT, PT, R3, UR8, RZ, P3, !PT ;  /* 0x0000000803027c10 */ /* 0x000fe40009ffe4ff */
[----:B------:R-:W2:Y:S01]  /*9a70*/  LDL.LU R3, [R1+0x2c0] ;  /* 0x0002c00001037983 */ /* 0x000ea20000300800 */
[----:B------:R-:W-:Y:S01]  /*9a80*/  IADD3.X R5, PT, PT, R5, UR8, RZ, P2, !PT ;  /* 0x0000000805057c10 */ /* 0x000fe200097fe4ff */
[----:B------:R-:W-:-:S06]  /*9a90*/  USHF.L.U32 UR4, UR4, 0x1f, URZ ;  /* 0x0000001f04047899 */ /* 0x000fcc00080006ff */
[----:B------:R-:W-:-:S04]  /*9aa0*/  IMAD.U32 R7, RZ, RZ, UR4 ;  /* 0x00000004ff077e24 */ /* 0x000fc8000f8e00ff */
[----:B------:R-:W1:Y:S01]  /*9ab0*/  SYNCS.PHASECHK.TRANS64.TRYWAIT P1, [UR12], R7 ;  /* 0x00000007ff0075a7 */ /* 0x000e62000802110c */
[----:B---3--:R-:W-:Y:S02]  /*9ac0*/  IADD3 R77, P5, PT, R77, UR59, RZ ;  /* 0x0000003b4d4d7c10 */ /* 0x008fe4000ffbe0ff */
[----:B------:R-:W-:-:S03]  /*9ad0*/  IADD3 R75, P2, PT, R75, UR59, RZ ;  /* 0x0000003b4b4b7c10 */ /* 0x000fc6000ff5e0ff */
[----:B------:R0:W-:Y:S01]  /*9ae0*/  STL [R1+0x334], R77 ;  /* 0x0003344d01007387 */ /* 0x0001e20000100800 */
[----:B------:R-:W-:-:S03]  /*9af0*/  IADD3 R73, P4, PT, R73, UR59, RZ ;  /* 0x0000003b49497c10 */ /* 0x000fc6000ff9e0ff */
[----:B------:R0:W-:Y:S04]  /*9b00*/  STL [R1+0x32c], R75 ;  /* 0x00032c4b01007387 */ /* 0x0001e80000100800 */
[----:B------:R0:W-:Y:S01]  /*9b10*/  STL [R1+0x324], R73 ;  /* 0x0003244901007387 */ /* 0x0001e20000100800 */
[----:B----4-:R-:W-:Y:S02]  /*9b20*/  IADD3 R71, P3, PT, R71, UR59, RZ ;  /* 0x0000003b47477c10 */ /* 0x010fe4000ff7e0ff */
[----:B------:R-:W-:-:S03]  /*9b30*/  IADD3.X R65, PT, PT, R65, UR26, RZ, P6, !PT ;  /* 0x0000001a41417c10 */ /* 0x000fc6000b7fe4ff */
[----:B------:R0:W-:Y:S01]  /*9b40*/  STL [R1+0x31c], R71 ;  /* 0x00031c4701007387 */ /* 0x0001e20000100800 */
[----:B------:R-:W-:-:S03]  /*9b50*/  IADD3 R63, P6, PT, R63, UR59, RZ ;  /* 0x0000003b3f3f7c10 */ /* 0x000fc6000ffde0ff */
[----:B------:R0:W-:Y:S01]  /*9b60*/  STL [R1+0x338], R65 ;  /* 0x0003384101007387 */ /* 0x0001e20000100800 */
        /* <DEDUP_REMOVED lines=34> */
[----:B------:R-:W-:Y:S02]  /*9d90*/  IADD3 R21, P3, PT, R21, UR59, RZ ;  /* 0x0000003b15157c10 */ /* 0x000fe4000ff7e0ff */
[----:B------:R-:W-:Y:S01]  /*9da0*/  IADD3.X R19, PT, PT, R19, UR26, RZ, P6, !PT ;  /* 0x0000001a13137c10 */ /* 0x000fe2000b7fe4ff */
[----:B------:R0:W-:Y:S01]  /*9db0*/  STL [R1+0x2f0], R23 ;  /* 0x0002f01701007387 */ /* 0x0001e20000100800 */
[----:B------:R-:W-:-:S03]  /*9dc0*/  IADD3 R17, P6, PT, R17, UR59, RZ ;  /* 0x0000003b11117c10 */ /* 0x000fc6000ffde0ff */
[----:B------:R0:W-:Y:S01]  /*9dd0*/  STL [R1+0x2cc], R21 ;  /* 0x0002cc1501007387 */ /* 0x0001e20000100800 */
[----:B------:R-:W-:-:S03]  /*9de0*/  IADD3.X R15, PT, PT, R15, UR26, RZ, P5, !PT ;  /* 0x0000001a0f0f7c10 */ /* 0x000fc6000affe4ff */
[----:B------:R0:W-:Y:S01]  /*9df0*/  STL [R1+0x2e8], R19 ;  /* 0x0002e81301007387 */ /* 0x0001e20000100800 */
[----:B------:R-:W-:-:S03]  /*9e00*/  IADD3.X R13, PT, PT, R13, UR26, RZ, P2, !PT ;  /* 0x0000001a0d0d7c10 */ /* 0x000fc600097fe4ff */
[----:B------:R0:W-:Y:S01]  /*9e10*/  STL [R1+0x2c4], R17 ;  /* 0x0002c41101007387 */ /* 0x0001e20000100800 */
[----:B------:R-:W-:-:S03]  /*9e20*/  IADD3.X R11, PT, PT, R11, UR26, RZ, P4, !PT ;  /* 0x0000001a0b0b7c10 */ /* 0x000fc6000a7fe4ff */
[----:B------:R0:W-:Y:S01]  /*9e30*/  STL [R1+0x2e0], R15 ;  /* 0x0002e00f01007387 */ /* 0x0001e20000100800 */
[----:B------:R-:W-:-:S03]  /*9e40*/  IADD3.X R9, PT, PT, R9, UR26, RZ, P3, !PT ;  /* 0x0000001a09097c10 */ /* 0x000fc60009ffe4ff */
[----:B------:R0:W-:Y:S01]  /*9e50*/  STL [R1+0x2d8], R13 ;  /* 0x0002d80d01007387 */ /* 0x0001e20000100800 */
[----:B--2---:R-:W-:-:S05]  /*9e60*/  IADD3.X R3, PT, PT, R3, UR26, RZ, P6, !PT ;  /* 0x0000001a03037c10 */ /* 0x004fca000b7fe4ff */
[----:B------:R0:W-:Y:S04]  /*9e70*/  STL [R1+0x2c0], R3 ;  /* 0x0002c00301007387 */ /* 0x0001e80000100800 */
[----:B------:R0:W-:Y:S04]  /*9e80*/  STL [R1+0x2d0], R11 ;  /* 0x0002d00b01007387 */ /* 0x0001e80000100800 */
[----:B------:R0:W-:Y:S01]  /*9e90*/  STL [R1+0x2c8], R9 ;  /* 0x0002c80901007387 */ /* 0x0001e20000100800 */
[----:B-1----:R-:W-:Y:S05]  /*9ea0*/  @!P1 BRA `(.L_x_8) ;  /* 0x0000009400509947 */ /* 0x002fea0003800000 */
.L_x_16:
[----:B------:R1:W-:Y:S04]  /*9eb0*/  STL [R1+0xb40], R47 ;  /* 0x000b402f01007387 */ /* 0x0003e80000100800 */
        /* <DEDUP_REMOVED lines=14> */
[----:B-----5:R0:W-:Y:S04]  /*9fa0*/  STL [R1+0xb04], R32 ;  /* 0x000b042001007387 */ /* 0x0201e80000100800 */
        /* <DEDUP_REMOVED lines=51> */
[----:B0-----:R-:W4:Y:S01]  /*a2e0*/  LDL.LU R21, [R1+0x294] ;  /* 0x0002940001157983 */ /* 0x001f220000300800 */
[----:B-1----:R-:W-:-:S03]  /*a2f0*/  PRMT R47, RZ, 0x7610, R47 ;  /* 0x00007610ff2f7816 */ /* 0x002fc6000000002f */
[----:B------:R0:W-:Y:S01]  /*a300*/  STL [R1+0xa34], R69 ;  /* 0x000a344501007387 */ /* 0x0001e20000100800 */
[----:B--2---:R-:W-:-:S03]  /*a310*/  PRMT R41, RZ, 0x7610, R41 ;  /* 0x00007610ff297816 */ /* 0x004fc60000000029 */
[----:B------:R1:W-:Y:S01]  /*a320*/  STL [R1+0xa30], R56 ;  /* 0x000a303801007387 */ /* 0x0003e20000100800 */
[----:B---3--:R-:W-:-:S03]  /*a330*/  PRMT R13, RZ, 0x7610, R13 ;  /* 0x00007610ff0d7816 */ /* 0x008fc6000000000d */
[----:B------:R-:W-:Y:S01]  /*a340*/  STL [R1+0xa2c], R78 ;  /* 0x000a2c4e01007387 */ /* 0x000fe20000100800 */
[----:B----4-:R-:W-:Y:S02]  /*a350*/  PRMT R39, RZ, 0x7610, R39 ;  /* 0x00007610ff277816 */ /* 0x010fe40000000027 */
[----:B------:R-:W-:Y:S01]  /*a360*/  PRMT R37, RZ, 0x7610, R37 ;  /* 0x00007610ff257816 */ /* 0x000fe20000000025 */
[----:B------:R-:W-:Y:S01]  /*a370*/  STL [R1+0xa28], R57 ;  /* 0x000a283901007387 */ /* 0x000fe20000100800 */
[----:B------:R-:W-:Y:S02]  /*a380*/  PRMT R11, RZ, 0x7610, R11 ;  /* 0x00007610ff0b7816 */ /* 0x000fe4000000000b */
[----:B------:R-:W-:Y:S01]  /*a390*/  PRMT R35, RZ, 0x7610, R35 ;  /* 0x00007610ff237816 */ /* 0x000fe20000000023 */
[----:B------:R-:W-:Y:S01]  /*a3a0*/  STL [R1+0x7ec], R0 ;  /* 0x0007ec0001007387 */ /* 0x000fe20000100800 */
[----:B------:R-:W-:Y:S02]  /*a3b0*/  PRMT R29, RZ, 0x7610, R29 ;  /* 0x00007610ff1d7816 */ /* 0x000fe4000000001d */
[----:B------:R-:W-:-:S02]  /*a3c0*/  PRMT R33, RZ, 0x7610, R33 ;  /* 0x00007610ff217816 */ /* 0x000fc40000000021 */
[----:B------:R-:W-:Y:S02]  /*a3d0*/  PRMT R27, RZ, 0x7610, R27 ;  /* 0x00007610ff1b7816 */ /* 0x000fe4000000001b */
[----:B------:R-:W-:Y:S02]  /*a3e0*/  PRMT R31, RZ, 0x7610, R31 ;  /* 0x00007610ff1f7816 */ /* 0x000fe4000000001f */
[----:B------:R-:W-:Y:S02]  /*a3f0*/  PRMT R25, RZ, 0x7610, R25 ;  /* 0x00007610ff197816 */ /* 0x000fe40000000019 */
[----:B------:R-:W-:Y:S02]  /*a400*/  PRMT R9, RZ, 0x7610, R9 ;  /* 0x00007610ff097816 */ /* 0x000fe40000000009 */
        /* <DEDUP_REMOVED lines=74> */
[----:B0-----:R-:W-:Y:S02]  /*a8b0*/  PRMT R69, RZ, 0x7610, R69 ;  /* 0x00007610ff457816 */ /* 0x001fe40000000045 */
[----:B-1----:R-:W-:Y:S01]  /*a8c0*/  PRMT R56, RZ, 0x7610, R56 ;  /* 0x00007610ff387816 */ /* 0x002fe20000000038 */
[----:B------:R-:W-:-:S05]  /*a8d0*/  VIADD R21, R21, 0x1 ;  /* 0x0000000115157836 */ /* 0x000fca0000000000 */
[----:B------:R-:W-:Y:S04]  /*a8e0*/  STL [R1+0x294], R21 ;  /* 0x0002941501007387 */ /* 0x000fe80000100800 */
[----:B------:R0:W-:Y:S04]  /*a8f0*/  STL.S16 [R1+0x548], R47 ;  /* 0x0005482f01007387 */ /* 0x0001e80000100600 */
[----:B0-----:R-:W2:Y:S04]  /*a900*/  LDL.LU R47, [R1+0xb40] ;  /* 0x000b4000012f7983 */ /* 0x001ea80000300800 */
[----:B------:R0:W-:Y:S04]  /*a910*/  STL.S16 [R1+0x544], R41 ;  /* 0x0005442901007387 */ /* 0x0001e80000100600 */
[----:B0-----:R-:W3:Y:S04]  /*a920*/  LDL.LU R41, [R1+0xb3c] ;  /* 0x000b3c0001297983 */ /* 0x001ee80000300800 */
[----:B------:R0:W-:Y:S04]  /*a930*/  STL.S16 [R1+0x540], R13 ;  /* 0x0005400d01007387 */ /* 0x0001e80000100600 */
[----:B0-----:R-:W4:Y:S04]  /*a940*/  LDL.LU R13, [R1+0xb38] ;  /* 0x000b3800010d7983 */ /* 0x001f280000300800 */
[----:B------:R0:W-:Y:S04]  /*a950*/  STL.S16 [R1+0x53c], R39 ;  /* 0x00053c2701007387 */ /* 0x0001e80000100600 */
[----:B0-----:R-:W2:Y:S04]  /*a960*/  LDL.LU R39, [R1+0xb34] ;  /* 0x000b340001277983 */ /* 0x001ea80000300800 */
        /* <DEDUP_REMOVED lines=19> */
[----:B0-----:R-:W2:Y:S01]  /*aaa0*/  LDL.LU R7, [R1+0xb0c] ;  /* 0x000b0c0001077983 */ /* 0x001ea20000300800 */
[----:B------:R-:W-:-:S02]  /*aab0*/  PRMT R78, RZ, 0x7610, R78 ;  /* 0x00007610ff4e7816 */ /* 0x000fc4000000004e */
[----:B------:R-:W-:Y:S01]  /*aac0*/  PRMT R57, RZ, 0x7610, R57 ;  /* 0x00007610ff397816 */ /* 0x000fe20000000039 */
        /* <DEDUP_REMOVED lines=65> */
[----:B0-----:R-:W3:Y:S04]  /*aee0*/  LDL.LU R34, [R1+0xa88] ;  /* 0x000a880001227983 */ /* 0x001ee80000300800 */
        /* <DEDUP_REMOVED lines=9> */
[----:B0-----:R-:W4:Y:S04]  /*af80*/  LDL.LU R5, [R1+0xa74] ;  /* 0x000a740001057983 */ /* 0x001f280000300800 */
        /* <DEDUP_REMOVED lines=31> */
[----:B------:R-:W-:Y:S04]  /*b180*/  STL.S16 [R1+0x450], R89 ;  /* 0x0004505901007387 */ /* 0x000fe80000100600 */
[----:B------:R-:W-:Y:S01]  /*b190*/  STL.S16 [R1+0x44c], R87 ;  /* 0x00044c5701007387 */ /* 0x000fe20000100600 */
[----:B--2---:R-:W-:Y:S01]  /*b1a0*/  PRMT R47, RZ, 0x7610, R47 ;  /* 0x00007610ff2f7816 */ /* 0x004fe2000000002f */
[----:B0-----:R-:W0:Y:S02]  /*b1b0*/  LDC R42, c[0x0][0x3a0] ;  /* 0x0000e800ff2a7b82 */ /* 0x001e240000000800 */
[----:B------:R-:W-:Y:S04]  /*b1c0*/  STL.S16 [R1+0x448], R85 ;  /* 0x0004485501007387 */ /* 0x000fe80000100600 */
        /* <DEDUP_REMOVED lines=10> */
[----:B------:R1:W-:Y:S04]  /*b270*/  STL.S16 [R1+0x41c], R19 ;  /* 0x00041c1301007387 */ /* 0x0003e80000100600 */
[----:B-1----:R-:W2:Y:S04]  /*b280*/  LDL.LU R19, [R1+0x650] ;  /* 0x0006500001137983 */ /* 0x002ea80000300800 */
[----:B------:R-:W-:Y:S04]  /*b290*/  STL.S16 [R1+0x418], R51 ;  /* 0x0004183301007387 */ /* 0x000fe80000100600 */
[----:B------:R1:W-:Y:S04]  /*b2a0*/  STL.S16 [R1+0x414], R3 ;  /* 0x0004140301007387 */ /* 0x0003e80000100600 */
[----:B-1----:R-:W2:Y:S01]  /*b2b0*/  LDL.LU R3, [R1+0x654] ;  /* 0x0006540001037983 */ /* 0x002ea20000300800 */
[----:B---3--:R-:W-:-:S03]  /*b2c0*/  PRMT R41, RZ, 0x7610, R41 ;  /* 0x00007610ff297816 */ /* 0x008fc60000000029 */
[----:B------:R1:W-:Y:S01]  /*b2d0*/  STL.S16 [R1+0x410], R17 ;  /* 0x0004101101007387 */ /* 0x0003e20000100600 */
[----:B----4-:R-:W-:Y:S02]  /*b2e0*/  PRMT R13, RZ, 0x7610, R13 ;  /* 0x00007610ff0d7816 */ /* 0x010fe4000000000d */
[----:B------:R-:W-:Y:S02]  /*b2f0*/  PRMT R39, RZ, 0x7610, R39 ;  /* 0x00007610ff277816 */ /* 0x000fe40000000027 */
[----:B------:R-:W-:Y:S01]  /*b300*/  PRMT R37, RZ, 0x7610, R37 ;  /* 0x00007610ff257816 */ /* 0x000fe20000000025 */
[----:B-1----:R-:W3:Y:S04]  /*b310*/  LDL.LU R17, [R1+0x658] ;  /* 0x0006580001117983 */ /* 0x002ee80000300800 */
[----:B------:R-:W-:Y:S01]  /*b320*/  STL.S16 [R1+0x40c], R49 ;  /* 0x00040c3101007387 */ /* 0x000fe20000100600 */
[----:B------:R-:W-:-:S03]  /*b330*/  PRMT R11, RZ, 0x7610, R11 ;  /* 0x00007610ff0b7816 */ /* 0x000fc6000000000b */
[----:B------:R1:W-:Y:S01]  /*b340*/  STL.S16 [R1+0x408], R15 ;  /* 0x0004080f01007387 */ /* 0x0003e20000100600 */
[----:B------:R-:W-:-:S03]  /*b350*/  PRMT R35, RZ, 0x7610, R35 ;  /* 0x00007610ff237816 */ /* 0x000fc60000000023 */
[----:B-1----:R-:W4:Y:S04]  /*b360*/  LDL.LU R15, [R1+0x2b4] ;  /* 0x0002b400010f7983 */ /* 0x002f280000300800 */
[----:B------:R-:W-:Y:S04]  /*b370*/  STL.S16 [R1+0x404], R47 ;  /* 0x0004042f01007387 */ /* 0x000fe80000100600 */
[----:B------:R-:W-:Y:S04]  /*b380*/  STL.S16 [R1+0x400], R41 ;  /* 0x0004002901007387 */ /* 0x000fe80000100600 */
[----:B------:R1:W-:Y:S01]  /*b390*/  STL.S16 [R1+0x3fc], R13 ;  /* 0x0003fc0d01007387 */ /* 0x0003e20000100600 */
[----:B------:R-:W-:-:S02]  /*b3a0*/  PRMT R29, RZ, 0x7610, R29 ;  /* 0x00007610ff1d7816 */ /* 0x000fc4000000001d */
[----:B------:R-:W-:Y:S01]  /*b3b0*/  PRMT R33, RZ, 0x7610, R33 ;  /* 0x00007610ff217816 */ /* 0x000fe20000000021 */
[----:B-1----:R-:W4:Y:S04]  /*b3c0*/  LDL.LU R13, [R1+0x2b8] ;  /* 0x0002b800010d7983 */ /* 0x002f280000300800 */
[----:B------:R-:W-:Y:S04]  /*b3d0*/  STL.S16 [R1+0x3f8], R39 ;  /* 0x0003f82701007387 */ /* 0x000fe80000100600 */
[----:B------:R-:W-:Y:S04]  /*b3e0*/  STL.S16 [R1+0x3f4], R37 ;  /* 0x0003f42501007387 */ /* 0x000fe80000100600 */
[----:B------:R1:W-:Y:S01]  /*b3f0*/  STL.S16 [R1+0x3f0], R11 ;  /* 0x0003f00b01007387 */ /* 0x0003e20000100600 */
[----:B------:R-:W-:-:S02]  /*b400*/  PRMT R27, RZ, 0x7610, R27 ;  /* 0x00007610ff1b7816 */ /* 0x000fc4000000001b */
[----:B------:R-:W-:Y:S01]  /*b410*/  PRMT R31, RZ, 0x7610, R31 ;  /* 0x00007610ff1f7816 */ /* 0x000fe2000000001f */
[----:B-1----:R-:W4:Y:S01]  /*b420*/  LDL.LU R11, [R1+0x2bc] ;  /* 0x0002bc00010b7983 */ /* 0x002f220000300800 */
[----:B------:R-:W-:-:S03]  /*b430*/  PRMT R25, RZ, 0x7610, R25 ;  /* 0x00007610ff197816 */ /* 0x000fc60000000019 */
[----:B------:R-:W-:Y:S01]  /*b440*/  STL.S16 [R1+0x3ec], R35 ;  /* 0x0003ec2301007387 */ /* 0x000fe20000100600 */
[----:B------:R-:W-:-:S03]  /*b450*/  PRMT R9, RZ, 0x7610, R9 ;  /* 0x00007610ff097816 */ /* 0x000fc60000000009 */
[----:B------:R1:W-:Y:S01]  /*b460*/  STL.S16 [R1+0x3e8], R29 ;  /* 0x0003e81d01007387 */ /* 0x0003e20000100600 */
[----:B------:R-:W-:-:S03]  /*b470*/  PRMT R7, RZ, 0x7610, R7 ;  /* 0x00007610ff077816 */ /* 0x000fc60000000007 */
[----:B-1----:R-:W4:Y:S04]  /*b480*/  LDL.LU R29, [R1+0x340] ;  /* 0x00034000011d7983 */ /* 0x002f280000300800 */
[----:B------:R-:W-:Y:S04]  /*b490*/  STL.S16 [R1+0x3e4], R33 ;  /* 0x0003e42101007387 */ /* 0x000fe80000100600 */
[----:B------:R1:W-:Y:S04]  /*b4a0*/  STL.S16 [R1+0x3e0], R27 ;  /* 0x0003e01b01007387 */ /* 0x0003e80000100600 */
[----:B-1----:R-:W4:Y:S01]  /*b4b0*/  LDL.LU R27, [R1+0x348] ;  /* 0x00034800011b7983 */ /* 0x002f220000300800 */
[----:B------:R-:W-:-:S03]  /*b4c0*/  PRMT R0, RZ, 0x7610, R0 ;  /* 0x00007610ff007816 */ /* 0x000fc60000000000 */
[----:B------:R-:W-:Y:S04]  /*b4d0*/  STL.S16 [R1+0x3dc], R31 ;  /* 0x0003dc1f01007387 */ /* 0x000fe80000100600 */
[----:B------:R1:W-:Y:S04]  /*b4e0*/  STL.S16 [R1+0x3d8], R25 ;  /* 0x0003d81901007387 */ /* 0x0003e80000100600 */
[----:B-1----:R-:W4:Y:S04]  /*b4f0*/  LDL.LU R25, [R1+0x350] ;  /* 0x0003500001197983 */ /* 0x002f280000300800 */
[----:B------:R1:W-:Y:S04]  /*b500*/  STL.S16 [R1+0x3d0], R9 ;  /* 0x0003d00901007387 */ /* 0x0003e80000100600 */
[----:B-1----:R-:W4:Y:S01]  /*b510*/  LDL.LU R9, [R1+0x354] ;  /* 0x0003540001097983 */ /* 0x002f220000300800 */
[----:B------:R-:W-:Y:S01]  /*b520*/  PRMT R23, RZ, 0x7610, R23 ;  /* 0x00007610ff177816 */ /* 0x000fe20000000017 */
[----:B0-----:R-:W-:-:S02]  /*b530*/  IMAD R42, R21, -0x40, R42 ;  /* 0xffffffc0152a7824 */ /* 0x001fc400078e022a */
[----:B------:R0:W-:Y:S04]  /*b540*/  STL.S16 [R1+0x3cc], R7 ;  /* 0x0003cc0701007387 */ /* 0x0001e80000100600 */
[----:B0-----:R-:W4:Y:S01]  /*b550*/  LDL.LU R7, [R1+0x35c] ;  /* 0x00035c0001077983 */ /* 0x001f220000300800 */
[----:B------:R-:W-:Y:S02]  /*b560*/  IMAD.MOV.U32 R33, RZ, RZ, R32 ;  /* 0x000000ffff217224 */ /* 0x000fe400078e0020 */
[----:B------:R-:W-:Y:S01]  /*b570*/  IMAD.MOV.U32 R31, RZ, RZ, R30 ;  /* 0x000000ffff1f7224 */ /* 0x000fe200078e001e */
[----:B------:R0:W-:Y:S01]  /*b580*/  STL.S16 [R1+0x3c8], R23 ;  /* 0x0003c81701007387 */ /* 0x0001e20000100600 */
[----:B--2---:R-:W-:-:S05]  /*b590*/  IMAD.MOV.U32 R32, RZ, RZ, R19 ;  /* 0x000000ffff207224 */ /* 0x004fca00078e0013 */
[----:B------:R-:W-:Y:S01]  /*b5a0*/  STL.64 [R1+0x7f0], R32 ;  /* 0x0007f02001007387 */ /* 0x000fe20000100a00 */
[----:B------:R-:W-:-:S03]  /*b5b0*/  IMAD.MOV.U32 R30, RZ, RZ, R3 ;  /* 0x000000ffff1e7224 */ /* 0x000fc600078e0003 */
[----:B------:R-:W2:Y:S01]  /*b5c0*/  LDL.LU R3, [R1+0x364] ;  /* 0x0003640001037983 */ /* 0x000ea20000300800 */
[----:B------:R-:W-:Y:S02]  /*b5d0*/  IMAD.MOV.U32 R21, RZ, RZ, R20 ;  /* 0x000000ffff157224 */ /* 0x000fe400078e0014 */
[----:B------:R-:W-:Y:S01]  /*b5e0*/  IMAD.MOV.U32 R19, RZ, RZ, R18 ;  /* 0x000000ffff137224 */ /* 0x000fe200078e0012 */
[----:B------:R-:W-:Y:S04]  /*b5f0*/  STL.64 [R1+0x7f8], R30 ;  /* 0x0007f81e01007387 */ /* 0x000fe80000100a00 */
[----:B0-----:R-:W2:Y:S01]  /*b600*/  LDL.LU R23, [R1+0x368] ;  /* 0x0003680001177983 */ /* 0x001ea20000300800 */
[----:B---3--:R-:W-:-:S05]  /*b610*/  IMAD.MOV.U32 R20, RZ, RZ, R17 ;  /* 0x000000ffff147224 */ /* 0x008fca00078e0011 */
[----:B------:R0:W-:Y:S01]  /*b620*/  STL.64 [R1+0x800], R20 ;  /* 0x0008001401007387 */ /* 0x0001e20000100a00 */
[----:B------:R-:W-:Y:S02]  /*b630*/  IMAD.MOV.U32 R89, RZ, RZ, R88 ;  /* 0x000000ffff597224 */ /* 0x000fe400078e0058 */
[----:B------:R-:W-:Y:S02]  /*b640*/  IMAD.MOV.U32 R85, RZ, RZ, R84 ;  /* 0x000000ffff557224 */ /* 0x000fe400078e0054 */
[----:B------:R-:W-:Y:S01]  /*b650*/  IMAD.MOV.U32 R77, RZ, RZ, R76 ;  /* 0x000000ffff4d7224 */ /* 0x000fe200078e004c */
[----:B0-----:R-:W3:Y:S01]  /*b660*/  LDL.LU R21, [R1+0x370] ;  /* 0x0003700001157983 */ /* 0x001ee20000300800 */
[----:B----4-:R-:W-:-:S03]  /*b670*/  IMAD.MOV.U32 R18, RZ, RZ, R15 ;  /* 0x000000ffff127224 */ /* 0x010fc600078e000f */
[----:B------:R-:W4:Y:S04]  /*b680*/  LDL.LU R20, [R1+0x374] ;  /* 0x0003740001147983 */ /* 0x000f280000300800 */
[----:B------:R-:W-:Y:S04]  /*b690*/  STL.64 [R1+0x808], R18 ;  /* 0x0008081201007387 */ /* 0x000fe80000100a00 */
[----:B------:R-:W4:Y:S04]  /*b6a0*/  LDL.LU R17, [R1+0x378] ;  /* 0x0003780001117983 */ /* 0x000f280000300800 */
[----:B------:R-:W4:Y:S01]  /*b6b0*/  LDL.LU R15, [R1+0x37c] ;  /* 0x00037c00010f7983 */ /* 0x000f220000300800 */
[----:B------:R-:W-:-:S04]  /*b6c0*/  LOP3.LUT R13, R13, R12, RZ, 0x3c, !PT ;  /* 0x0000000c0d0d7212 */ /* 0x000fc800078e3cff */
[----:B------:R-:W-:-:S04]  /*b6d0*/  LOP3.LUT R12, R13, R12, RZ, 0x3c, !PT ;  /* 0x0000000c0d0c7212 */ /* 0x000fc800078e3cff */
[----:B------:R-:W-:Y:S02]  /*b6e0*/  LOP3.LUT R13, R13, R12, RZ, 0x3c, !PT ;  /* 0x0000000c0d0d7212 */ /* 0x000fe400078e3cff */
[----:B------:R-:W-:-:S04]  /*b6f0*/  LOP3.LUT R11, R11, R10, RZ, 0x3c, !PT ;  /* 0x0000000a0b0b7212 */ /* 0x000fc800078e3cff */
[C---:B------:R-:W-:Y:S01]  /*b700*/  LOP3.LUT R10, R11.reuse, R10, RZ, 0x3c, !PT ;  /* 0x0000000a0b0a7212 */ /* 0x040fe200078e3cff */
[----:B------:R0:W-:Y:S03]  /*b710*/  STL.64 [R1+0x810], R12 ;  /* 0x0008100c01007387 */ /* 0x0001e60000100a00 */
[----:B------:R-:W-:Y:S01]  /*b720*/  LOP3.LUT R11, R11, R10, RZ, 0x3c, !PT ;  /* 0x0000000a0b0b7212 */ /* 0x000fe200078e3cff */
[----:B------:R-:W-:Y:S01]  /*b730*/  IMAD.MOV.U32 R75, RZ, RZ, R74 ;  /* 0x000000ffff4b7224 */ /* 0x000fe200078e004a */
[----:B0-----:R-:W4:Y:S01]  /*b740*/  LDL.LU R12, [R1+0x380] ;  /* 0x00038000010c7983 */ /* 0x001f220000300800 */
[----:B------:R-:W-:-:S03]  /*b750*/  IMAD.MOV.U32 R88, RZ, RZ, R29 ;  /* 0x000000ffff587224 */ /* 0x000fc600078e001d */
[----:B------:R0:W-:Y:S01]  /*b760*/  STL.64 [R1+0x818], R10 ;  /* 0x0008180a01007387 */ /* 0x0001e20000100a00 */
[----:B------:R-:W-:-:S03]  /*b770*/  IMAD.MOV.U32 R65, RZ, RZ, R64 ;  /* 0x000000ffff417224 */ /* 0x000fc600078e0040 */
[----:B0-----:R-:W4:Y:S01]  /*b780*/  LDL.LU R11, [R1+0x384] ;  /* 0x00038400010b7983 */ /* 0x001f220000300800 */
[----:B------:R-:W-:-:S03]  /*b790*/  IMAD.MOV.U32 R84, RZ, RZ, R27 ;  /* 0x000000ffff547224 */ /* 0x000fc600078e001b */
[----:B------:R-:W-:Y:S04]  /*b7a0*/  STL.64 [R1+0x820], R88 ;  /* 0x0008205801007387 */ /* 0x000fe80000100a00 */
[----:B------:R-:W4:Y:S04]  /*b7b0*/  LDL.LU R10, [R1+0x388] ;  /* 0x00038800010a7983 */ /* 0x000f280000300800 */
[----:B------:R-:W-:Y:S01]  /*b7c0*/  STL.64 [R1+0x828], R84 ;  /* 0x0008285401007387 */ /* 0x000fe20000100a00 */
[----:B------:R-:W-:-:S05]  /*b7d0*/  IMAD.MOV.U32 R76, RZ, RZ, R25 ;  /* 0x000000ffff4c7224 */ /* 0x000fca00078e0019 */
[----:B------:R-:W-:Y:S01]  /*b7e0*/  STL.64 [R1+0x830], R76 ;  /* 0x0008304c01007387 */ /* 0x000fe20000100a00 */
[----:B------:R-:W-:-:S03]  /*b7f0*/  IMAD.MOV.U32 R74, RZ, RZ, R9 ;  /* 0x000000ffff4a7224 */ /* 0x000fc600078e0009 */
[----:B------:R-:W4:Y:S04]  /*b800*/  LDL.LU R9, [R1+0x38c] ;  /* 0x00038c0001097983 */ /* 0x000f280000300800 */
[----:B------:R-:W-:Y:S01]  /*b810*/  STL.64 [R1+0x838], R74 ;  /* 0x0008384a01007387 */ /* 0x000fe20000100a00 */
[----:B------:R-:W-:-:S03]  /*b820*/  IMAD.MOV.U32 R64, RZ, RZ, R7 ;  /* 0x000000ffff407224 */ /* 0x000fc600078e0007 */
[----:B------:R-:W4:Y:S04]  /*b830*/  LDL.LU R7, [R1+0x390] ;  /* 0x0003900001077983 */ /* 0x000f280000300800 */
[----:B------:R-:W4:Y:S04]  /*b840*/  LDL.LU R19, [R1+0x394] ;  /* 0x0003940001137983 */ /* 0x000f280000300800 */
[----:B------:R-:W-:Y:S04]  /*b850*/  STL.64 [R1+0x840], R64 ;  /* 0x0008404001007387 */ /* 0x000fe80000100a00 */
[----:B------:R-:W4:Y:S01]  /*b860*/  LDL.LU R18, [R1+0x398] ;  /* 0x0003980001127983 */ /* 0x000f220000300800 */
[----:B------:R-:W-:-:S02]  /*b870*/  IMAD.MOV.U32 R63, RZ, RZ, R62 ;  /* 0x000000ffff3f7224 */ /* 0x000fc400078e003e */
[----:B--2---:R-:W-:Y:S02]  /*b880*/  IMAD.MOV.U32 R62, RZ, RZ, R3 ;  /* 0x000000ffff3e7224 */ /* 0x004fe400078e0003 */
[----:B------:R-:W2:Y:S01]  /*b890*/  LDL.LU R3, [R1+0x39c] ;  /* 0x00039c0001037983 */ /* 0x000ea20000300800 */
[----:B------:R-:W-:Y:S02]  /*b8a0*/  IMAD.MOV.U32 R53, RZ, RZ, R52 ;  /* 0x000000ffff357224 */ /* 0x000fe400078e0034 */
[----:B------:R-:W-:Y:S02]  /*b8b0*/  IMAD.MOV.U32 R51, RZ, RZ, R50 ;  /* 0x000000ffff337224 */ /* 0x000fe400078e0032 */
[----:B------:R-:W-:Y:S02]  /*b8c0*/  IMAD.MOV.U32 R41, RZ, RZ, R40 ;  /* 0x000000ffff297224 */ /* 0x000fe400078e0028 */
[----:B------:R-:W-:Y:S02]  /*b8d0*/  IMAD.MOV.U32 R52, RZ, RZ, R23 ;  /* 0x000000ffff347224 */ /* 0x000fe400078e0017 */
[----:B------:R-:W-:Y:S01]  /*b8e0*/  IMAD.MOV.U32 R39, RZ, RZ, R38 ;  /* 0x000000ffff277224 */ /* 0x000fe200078e0026 */
[----:B------:R-:W-:Y:S01]  /*b8f0*/  STL.64 [R1+0x848], R62 ;  /* 0x0008483e01007387 */ /* 0x000fe20000100a00 */
[----:B------:R-:W-:-:S02]  /*b900*/  IMAD.MOV.U32 R29, RZ, RZ, R28 ;  /* 0x000000ffff1d7224 */ /* 0x000fc400078e001c */
[----:B------:R-:W-:Y:S01]  /*b910*/  IMAD.MOV.U32 R27, RZ, RZ, R26 ;  /* 0x000000ffff1b7224 */ /* 0x000fe200078e001a */
[----:B------:R-:W-:Y:S01]  /*b920*/  STL.64 [R1+0x850], R52 ;  /* 0x0008503401007387 */ /* 0x000fe20000100a00 */
[----:B---3--:R-:W-:Y:S02]  /*b930*/  IMAD.MOV.U32 R50, RZ, RZ, R21 ;  /* 0x000000ffff327224 */ /* 0x008fe400078e0015 */
[----:B----4-:R-:W-:-:S03]  /*b940*/  IMAD.MOV.U32 R40, RZ, RZ, R20 ;  /* 0x000000ffff287224 */ /* 0x010fc600078e0014 */
[----:B------:R-:W-:Y:S01]  /*b950*/  STL.64 [R1+0x858], R50 ;  /* 0x0008583201007387 */ /* 0x000fe20000100a00 */
[----:B------:R-:W-:-:S03]  /*b960*/  IMAD.MOV.U32 R38, RZ, RZ, R17 ;  /* 0x000000ffff267224 */ /* 0x000fc600078e0011 */
[----:B------:R-:W-:Y:S01]  /*b970*/  STL.64 [R1+0x860], R40 ;  /* 0x0008602801007387 */ /* 0x000fe20000100a00 */
[----:B------:R-:W-:-:S03]  /*b980*/  IMAD.MOV.U32 R28, RZ, RZ, R15 ;  /* 0x000000ffff1c7224 */ /* 0x000fc600078e000f */
[----:B------:R-:W-:Y:S01]  /*b990*/  STL.64 [R1+0x868], R38 ;  /* 0x0008682601007387 */ /* 0x000fe20000100a00 */
[----:B------:R-:W-:-:S03]  /*b9a0*/  IMAD.MOV.U32 R17, RZ, RZ, R16 ;  /* 0x000000ffff117224 */ /* 0x000fc600078e0010 */
[----:B------:R0:W-:Y:S01]  /*b9b0*/  STL.64 [R1+0x870], R28 ;  /* 0x0008701c01007387 */ /* 0x0001e20000100a00 */
[----:B------:R-:W-:Y:S02]  /*b9c0*/  IMAD.MOV.U32 R15, RZ, RZ, R14 ;  /* 0x000000ffff0f7224 */ /* 0x000fe400078e000e */
[----:B------:R-:W-:Y:S01]  /*b9d0*/  IMAD.MOV.U32 R87, RZ, RZ, R86 ;  /* 0x000000ffff577224 */ /* 0x000fe200078e0056 */
[----:B0-----:R-:W3:Y:S01]  /*b9e0*/  LDL.LU R28, [R1+0x3a0] ;  /* 0x0003a000011c7983 */ /* 0x001ee20000300800 */
[----:B------:R-:W-:Y:S02]  /*b9f0*/  IMAD.MOV.U32 R83, RZ, RZ, R82 ;  /* 0x000000ffff537224 */ /* 0x000fe400078e0052 */
[----:B------:R-:W-:-:S05]  /*ba00*/  IMAD.MOV.U32 R26, RZ, RZ, R12 ;  /* 0x000000ffff1a7224 */ /* 0x000fca00078e000c */
[----:B------:R0:W-:Y:S01]  /*ba10*/  STL.64 [R1+0x878], R26 ;  /* 0x0008781a01007387 */ /* 0x0001e20000100a00 */
[----:B------:R-:W-:-:S03]  /*ba20*/  IMAD.MOV.U32 R16, RZ, RZ, R11 ;  /* 0x000000ffff107224 */ /* 0x000fc600078e000b */
[----:B0-----:R-:W4:Y:S04]  /*ba30*/  LDL.LU R26, [R1+0x3a4] ;  /* 0x0003a400011a7983 */ /* 0x001f280000300800 */
[----:B------:R-:W4:Y:S04]  /*ba40*/  LDL.LU R13, [R1+0x3a8] ;  /* 0x0003a800010d7983 */ /* 0x000f280000300800 */
[----:B------:R0:W-:Y:S01]  /*ba50*/  STL.64 [R1+0x880], R16 ;  /* 0x0008801001007387 */ /* 0x0001e20000100a00 */
[----:B------:R-:W-:-:S03]  /*ba60*/  IMAD.MOV.U32 R14, RZ, RZ, R10 ;  /* 0x000000ffff0e7224 */ /* 0x000fc600078e000a */
[----:B------:R-:W4:Y:S04]  /*ba70*/  LDL.LU R12, [R1+0x3ac] ;  /* 0x0003ac00010c7983 */ /* 0x000f280000300800 */
[----:B------:R-:W4:Y:S04]  /*ba80*/  LDL.LU R11, [R1+0x3b0] ;  /* 0x0003b000010b7983 */ /* 0x000f280000300800 */
[----:B------:R1:W-:Y:S04]  /*ba90*/  STL.64 [R1+0x888], R14 ;  /* 0x0008880e01007387 */ /* 0x0003e80000100a00 */
[----:B------:R-:W4:Y:S01]  /*baa0*/  LDL.LU R10, [R1+0x3b4] ;  /* 0x0003b400010a7983 */ /* 0x000f220000300800 */
[----:B------:R-:W-:-:S04]  /*bab0*/  LOP3.LUT R9, R9, R8, RZ, 0x3c, !PT ;  /* 0x0000000809097212 */ /* 0x000fc800078e3cff */
[----:B------:R-:W-:Y:S02]  /*bac0*/  LOP3.LUT R8, R9, R8, RZ, 0x3c, !PT ;  /* 0x0000000809087212 */ /* 0x000fe400078e3cff */
[----:B------:R-:W-:-:S04]  /*bad0*/  LOP3.LUT R7, R7, R6, RZ, 0x3c, !PT ;  /* 0x0000000607077212 */ /* 0x000fc800078e3cff */
[----:B------:R-:W-:Y:S02]  /*bae0*/  LOP3.LUT R6, R7, R6, RZ, 0x3c, !PT ;  /* 0x0000000607067212 */ /* 0x000fe400078e3cff */
[----:B------:R-:W-:Y:S01]  /*baf0*/  LOP3.LUT R9, R9, R8, RZ, 0x3c, !PT ;  /* 0x0000000809097212 */ /* 0x000fe200078e3cff */
[----:B------:R-:W-:Y:S01]  /*bb00*/  IMAD.MOV.U32 R86, RZ, RZ, R19 ;  /* 0x000000ffff567224 */ /* 0x000fe200078e0013 */
[----:B------:R-:W-:Y:S01]  /*bb10*/  LOP3.LUT R7, R7, R6, RZ, 0x3c, !PT ;  /* 0x0000000607077212 */ /* 0x000fe200078e3cff */
[----:B------:R-:W-:Y:S02]  /*bb20*/  IMAD.MOV.U32 R82, RZ, RZ, R18 ;  /* 0x000000ffff527224 */ /* 0x000fe400078e0012 */
[----:B------:R0:W-:Y:S04]  /*bb30*/  STL.64 [R1+0x890], R8 ;  /* 0x0008900801007387 */ /* 0x0001e80000100a00 */
[----:B------:R0:W-:Y:S04]  /*bb40*/  STL.64 [R1+0x898], R6 ;  /* 0x0008980601007387 */ /* 0x0001e80000100a00 */
[----:B------:R-:W-:Y:S04]  /*bb50*/  STL.64 [R1+0x8a0], R86 ;  /* 0x0008a05601007387 */ /* 0x000fe80000100a00 */
[----:B------:R-:W-:Y:S04]  /*bb60*/  STL.64 [R1+0x8a8], R82 ;  /* 0x0008a85201007387 */ /* 0x000fe80000100a00 */
[----:B------:R-:W4:Y:S04]  /*bb70*/  LDL.LU R25, [R1+0x3b8] ;  /* 0x0003b80001197983 */ /* 0x000f280000300800 */
[----:B------:R-:W4:Y:S04]  /*bb80*/  LDL.LU R23, [R1+0x3bc] ;  /* 0x0003bc0001177983 */ /* 0x000f280000300800 */
[----:B------:R-:W4:Y:S04]  /*bb90*/  LDL.LU R21, [R1+0x3c0] ;  /* 0x0003c00001157983 */ /* 0x000f280000300800 */
[----:B------:R-:W4:Y:S04]  /*bba0*/  LDL.LU R20, [R1] ;  /* 0x0000000001147983 */ /* 0x000f280000300800 */
[----:B------:R-:W4:Y:S01]  /*bbb0*/  LDL.LU R19, [R1+0x3c4] ;  /* 0x0003c40001137983 */ /* 0x000f220000300800 */
[----:B------:R-:W-:-:S03]  /*bbc0*/  IMAD.MOV.U32 R73, RZ, RZ, R72 ;  /* 0x000000ffff497224 */ /* 0x000fc600078e0048 */
[----:B------:R-:W4:Y:S04]  /*bbd0*/  LDL.LU R18, [R1+0x8] ;  /* 0x0000080001127983 */ /* 0x000f280000300800 */
[----:B0-----:R-:W4:Y:S04]  /*bbe0*/  LDL.LU R17, [R1+0x54c] ;  /* 0x00054c0001117983 */ /* 0x001f280000300800 */
[----:B------:R-:W4:Y:S04]  /*bbf0*/  LDL.LU R16, [R1+0x10] ;  /* 0x0000100001107983 */ /* 0x000f280000300800 */
[----:B-1----:R-:W4:Y:S04]  /*bc00*/  LDL.LU R15, [R1+0x550] ;  /* 0x00055000010f7983 */ /* 0x002f280000300800 */
[----:B------:R-:W4:Y:S01]  /*bc10*/  LDL.LU R14, [R1+0x18] ;  /* 0x00001800010e7983 */ /* 0x000f220000300800 */
[----:B--2---:R-:W-:-:S03]  /*bc20*/  IMAD.MOV.U32 R72, RZ, RZ, R3 ;  /* 0x000000ffff487224 */ /* 0x004fc600078e0003 */
[----:B------:R-:W2:Y:S01]  /*bc30*/  LDL.LU R3, [R1+0x554] ;  /* 0x0005540001037983 */ /* 0x000ea20000300800 */
[----:B------:R-:W-:Y:S02]  /*bc40*/  IMAD.MOV.U32 R71, RZ, RZ, R70 ;  /* 0x000000ffff477224 */ /* 0x000fe400078e0046 */
[----:B------:R-:W-:Y:S02]  /*bc50*/  IMAD.MOV.U32 R61, RZ, RZ, R60 ;  /* 0x000000ffff3d7224 */ /* 0x000fe400078e003c */
[----:B------:R-:W-:Y:S02]  /*bc60*/  IMAD.MOV.U32 R59, RZ, RZ, R58 ;  /* 0x000000ffff3b7224 */ /* 0x000fe400078e003a */
[----:B------:R-:W-:Y:S01]  /*bc70*/  IMAD.MOV.U32 R49, RZ, RZ, R48 ;  /* 0x000000ffff317224 */ /* 0x000fe200078e0030 */
[----:B------:R-:W-:Y:S01]  /*bc80*/  STL.64 [R1+0x8b0], R72 ;  /* 0x0008b04801007387 */ /* 0x000fe20000100a00 */
[----:B------:R-:W-:Y:S02]  /*bc90*/  IMAD.MOV.U32 R47, RZ, RZ, R46 ;  /* 0x000000ffff2f7224 */ /* 0x000fe400078e002e */
[----:B------:R-:W-:-:S02]  /*bca0*/  IMAD.MOV.U32 R37, RZ, RZ, R36 ;  /* 0x000000ffff257224 */ /* 0x000fc400078e0024 */
[----:B------:R-:W-:Y:S02]  /*bcb0*/  IMAD.MOV.U32 R35, RZ, RZ, R34 ;  /* 0x000000ffff237224 */ /* 0x000fe400078e0022 */
[----:B---3--:R-:W-:-:S05]  /*bcc0*/  IMAD.MOV.U32 R70, RZ, RZ, R28 ;  /* 0x000000ffff467224 */ /* 0x008fca00078e001c */
[----:B------:R-:W-:Y:S01]  /*bcd0*/  STL.64 [R1+0x8b8], R70 ;  /* 0x0008b84601007387 */ /* 0x000fe20000100a00 */
[----:B----4-:R-:W-:Y:S02]  /*bce0*/  IMAD.MOV.U32 R60, RZ, RZ, R26 ;  /* 0x000000ffff3c7224 */ /* 0x010fe400078e001a */
[----:B------:R-:W-:-:S03]  /*bcf0*/  IMAD.MOV.U32 R58, RZ, RZ, R13 ;  /* 0x000000ffff3a7224 */ /* 0x000fc600078e000d */
[----:B------:R-:W-:Y:S01]  /*bd00*/  STL.64 [R1+0x8c0], R60 ;  /* 0x0008c03c01007387 */ /* 0x000fe20000100a00 */
[----:B------:R-:W-:-:S03]  /*bd10*/  IMAD.MOV.U32 R48, RZ, RZ, R12 ;  /* 0x000000ffff307224 */ /* 0x000fc600078e000c */
[----:B------:R-:W-:Y:S01]  /*bd20*/  STL.64 [R1+0x8c8], R58 ;  /* 0x0008c83a01007387 */ /* 0x000fe20000100a00 */
[----:B------:R-:W-:-:S03]  /*bd30*/  IMAD.MOV.U32 R46, RZ, RZ, R11 ;  /* 0x000000ffff2e7224 */ /* 0x000fc600078e000b */
[----:B------:R-:W-:Y:S04]  /*bd40*/  STL.64 [R1+0x8d0], R48 ;  /* 0x0008d03001007387 */ /* 0x000fe80000100a00 */
[----:B------:R-:W-:Y:S04]  /*bd50*/  STL.64 [R1+0x8d8], R46 ;  /* 0x0008d82e01007387 */ /* 0x000fe80000100a00 */
[----:B------:R-:W3:Y:S01]  /*bd60*/  LDL.LU R13, [R1+0x20] ;  /* 0x00002000010d7983 */ /* 0x000ee20000300800 */
[----:B------:R-:W-:-:S03]  /*bd70*/  IMAD.MOV.U32 R36, RZ, RZ, R10 ;  /* 0x000000ffff247224 */ /* 0x000fc600078e000a */
[----:B------:R-:W3:Y:S04]  /*bd80*/  LDL.LU R12, [R1+0x558] ;  /* 0x00055800010c7983 */ /* 0x000ee80000300800 */
[----:B------:R-:W4:Y:S04]  /*bd90*/  LDL.LU R11, [R1+0x28] ;  /* 0x00002800010b7983 */ /* 0x000f280000300800 */
[----:B------:R-:W4:Y:S04]  /*bda0*/  LDL.LU R10, [R1+0x55c] ;  /* 0x00055c00010a7983 */ /* 0x000f280000300800 */
[----:B------:R-:W3:Y:S04]  /*bdb0*/  LDL.LU R9, [R1+0x30] ;  /* 0x0000300001097983 */ /* 0x000ee80000300800 */
[----:B------:R-:W4:Y:S04]  /*bdc0*/  LDL.LU R8, [R1+0x560] ;  /* 0x0005600001087983 */ /* 0x000f280000300800 */
[----:B------:R-:W4:Y:S04]  /*bdd0*/  LDL.LU R7, [R1+0x38] ;  /* 0x0000380001077983 */ /* 0x000f280000300800 */
[----:B------:R-:W4:Y:S04]  /*bde0*/  LDL.LU R6, [R1+0x564] ;  /* 0x0005640001067983 */ /* 0x000f280000300800 */
[----:B------:R-:W-:Y:S01]  /*bdf0*/  STL.64 [R1+0x8e0], R36 ;  /* 0x0008e02401007387 */ /* 0x000fe20000100a00 */
[----:B------:R-:W-:-:S02]  /*be00*/  IMAD.MOV.U32 R34, RZ, RZ, R25 ;  /* 0x000000ffff227224 */ /* 0x000fc400078e0019 */
[----:B------:R-:W-:Y:S02]  /*be10*/  IMAD.MOV.U32 R25, RZ, RZ, R24 ;  /* 0x000000ffff197224 */ /* 0x000fe400078e0018 */
[----:B------:R-:W-:Y:S02]  /*be20*/  IMAD.MOV.U32 R24, RZ, RZ, R23 ;  /* 0x000000ffff187224 */ /* 0x000fe400078e0017 */
[----:B------:R-:W-:Y:S02]  /*be30*/  IMAD.MOV.U32 R23, RZ, RZ, R22 ;  /* 0x000000ffff177224 */ /* 0x000fe400078e0016 */
[----:B------:R-:W-:Y:S01]  /*be40*/  IMAD.MOV.U32 R22, RZ, RZ, R21 ;  /* 0x000000ffff167224 */ /* 0x000fe200078e0015 */
[----:B------:R-:W-:Y:S04]  /*be50*/  STL.64 [R1+0x8e8], R34 ;  /* 0x0008e82201007387 */ /* 0x000fe80000100a00 */
[----:B------:R-:W-:Y:S04]  /*be60*/  STL.64 [R1+0x8f0], R24 ;  /* 0x0008f01801007387 */ /* 0x000fe80000100a00 */
[----:B------:R0:W-:Y:S04]  /*be70*/  STL.64 [R1+0x8f8], R22 ;  /* 0x0008f81601007387 */ /* 0x0001e80000100a00 */
[----:B------:R-:W4:Y:S04]  /*be80*/  LDL.LU R26, [R1+0x40] ;  /* 0x00004000011a7983 */ /* 0x000f280000300800 */
[----:B0-----:R-:W4:Y:S01]  /*be90*/  LDL.LU R22, [R1+0x568] ;  /* 0x0005680001167983 */ /* 0x001f220000300800 */
[----:B------:R-:W-:-:S03]  /*bea0*/  IMAD.MOV.U32 R30, RZ, RZ, R17 ;  /* 0x000000ffff1e7224 */ /* 0x000fc600078e0011 */
[----:B------:R-:W4:Y:S01]  /*beb0*/  LDL.LU R25, [R1+0x48] ;  /* 0x0000480001197983 */ /* 0x000f220000300800 */
[----:B------:R-:W-:-:S03]  /*bec0*/  IMAD.MOV.U32 R31, RZ, RZ, R18 ;  /* 0x000000ffff1f7224 */ /* 0x000fc600078e0012 */
[----:B------:R-:W4:Y:S01]  /*bed0*/  LDL.LU R24, [R1+0x56c] ;  /* 0x00056c0001187983 */ /* 0x000f220000300800 */
[----:B------:R-:W-:-:S03]  /*bee0*/  IMAD.MOV.U32 R21, RZ, RZ, R16 ;  /* 0x000000ffff157224 */ /* 0x000fc600078e0010 */
[----:B------:R-:W4:Y:S04]  /*bef0*/  LDL.LU R23, [R1+0x50] ;  /* 0x0000500001177983 */ /* 0x000f280000300800 */
[----:B------:R-:W4:Y:S04]  /*bf00*/  LDL.LU R17, [R1+0x570] ;  /* 0x0005700001117983 */ /* 0x000f280000300800 */
[----:B------:R-:W4:Y:S01]  /*bf10*/  LDL.LU R16, [R1+0x58] ;  /* 0x0000580001107983 */ /* 0x000f220000300800 */
[----:B--2---:R-:W-:-:S03]  /*bf20*/  IMAD.MOV.U32 R18, RZ, RZ, R3 ;  /* 0x000000ffff127224 */ /* 0x004fc600078e0003 */
[----:B------:R-:W2:Y:S01]  /*bf30*/  LDL.LU R3, [R1+0x574] ;  /* 0x0005740001037983 */ /* 0x000ea20000300800 */
[----:B------:R-:W-:Y:S02]  /*bf40*/  IMAD.MOV.U32 R32, RZ, RZ, R19 ;  /* 0x000000ffff207224 */ /* 0x000fe400078e0013 */
[----:B------:R-:W-:Y:S02]  /*bf50*/  IMAD.MOV.U32 R33, RZ, RZ, R20 ;  /* 0x000000ffff217224 */ /* 0x000fe400078e0014 */
[----:B------:R-:W-:Y:S02]  /*bf60*/  IMAD.MOV.U32 R20, RZ, RZ, R15 ;  /* 0x000000ffff147224 */ /* 0x000fe400078e000f */
[----:B------:R-:W-:Y:S01]  /*bf70*/  IMAD.MOV.U32 R19, RZ, RZ, R14 ;  /* 0x000000ffff137224 */ /* 0x000fe200078e000e */
[----:B------:R-:W-:Y:S04]  /*bf80*/  STL.64 [R1], R32 ;  /* 0x0000002001007387 */ /* 0x000fe80000100a00 */
[----:B------:R-:W-:Y:S04]  /*bf90*/  STL.64 [R1+0x900], R32 ;  /* 0x0009002001007387 */ /* 0x000fe80000100a00 */
[----:B------:R-:W-:Y:S04]  /*bfa0*/  STL.64 [R1+0x8], R30 ;  /* 0x0000081e01007387 */ /* 0x000fe80000100a00 */
[----:B------:R-:W-:Y:S04]  /*bfb0*/  STL.64 [R1+0x908], R30 ;  /* 0x0009081e01007387 */ /* 0x000fe80000100a00 */
[----:B------:R-:W-:Y:S04]  /*bfc0*/  STL.64 [R1+0x10], R20 ;  /* 0x0000101401007387 */ /* 0x000fe80000100a00 */
[----:B------:R0:W-:Y:S04]  /*bfd0*/  STL.64 [R1+0x910], R20 ;  /* 0x0009101401007387 */ /* 0x0001e80000100a00 */
[----:B------:R-:W-:Y:S04]  /*bfe0*/  STL.64 [R1+0x18], R18 ;  /* 0x0000181201007387 */ /* 0x000fe80000100a00 */
[----:B------:R1:W-:Y:S04]  /*bff0*/  STL.64 [R1+0x918], R18 ;  /* 0x0009181201007387 */ /* 0x0003e80000100a00 */
[----:B------:R-:W2:Y:S04]  /*c000*/  LDL.LU R15, [R1+0x60] ;  /* 0x00006000010f7983 */ /* 0x000ea80000300800 */
[----:B------:R-:W2:Y:S01]  /*c010*/  LDL.LU R14, [R1+0x578] ;  /* 0x00057800010e7983 */ /* 0x000ea20000300800 */
[----:B---3--:R-:W-:-:S03]  /*c020*/  IMAD.MOV.U32 R89, RZ, RZ, R9 ;  /* 0x000000ffff597224 */ /* 0x008fc600078e0009 */
[----:B------:R-:W3:Y:S01]  /*c030*/  LDL.LU R9, [R1+0x68] ;  /* 0x0000680001097983 */ /* 0x000ee20000300800 */
[----:B----4-:R-:W-:-:S03]  /*c040*/  IMAD.MOV.U32 R88, RZ, RZ, R8 ;  /* 0x000000ffff587224 */ /* 0x010fc600078e0008 */
[----:B------:R-:W4:Y:S01]  /*c050*/  LDL.LU R8, [R1+0x57c] ;  /* 0x00057c0001087983 */ /* 0x000f220000300800 */
[----:B------:R-:W-:-:S03]  /*c060*/  IMAD.MOV.U32 R85, RZ, RZ, R7 ;  /* 0x000000ffff557224 */ /* 0x000fc600078e0007 */
[----:B------:R-:W4:Y:S01]  /*c070*/  LDL.LU R7, [R1+0x70] ;  /* 0x0000700001077983 */ /* 0x000f220000300800 */
[----:B------:R-:W-:-:S03]  /*c080*/  IMAD.MOV.U32 R84, RZ, RZ, R6 ;  /* 0x000000ffff547224 */ /* 0x000fc600078e0006 */
[----:B------:R-:W4:Y:S04]  /*c090*/  LDL.LU R6, [R1+0x580] ;  /* 0x0005800001067983 */ /* 0x000f280000300800 */
[----:B------:R-:W-:Y:S04]  /*c0a0*/  STL.64 [R1+0x20], R12 ;  /* 0x0000200c01007387 */ /* 0x000fe80000100a00 */
[----:B------:R0:W-:Y:S04]  /*c0b0*/  STL.64 [R1+0x920], R12 ;  /* 0x0009200c01007387 */ /* 0x0001e80000100a00 */
[----:B------:R-:W-:Y:S04]  /*c0c0*/  STL.64 [R1+0x28], R10 ;  /* 0x0000280a01007387 */ /* 0x000fe80000100a00 */
[----:B------:R0:W-:Y:S04]  /*c0d0*/  STL.64 [R1+0x928], R10 ;  /* 0x0009280a01007387 */ /* 0x0001e80000100a00 */
[----:B------:R-:W-:Y:S04]  /*c0e0*/  STL.64 [R1+0x30], R88 ;  /* 0x0000305801007387 */ /* 0x000fe80000100a00 */
[----:B------:R-:W-:Y:S04]  /*c0f0*/  STL.64 [R1+0x930], R88 ;  /* 0x0009305801007387 */ /* 0x000fe80000100a00 */
[----:B------:R-:W-:Y:S04]  /*c100*/  STL.64 [R1+0x38], R84 ;  /* 0x0000385401007387 */ /* 0x000fe80000100a00 */
[----:B------:R-:W-:Y:S01]  /*c110*/  STL.64 [R1+0x938], R84 ;  /* 0x0009385401007387 */ /* 0x000fe20000100a00 */
[----:B------:R-:W-:-:S03]  /*c120*/  IMAD.MOV.U32 R76, RZ, RZ, R22 ;  /* 0x000000ffff4c7224 */ /* 0x000fc600078e0016 */
[----:B------:R-:W4:Y:S04]  /*c130*/  LDL.LU R22, [R1+0x78] ;  /* 0x0000780001167983 */ /* 0x000f280000300800 */
[----:B0-----:R-:W4:Y:S04]  /*c140*/  LDL.LU R21, [R1+0x584] ;  /* 0x0005840001157983 */ /* 0x001f280000300800 */
[----:B------:R-:W4:Y:S04]  /*c150*/  LDL.LU R20, [R1+0x80] ;  /* 0x0000800001147983 */ /* 0x000f280000300800 */
[----:B-1----:R-:W4:Y:S04]  /*c160*/  LDL.LU R19, [R1+0x588] ;  /* 0x0005880001137983 */ /* 0x002f280000300800 */
[----:B------:R-:W4:Y:S04]  /*c170*/  LDL.LU R18, [R1+0x88] ;  /* 0x0000880001127983 */ /* 0x000f280000300800 */
[----:B------:R-:W4:Y:S04]  /*c180*/  LDL.LU R13, [R1+0x58c] ;  /* 0x00058c00010d7983 */ /* 0x000f280000300800 */
[----:B------:R-:W4:Y:S04]  /*c190*/  LDL.LU R12, [R1+0x90] ;  /* 0x00009000010c7983 */ /* 0x000f280000300800 */
[----:B------:R-:W4:Y:S04]  /*c1a0*/  LDL.LU R11, [R1+0x590] ;  /* 0x00059000010b7983 */ /* 0x000f280000300800 */
[----:B------:R-:W4:Y:S01]  /*c1b0*/  LDL.LU R10, [R1+0x98] ;  /* 0x00009800010a7983 */ /* 0x000f220000300800 */
[----:B--2---:R-:W-:-:S03]  /*c1c0*/  IMAD.MOV.U32 R62, RZ, RZ, R3 ;  /* 0x000000ffff3e7224 */ /* 0x004fc600078e0003 */
[----:B------:R-:W2:Y:S01]  /*c1d0*/  LDL.LU R3, [R1+0x594] ;  /* 0x0005940001037983 */ /* 0x000ea20000300800 */
[----:B------:R-:W-:Y:S02]  /*c1e0*/  IMAD.MOV.U32 R77, RZ, RZ, R26 ;  /* 0x000000ffff4d7224 */ /* 0x000fe400078e001a */
[----:B------:R-:W-:Y:S02]  /*c1f0*/  IMAD.MOV.U32 R74, RZ, RZ, R24 ;  /* 0x000000ffff4a7224 */ /* 0x000fe400078e0018 */
[----:B------:R-:W-:Y:S01]  /*c200*/  IMAD.MOV.U32 R75, RZ, RZ, R25 ;  /* 0x000000ffff4b7224 */ /* 0x000fe200078e0019 */
[----:B------:R-:W-:Y:S01]  /*c210*/  STL.64 [R1+0x40], R76 ;  /* 0x0000404c01007387 */ /* 0x000fe20000100a00 */
[----:B------:R-:W-:Y:S02]  /*c220*/  IMAD.MOV.U32 R64, RZ, RZ, R17 ;  /* 0x000000ffff407224 */ /* 0x000fe400078e0011 */
[----:B------:R-:W-:Y:S01]  /*c230*/  IMAD.MOV.U32 R65, RZ, RZ, R23 ;  /* 0x000000ffff417224 */ /* 0x000fe200078e0017 */
[----:B------:R-:W-:Y:S01]  /*c240*/  STL.64 [R1+0x940], R76 ;  /* 0x0009404c01007387 */ /* 0x000fe20000100a00 */
[----:B------:R-:W-:-:S03]  /*c250*/  IMAD.MOV.U32 R63, RZ, RZ, R16 ;  /* 0x000000ffff3f7224 */ /* 0x000fc600078e0010 */
[----:B------:R-:W-:Y:S04]  /*c260*/  STL.64 [R1+0x48], R74 ;  /* 0x0000484a01007387 */ /* 0x000fe80000100a00 */
[----:B------:R-:W-:Y:S04]  /*c270*/  STL.64 [R1+0x948], R74 ;  /* 0x0009484a01007387 */ /* 0x000fe80000100a00 */
[----:B------:R-:W-:Y:S04]  /*c280*/  STL.64 [R1+0x50], R64 ;  /* 0x0000504001007387 */ /* 0x000fe80000100a00 */
[----:B------:R-:W-:Y:S04]  /*c290*/  STL.64 [R1+0x950], R64 ;  /* 0x0009504001007387 */ /* 0x000fe80000100a00 */
[----:B------:R-:W-:Y:S04]  /*c2a0*/  STL.64 [R1+0x58], R62 ;  /* 0x0000583e01007387 */ /* 0x000fe80000100a00 */
[----:B------:R-:W-:Y:S04]  /*c2b0*/  STL.64 [R1+0x958], R62 ;  /* 0x0009583e01007387 */ /* 0x000fe80000100a00 */
[----:B------:R-:W2:Y:S01]  /*c2c0*/  LDL.LU R17, [R1+0xa0] ;  /* 0x0000a00001117983 */ /* 0x000ea20000300800 */
[----:B------:R-:W-:-:S03]  /*c2d0*/  IMAD.MOV.U32 R53, RZ, RZ, R15 ;  /* 0x000000ffff357224 */ /* 0x000fc600078e000f */
[----:B------:R-:W2:Y:S01]  /*c2e0*/  LDL.LU R16, [R1+0x598] ;  /* 0x0005980001107983 */ /* 0x000ea20000300800 */
[----:B------:R-:W-:-:S03]  /*c2f0*/  IMAD.MOV.U32 R52, RZ, RZ, R14 ;  /* 0x000000ffff347224 */ /* 0x000fc600078e000e */
[----:B------:R-:W2:Y:S04]  /*c300*/  LDL.LU R15, [R1+0xa8] ;  /* 0x0000a800010f7983 */ /* 0x000ea80000300800 */
[----:B------:R-:W2:Y:S01]  /*c310*/  LDL.LU R14, [R1+0x59c] ;  /* 0x00059c00010e7983 */ /* 0x000ea20000300800 */
[----:B---3--:R-:W-:-:S03]  /*c320*/  IMAD.MOV.U32 R51, RZ, RZ, R9 ;  /* 0x000000ffff337224 */ /* 0x008fc600078e0009 */
[----:B------:R-:W3:Y:S01]  /*c330*/  LDL.LU R9, [R1+0xb0] ;  /* 0x0000b00001097983 */ /* 0x000ee20000300800 */
[----:B----4-:R-:W-:-:S03]  /*c340*/  IMAD.MOV.U32 R50, RZ, RZ, R8 ;  /* 0x000000ffff327224 */ /* 0x010fc600078e0008 */
[----:B------:R-:W3:Y:S01]  /*c350*/  LDL.LU R8, [R1+0x5a0] ;  /* 0x0005a00001087983 */ /* 0x000ee20000300800 */
[----:B------:R-:W-:-:S03]  /*c360*/  IMAD.MOV.U32 R41, RZ, RZ, R7 ;  /* 0x000000ffff297224 */ /* 0x000fc600078e0007 */
[----:B------:R-:W4:Y:S01]  /*c370*/  LDL.LU R7, [R1+0xb8] ;  /* 0x0000b80001077983 */ /* 0x000f220000300800 */
[----:B------:R-:W-:-:S03]  /*c380*/  IMAD.MOV.U32 R40, RZ, RZ, R6 ;  /* 0x000000ffff287224 */ /* 0x000fc600078e0006 */
[----:B------:R-:W4:Y:S04]  /*c390*/  LDL.LU R6, [R1+0x5a4] ;  /* 0x0005a40001067983 */ /* 0x000f280000300800 */
[----:B------:R-:W-:Y:S04]  /*c3a0*/  STL.64 [R1+0x60], R52 ;  /* 0x0000603401007387 */ /* 0x000fe80000100a00 */
[----:B------:R-:W-:Y:S04]  /*c3b0*/  STL.64 [R1+0x960], R52 ;  /* 0x0009603401007387 */ /* 0x000fe80000100a00 */
[----:B------:R-:W-:Y:S04]  /*c3c0*/  STL.64 [R1+0x68], R50 ;  /* 0x0000683201007387 */ /* 0x000fe80000100a00 */
[----:B------:R-:W-:Y:S04]  /*c3d0*/  STL.64 [R1+0x968], R50 ;  /* 0x0009683201007387 */ /* 0x000fe80000100a00 */
[----:B------:R-:W-:Y:S04]  /*c3e0*/  STL.64 [R1+0x70], R40 ;  /* 0x0000702801007387 */ /* 0x000fe80000100a00 */
[----:B------:R-:W-:Y:S01]  /*c3f0*/  STL.64 [R1+0x970], R40 ;  /* 0x0009702801007387 */ /* 0x000fe20000100a00 */
[----:B------:R-:W-:-:S02]  /*c400*/  IMAD.MOV.U32 R39, RZ, RZ, R22 ;  /* 0x000000ffff277224 */ /* 0x000fc400078e0016 */
[----:B------:R-:W-:-:S05]  /*c410*/  IMAD.MOV.U32 R38, RZ, RZ, R21 ;  /* 0x000000ffff267224 */ /* 0x000fca00078e0015 */
[----:B------:R-:W-:Y:S04]  /*c420*/  STL.64 [R1+0x78], R38 ;  /* 0x0000782601007387 */ /* 0x000fe80000100a00 */
[----:B------:R-:W-:Y:S04]  /*c430*/  STL.64 [R1+0x978], R38 ;  /* 0x0009782601007387 */ /* 0x000fe80000100a00 */
[----:B------:R-:W4:Y:S01]  /*c440*/  LDL.LU R22, [R1+0xc0] ;  /* 0x0000c00001167983 */ /* 0x000f220000300800 */
[----:B------:R-:W-:-:S03]  /*c450*/  IMAD.MOV.U32 R26, RZ, RZ, R13 ;  /* 0x000000ffff1a7224 */ /* 0x000fc600078e000d */
[----:B------:R-:W4:Y:S01]  /*c460*/  LDL.LU R21, [R1+0x5a8] ;  /* 0x0005a80001157983 */ /* 0x000f220000300800 */
[----:B------:R-:W-:Y:S02]  /*c470*/  IMAD.MOV.U32 R13, RZ, RZ, R12 ;  /* 0x000000ffff0d7224 */ /* 0x000fe400078e000c */
[----:B------:R-:W-:Y:S02]  /*c480*/  IMAD.MOV.U32 R12, RZ, RZ, R11 ;  /* 0x000000ffff0c7224 */ /* 0x000fe400078e000b */
[----:B------:R-:W-:-:S03]  /*c490*/  IMAD.MOV.U32 R11, RZ, RZ, R10 ;  /* 0x000000ffff0b7224 */ /* 0x000fc600078e000a */
[----:B------:R0:W-:Y:S04]  /*c4a0*/  STL.64 [R1+0x90], R12 ;  /* 0x0000900c01007387 */ /* 0x0001e80000100a00 */
[----:B0-----:R-:W4:Y:S04]  /*c4b0*/  LDL.LU R13, [R1+0x5ac] ;  /* 0x0005ac00010d7983 */ /* 0x001f280000300800 */
[----:B------:R-:W4:Y:S04]  /*c4c0*/  LDL.LU R30, [R1+0xc8] ;  /* 0x0000c800011e7983 */ /* 0x000f280000300800 */
[----:B------:R-:W4:Y:S01]  /*c4d0*/  LDL.LU R12, [R1+0xd0] ;  /* 0x0000d000010c7983 */ /* 0x000f220000300800 */
[----:B--2---:R-:W-:-:S05]  /*c4e0*/  IMAD.MOV.U32 R10, RZ, RZ, R3 ;  /* 0x000000ffff0a7224 */ /* 0x004fca00078e0003 */
[----:B------:R0:W-:Y:S04]  /*c4f0*/  STL.64 [R1+0x98], R10 ;  /* 0x0000980a01007387 */ /* 0x0001e80000100a00 */
[----:B0-----:R-:W2:Y:S04]  /*c500*/  LDL.LU R11, [R1+0x5b0] ;  /* 0x0005b000010b7983 */ /* 0x001ea80000300800 */
[----:B------:R-:W2:Y:S04]  /*c510*/  LDL.LU R10, [R1+0xd8] ;  /* 0x0000d800010a7983 */ /* 0x000ea80000300800 */
[----:B------:R-:W2:Y:S01]  /*c520*/  LDL.LU R3, [R1+0x5b4] ;  /* 0x0005b40001037983 */ /* 0x000ea20000300800 */
[----:B------:R-:W-:-:S02]  /*c530*/  IMAD.MOV.U32 R28, RZ, RZ, R19 ;  /* 0x000000ffff1c7224 */ /* 0x000fc400078e0013 */
[----:B------:R-:W-:Y:S02]  /*c540*/  IMAD.MOV.U32 R29, RZ, RZ, R20 ;  /* 0x000000ffff1d7224 */ /* 0x000fe400078e0014 */
[----:B------:R-:W-:-:S03]  /*c550*/  IMAD.MOV.U32 R27, RZ, RZ, R18 ;  /* 0x000000ffff1b7224 */ /* 0x000fc600078e0012 */
[----:B------:R-:W-:Y:S04]  /*c560*/  STL.64 [R1+0x80], R28 ;  /* 0x0000801c01007387 */ /* 0x000fe80000100a00 */
[----:B------:R-:W-:Y:S04]  /*c570*/  STL.64 [R1+0x980], R28 ;  /* 0x0009801c01007387 */ /* 0x000fe80000100a00 */
[----:B------:R-:W-:Y:S04]  /*c580*/  STL.64 [R1+0x88], R26 ;  /* 0x0000881a01007387 */ /* 0x000fe80000100a00 */
[----:B------:R-:W-:Y:S04]  /*c590*/  STL.64 [R1+0x988], R26 ;  /* 0x0009881a01007387 */ /* 0x000fe80000100a00 */
[----:B------:R-:W2:Y:S04]  /*c5a0*/  LDL.LU R25, [R1+0xe0] ;  /* 0x0000e00001197983 */ /* 0x000ea80000300800 */
[----:B------:R-:W2:Y:S04]  /*c5b0*/  LDL.LU R20, [R1+0x5b8] ;  /* 0x0005b80001147983 */ /* 0x000ea80000300800 */
[----:B------:R-:W2:Y:S04]  /*c5c0*/  LDL.LU R19, [R1+0xe8] ;  /* 0x0000e80001137983 */ /* 0x000ea80000300800 */
[----:B------:R-:W2:Y:S04]  /*c5d0*/  LDL.LU R18, [R1+0x5bc] ;  /* 0x0005bc0001127983 */ /* 0x000ea80000300800 */
[----:B------:R-:W2:Y:S04]  /*c5e0*/  LDL.LU R24, [R1+0xf0] ;  /* 0x0000f00001187983 */ /* 0x000ea80000300800 */
[----:B------:R-:W2:Y:S04]  /*c5f0*/  LDL.LU R23, [R1+0x5c0] ;  /* 0x0005c00001177983 */ /* 0x000ea80000300800 */
[----:B------:R-:W-:Y:S04]  /*c600*/  STL.64 [R1+0xa0], R16 ;  /* 0x0000a01001007387 */ /* 0x000fe80000100a00 */
[----:B------:R0:W-:Y:S04]  /*c610*/  STL.64 [R1+0x990], R16 ;  /* 0x0009901001007387 */ /* 0x0001e80000100a00 */
[----:B------:R-:W-:Y:S04]  /*c620*/  STL.64 [R1+0xa8], R14 ;  /* 0x0000a80e01007387 */ /* 0x000fe80000100a00 */
[----:B------:R-:W-:Y:S04]  /*c630*/  STL.64 [R1+0x998], R14 ;  /* 0x0009980e01007387 */ /* 0x000fe80000100a00 */
[----:B---3--:R-:W-:Y:S04]  /*c640*/  STL.64 [R1+0xb0], R8 ;  /* 0x0000b00801007387 */ /* 0x008fe80000100a00 */
[----:B------:R-:W-:Y:S04]  /*c650*/  STL.64 [R1+0x9a0], R8 ;  /* 0x0009a00801007387 */ /* 0x000fe80000100a00 */
[----:B----4-:R-:W-:Y:S04]  /*c660*/  STL.64 [R1+0xb8], R6 ;  /* 0x0000b80601007387 */ /* 0x010fe80000100a00 */
[----:B------:R1:W-:Y:S01]  /*c670*/  STL.64 [R1+0x9a8], R6 ;  /* 0x0009a80601007387 */ /* 0x0003e20000100a00 */
[----:B------:R-:W-:-:S03]  /*c680*/  IMAD.MOV.U32 R87, RZ, RZ, R22 ;  /* 0x000000ffff577224 */ /* 0x000fc600078e0016 */
[----:B------:R-:W3:Y:S01]  /*c690*/  LDL.LU R22, [R1+0xf8] ;  /* 0x0000f80001167983 */ /* 0x000ee20000300800 */
[----:B------:R-:W-:-:S03]  /*c6a0*/  IMAD.MOV.U32 R86, RZ, RZ, R21 ;  /* 0x000000ffff567224 */ /* 0x000fc600078e0015 */
[----:B------:R-:W4:Y:S04]  /*c6b0*/  LDL.LU R21, [R1+0x5c4] ;  /* 0x0005c40001157983 */ /* 0x000f280000300800 */
[----:B0-----:R-:W4:Y:S04]  /*c6c0*/  LDL.LU R17, [R1+0x100] ;  /* 0x0001000001117983 */ /* 0x001f280000300800 */
[----:B------:R-:W4:Y:S01]  /*c6d0*/  LDL.LU R16, [R1+0x5c8] ;  /* 0x0005c80001107983 */ /* 0x000f220000300800 */
[----:B------:R-:W-:-:S03]  /*c6e0*/  IMAD.MOV.U32 R82, RZ, RZ, R13 ;  /* 0x000000ffff527224 */ /* 0x000fc600078e000d */
[----:B------:R-:W4:Y:S01]  /*c6f0*/  LDL.LU R13, [R1+0x108] ;  /* 0x00010800010d7983 */ /* 0x000f220000300800 */
[----:B------:R-:W-:-:S03]  /*c700*/  IMAD.MOV.U32 R73, RZ, RZ, R12 ;  /* 0x000000ffff497224 */ /* 0x000fc600078e000c */
[----:B------:R-:W4:Y:S01]  /*c710*/  LDL.LU R12, [R1+0x5cc] ;  /* 0x0005cc00010c7983 */ /* 0x000f220000300800 */
[----:B--2---:R-:W-:-:S03]  /*c720*/  IMAD.MOV.U32 R72, RZ, RZ, R11 ;  /* 0x000000ffff487224 */ /* 0x004fc600078e000b */
[----:B------:R-:W2:Y:S01]  /*c730*/  LDL.LU R11, [R1+0x110] ;  /* 0x00011000010b7983 */ /* 0x000ea20000300800 */
[----:B------:R-:W-:-:S03]  /*c740*/  IMAD.MOV.U32 R71, RZ, RZ, R10 ;  /* 0x000000ffff477224 */ /* 0x000fc600078e000a */
[----:B------:R-:W2:Y:S01]  /*c750*/  LDL.LU R10, [R1+0x5d0] ;  /* 0x0005d000010a7983 */ /* 0x000ea20000300800 */
[----:B------:R-:W-:-:S03]  /*c760*/  IMAD.MOV.U32 R70, RZ, RZ, R3 ;  /* 0x000000ffff467224 */ /* 0x000fc600078e0003 */
[----:B-1----:R-:W2:Y:S04]  /*c770*/  LDL.LU R7, [R1+0x118] ;  /* 0x0001180001077983 */ /* 0x002ea80000300800 */
[----:B------:R-:W2:Y:S01]  /*c780*/  LDL.LU R3, [R1+0x5d4] ;  /* 0x0005d40001037983 */ /* 0x000ea20000300800 */
[----:B------:R-:W-:-:S03]  /*c790*/  IMAD.MOV.U32 R83, RZ, RZ, R30 ;  /* 0x000000ffff537224 */ /* 0x000fc600078e001e */
[----:B------:R-:W-:Y:S04]  /*c7a0*/  STL.64 [R1+0xc0], R86 ;  /* 0x0000c05601007387 */ /* 0x000fe80000100a00 */
[----:B------:R-:W-:Y:S04]  /*c7b0*/  STL.64 [R1+0x9b0], R86 ;  /* 0x0009b05601007387 */ /* 0x000fe80000100a00 */
[----:B------:R-:W-:Y:S04]  /*c7c0*/  STL.64 [R1+0xc8], R82 ;  /* 0x0000c85201007387 */ /* 0x000fe80000100a00 */
[----:B------:R-:W-:Y:S04]  /*c7d0*/  STL.64 [R1+0x9b8], R82 ;  /* 0x0009b85201007387 */ /* 0x000fe80000100a00 */
[----:B------:R-:W-:Y:S01]  /*c7e0*/  STL.64 [R1+0xd0], R72 ;  /* 0x0000d04801007387 */ /* 0x000fe20000100a00 */
[----:B------:R-:W-:-:S03]  /*c7f0*/  IMAD.MOV.U32 R60, RZ, RZ, R20 ;  /* 0x000000ffff3c7224 */ /* 0x000fc600078e0014 */
[----:B------:R-:W-:Y:S01]  /*c800*/  STL.64 [R1+0x9c0], R72 ;  /* 0x0009c04801007387 */ /* 0x000fe20000100a00 */
[----:B------:R-:W-:-:S03]  /*c810*/  IMAD.MOV.U32 R59, RZ, RZ, R19 ;  /* 0x000000ffff3b7224 */ /* 0x000fc600078e0013 */
[----:B------:R-:W-:Y:S01]  /*c820*/  STL.64 [R1+0xd8], R70 ;  /* 0x0000d84601007387 */ /* 0x000fe20000100a00 */
[----:B------:R-:W-:-:S03]  /*c830*/  IMAD.MOV.U32 R58, RZ, RZ, R18 ;  /* 0x000000ffff3a7224 */ /* 0x000fc600078e0012 */
[----:B------:R-:W-:Y:S04]  /*c840*/  STL.64 [R1+0x9c8], R70 ;  /* 0x0009c84601007387 */ /* 0x000fe80000100a00 */
[----:B------:R-:W2:Y:S01]  /*c850*/  LDL.LU R20, [R1+0x120] ;  /* 0x0001200001147983 */ /* 0x000ea20000300800 */
[----:B------:R-:W-:-:S03]  /*c860*/  IMAD.MOV.U32 R61, RZ, RZ, R25 ;  /* 0x000000ffff3d7224 */ /* 0x000fc600078e0019 */
[----:B------:R-:W2:Y:S04]  /*c870*/  LDL.LU R19, [R1+0x5d8] ;  /* 0x0005d80001137983 */ /* 0x000ea80000300800 */
[----:B------:R-:W2:Y:S04]  /*c880*/  LDL.LU R18, [R1+0x128] ;  /* 0x0001280001127983 */ /* 0x000ea80000300800 */
[----:B------:R-:W2:Y:S04]  /*c890*/  LDL.LU R15, [R1+0x5dc] ;  /* 0x0005dc00010f7983 */ /* 0x000ea80000300800 */
[----:B------:R-:W2:Y:S01]  /*c8a0*/  LDL.LU R14, [R1+0x130] ;  /* 0x00013000010e7983 */ /* 0x000ea20000300800 */
[----:B------:R-:W-:-:S03]  /*c8b0*/  IMAD.MOV.U32 R48, RZ, RZ, R23 ;  /* 0x000000ffff307224 */ /* 0x000fc600078e0017 */
[----:B------:R-:W2:Y:S01]  /*c8c0*/  LDL.LU R9, [R1+0x5e0] ;  /* 0x0005e00001097983 */ /* 0x000ea20000300800 */
[----:B------:R-:W-:-:S03]  /*c8d0*/  IMAD.MOV.U32 R49, RZ, RZ, R24 ;  /* 0x000000ffff317224 */ /* 0x000fc600078e0018 */
[----:B------:R-:W2:Y:S04]  /*c8e0*/  LDL.LU R8, [R1+0x138] ;  /* 0x0001380001087983 */ /* 0x000ea80000300800 */
[----:B------:R-:W2:Y:S04]  /*c8f0*/  LDL.LU R6, [R1+0x5e4] ;  /* 0x0005e40001067983 */ /* 0x000ea80000300800 */
[----:B------:R-:W-:Y:S04]  /*c900*/  STL.64 [R1+0xe0], R60 ;  /* 0x0000e03c01007387 */ /* 0x000fe80000100a00 */
[----:B------:R-:W-:Y:S04]  /*c910*/  STL.64 [R1+0x9d0], R60 ;  /* 0x0009d03c01007387 */ /* 0x000fe80000100a00 */
[----:B------:R-:W-:Y:S04]  /*c920*/  STL.64 [R1+0xe8], R58 ;  /* 0x0000e83a01007387 */ /* 0x000fe80000100a00 */
[----:B------:R-:W-:Y:S04]  /*c930*/  STL.64 [R1+0x9d8], R58 ;  /* 0x0009d83a01007387 */ /* 0x000fe80000100a00 */
[----:B------:R-:W-:Y:S04]  /*c940*/  STL.64 [R1+0xf0], R48 ;  /* 0x0000f03001007387 */ /* 0x000fe80000100a00 */
[----:B------:R-:W-:Y:S01]  /*c950*/  STL.64 [R1+0x9e0], R48 ;  /* 0x0009e03001007387 */ /* 0x000fe20000100a00 */
[----:B---3--:R-:W-:-:S02]  /*c960*/  IMAD.MOV.U32 R47, RZ, RZ, R22 ;  /* 0x000000ffff2f7224 */ /* 0x008fc400078e0016 */
[----:B----4-:R-:W-:Y:S02]  /*c970*/  IMAD.MOV.U32 R46, RZ, RZ, R21 ;  /* 0x000000ffff2e7224 */ /* 0x010fe400078e0015 */
[----:B------:R-:W-:-:S03]  /*c980*/  IMAD.MOV.U32 R37, RZ, RZ, R17 ;  /* 0x000000ffff257224 */ /* 0x000fc600078e0011 */
[----:B------:R-:W-:Y:S04]  /*c990*/  STL.64 [R1+0xf8], R46 ;  /* 0x0000f82e01007387 */ /* 0x000fe80000100a00 */
[----:B------:R-:W-:Y:S01]  /*c9a0*/  STL.64 [R1+0x9e8], R46 ;  /* 0x0009e82e01007387 */ /* 0x000fe20000100a00 */
[----:B------:R-:W-:-:S03]  /*c9b0*/  IMAD.MOV.U32 R36, RZ, RZ, R16 ;  /* 0x000000ffff247224 */ /* 0x000fc600078e0010 */
[----:B------:R-:W3:Y:S01]  /*c9c0*/  LDL.LU R17, [R1+0x140] ;  /* 0x0001400001117983 */ /* 0x000ee20000300800 */
[----:B------:R-:W-:Y:S02]  /*c9d0*/  IMAD.MOV.U32 R35, RZ, RZ, R13 ;  /* 0x000000ffff237224 */ /* 0x000fe400078e000d */
[----:B------:R-:W-:Y:S02]  /*c9e0*/  IMAD.MOV.U32 R34, RZ, RZ, R12 ;  /* 0x000000ffff227224 */ /* 0x000fe400078e000c */
[----:B--2---:R-:W-:Y:S02]  /*c9f0*/  IMAD.MOV.U32 R13, RZ, RZ, R11 ;  /* 0x000000ffff0d7224 */ /* 0x004fe400078e000b */
[----:B------:R-:W-:Y:S02]  /*ca00*/  IMAD.MOV.U32 R12, RZ, RZ, R10 ;  /* 0x000000ffff0c7224 */ /* 0x000fe400078e000a */
[----:B------:R-:W-:-:S03]  /*ca10*/  IMAD.MOV.U32 R11, RZ, RZ, R7 ;  /* 0x000000ffff0b7224 */ /* 0x000fc600078e0007 */
[----:B------:R0:W-:Y:S01]  /*ca20*/  STL.64 [R1+0x110], R12 ;  /* 0x0001100c01007387 */ /* 0x0001e20000100a00 */
[----:B------:R-:W-:-:S03]  /*ca30*/  IMAD.MOV.U32 R10, RZ, RZ, R3 ;  /* 0x000000ffff0a7224 */ /* 0x000fc600078e0003 */
[----:B------:R-:W2:Y:S04]  /*ca40*/  LDL.LU R7, [R1+0x5e8] ;  /* 0x0005e80001077983 */ /* 0x000ea80000300800 */
[----:B------:R1:W-:Y:S04]  /*ca50*/  STL.64 [R1+0x118], R10 ;  /* 0x0001180a01007387 */ /* 0x0003e80000100a00 */
[----:B------:R-:W4:Y:S04]  /*ca60*/  LDL.LU R16, [R1+0x148] ;  /* 0x0001480001107983 */ /* 0x000f280000300800 */
[----:B------:R-:W3:Y:S04]  /*ca70*/  LDL.LU R3, [R1+0x5ec] ;  /* 0x0005ec0001037983 */ /* 0x000ee80000300800 */
[----:B0-----:R-:W4:Y:S04]  /*ca80*/  LDL.LU R13, [R1+0x150] ;  /* 0x00015000010d7983 */ /* 0x001f280000300800 */
[----:B------:R-:W4:Y:S04]  /*ca90*/  LDL.LU R12, [R1+0x5f0] ;  /* 0x0005f000010c7983 */ /* 0x000f280000300800 */
[----:B-1----:R-:W4:Y:S04]  /*caa0*/  LDL.LU R11, [R1+0x158] ;  /* 0x00015800010b7983 */ /* 0x002f280000300800 */
[----:B------:R-:W4:Y:S04]  /*cab0*/  LDL.LU R10, [R1+0x5f4] ;  /* 0x0005f400010a7983 */ /* 0x000f280000300800 */
[----:B------:R-:W-:Y:S04]  /*cac0*/  STL.64 [R1+0x100], R36 ;  /* 0x0001002401007387 */ /* 0x000fe80000100a00 */
[----:B------:R-:W-:Y:S04]  /*cad0*/  STL.64 [R1+0x9f0], R36 ;  /* 0x0009f02401007387 */ /* 0x000fe80000100a00 */
[----:B------:R-:W-:Y:S04]  /*cae0*/  STL.64 [R1+0x108], R34 ;  /* 0x0001082201007387 */ /* 0x000fe80000100a00 */
[----:B------:R0:W-:Y:S01]  /*caf0*/  STL.64 [R1+0x9f8], R34 ;  /* 0x0009f82201007387 */ /* 0x0001e20000100a00 */
[----:B------:R-:W-:-:S03]  /*cb00*/  IMAD.MOV.U32 R22, RZ, RZ, R15 ;  /* 0x000000ffff167224 */ /* 0x000fc600078e000f */
[----:B------:R-:W4:Y:S01]  /*cb10*/  LDL.LU R15, [R1+0x160] ;  /* 0x00016000010f7983 */ /* 0x000f220000300800 */
[----:B------:R-:W-:-:S03]  /*cb20*/  IMAD.MOV.U32 R33, RZ, RZ, R14 ;  /* 0x000000ffff217224 */ /* 0x000fc600078e000e */
[----:B------:R-:W4:Y:S01]  /*cb30*/  LDL.LU R14, [R1+0x5f8] ;  /* 0x0005f800010e7983 */ /* 0x000f220000300800 */
[----:B------:R-:W-:Y:S02]  /*cb40*/  IMAD.MOV.U32 R24, RZ, RZ, R19 ;  /* 0x000000ffff187224 */ /* 0x000fe400078e0013 */
[----:B------:R-:W-:Y:S01]  /*cb50*/  IMAD.MOV.U32 R25, RZ, RZ, R20 ;  /* 0x000000ffff197224 */ /* 0x000fe200078e0014 */
[----:B0-----:R-:W4:Y:S01]  /*cb60*/  LDL.LU R35, [R1+0x168] ;  /* 0x0001680001237983 */ /* 0x001f220000300800 */
[----:B------:R-:W-:-:S03]  /*cb70*/  IMAD.MOV.U32 R31, RZ, RZ, R8 ;  /* 0x000000ffff1f7224 */ /* 0x000fc600078e0008 */
[----:B------:R-:W4:Y:S01]  /*cb80*/  LDL.LU R8, [R1+0x5fc] ;  /* 0x0005fc0001087983 */ /* 0x000f220000300800 */
[----:B------:R-:W-:Y:S02]  /*cb90*/  IMAD.MOV.U32 R32, RZ, RZ, R9 ;  /* 0x000000ffff207224 */ /* 0x000fe400078e0009 */
[----:B------:R-:W-:Y:S01]  /*cba0*/  IMAD.MOV.U32 R23, RZ, RZ, R18 ;  /* 0x000000ffff177224 */ /* 0x000fe200078e0012 */
[----:B------:R-:W4:Y:S01]  /*cbb0*/  LDL.LU R34, [R1+0x170] ;  /* 0x0001700001227983 */ /* 0x000f220000300800 */
[----:B------:R-:W-:-:S03]  /*cbc0*/  IMAD.MOV.U32 R30, RZ, RZ, R6 ;  /* 0x000000ffff1e7224 */ /* 0x000fc600078e0006 */
[----:B------:R-:W4:Y:S04]  /*cbd0*/  LDL.LU R9, [R1+0x600] ;  /* 0x0006000001097983 */ /* 0x000f280000300800 */
[----:B------:R-:W4:Y:S04]  /*cbe0*/  LDL.LU R29, [R1+0x178] ;  /* 0x00017800011d7983 */ /* 0x000f280000300800 */
[----:B------:R-:W4:Y:S04]  /*cbf0*/  LDL.LU R6, [R1+0x604] ;  /* 0x0006040001067983 */ /* 0x000f280000300800 */
[----:B------:R-:W-:Y:S04]  /*cc00*/  STL.64 [R1+0x120], R24 ;  /* 0x0001201801007387 */ /* 0x000fe80000100a00 */
[----:B------:R-:W-:Y:S04]  /*cc10*/  STL.64 [R1+0xa00], R24 ;  /* 0x000a001801007387 */ /* 0x000fe80000100a00 */
[----:B------:R-:W-:Y:S04]  /*cc20*/  STL.64 [R1+0x128], R22 ;  /* 0x0001281601007387 */ /* 0x000fe80000100a00 */
[----:B------:R0:W-:Y:S04]  /*cc30*/  STL.64 [R1+0xa08], R22 ;  /* 0x000a081601007387 */ /* 0x0001e80000100a00 */
[----:B------:R-:W-:Y:S04]  /*cc40*/  STL.64 [R1+0x130], R32 ;  /* 0x0001302001007387 */ /* 0x000fe80000100a00 */
[----:B------:R-:W-:Y:S04]  /*cc50*/  STL.64 [R1+0xa10], R32 ;  /* 0x000a102001007387 */ /* 0x000fe80000100a00 */
[----:B------:R-:W-:Y:S04]  /*cc60*/  STL.64 [R1+0x138], R30 ;  /* 0x0001381e01007387 */ /* 0x000fe80000100a00 */
[----:B------:R-:W-:Y:S04]  /*cc70*/  STL.64 [R1+0xa18], R30 ;  /* 0x000a181e01007387 */ /* 0x000fe80000100a00 */
[----:B0-----:R-:W4:Y:S01]  /*cc80*/  LDL.LU R23, [R1+0x180] ;  /* 0x0001800001177983 */ /* 0x001f220000300800 */
[----:B--2---:R-:W-:-:S03]  /*cc90*/  IMAD.MOV.U32 R20, RZ, RZ, R7 ;  /* 0x000000ffff147224 */ /* 0x004fc600078e0007 */
[----:B------:R-:W2:Y:S04]  /*cca0*/  LDL.LU R7, [R1+0x608] ;  /* 0x0006080001077983 */ /* 0x000ea80000300800 */
[----:B------:R-:W2:Y:S01]  /*ccb0*/  LDL.LU R28, [R1+0x188] ;  /* 0x00018800011c7983 */ /* 0x000ea20000300800 */
[----:B---3--:R-:W-:-:S03]  /*ccc0*/  IMAD.MOV.U32 R18, RZ, RZ, R3 ;  /* 0x000000ffff127224 */ /* 0x008fc600078e0003 */
[----:B------:R-:W3:Y:S01]  /*ccd0*/  LDL.LU R3, [R1+0x60c] ;  /* 0x00060c0001037983 */ /* 0x000ee20000300800 */
[----:B------:R-:W-:-:S03]  /*cce0*/  IMAD.MOV.U32 R21, RZ, RZ, R17 ;  /* 0x000000ffff157224 */ /* 0x000fc600078e0011 */
[----:B------:R-:W3:Y:S01]  /*ccf0*/  LDL.LU R27, [R1+0x190] ;  /* 0x00019000011b7983 */ /* 0x000ee20000300800 */
[----:B----4-:R-:W-:-:S03]  /*cd00*/  IMAD.MOV.U32 R19, RZ, RZ, R16 ;  /* 0x000000ffff137224 */ /* 0x010fc600078e0010 */
[----:B------:R-:W4:Y:S04]  /*cd10*/  LDL.LU R22, [R1+0x610] ;  /* 0x0006100001167983 */ /* 0x000f280000300800 */
[----:B------:R-:W4:Y:S04]  /*cd20*/  LDL.LU R26, [R1+0x198] ;  /* 0x00019800011a7983 */ /* 0x000f280000300800 */
[----:B------:R-:W4:Y:S04]  /*cd30*/  LDL.LU R25, [R1+0x614] ;  /* 0x0006140001197983 */ /* 0x000f280000300800 */
[----:B------:R-:W4:Y:S04]  /*cd40*/  LDL.LU R17, [R1+0x1a0] ;  /* 0x0001a00001117983 */ /* 0x000f280000300800 */
[----:B------:R-:W4:Y:S04]  /*cd50*/  LDL.LU R16, [R1+0x618] ;  /* 0x0006180001107983 */ /* 0x000f280000300800 */
[----:B------:R-:W-:Y:S04]  /*cd60*/  STL.64 [R1+0x140], R20 ;  /* 0x0001401401007387 */ /* 0x000fe80000100a00 */
[----:B------:R4:W-:Y:S04]  /*cd70*/  STL.64 [R1+0xa20], R20 ;  /* 0x000a201401007387 */ /* 0x0009e80000100a00 */
[----:B------:R-:W-:Y:S01]  /*cd80*/  STL.64 [R1+0x148], R18 ;  /* 0x0001481201007387 */ /* 0x000fe20000100a00 */
[----:B------:R-:W-:-:S02]  /*cd90*/  IMAD.MOV.U32 R89, RZ, RZ, R15 ;  /* 0x000000ffff597224 */ /* 0x000fc400078e000f */
[----:B------:R-:W-:Y:S01]  /*cda0*/  IMAD.MOV.U32 R88, RZ, RZ, R14 ;  /* 0x000000ffff587224 */ /* 0x000fe200078e000e */
[----:B------:R-:W-:Y:S01]  /*cdb0*/  STL.64 [R1+0x150], R12 ;  /* 0x0001500c01007387 */ /* 0x000fe20000100a00 */
[----:B------:R-:W-:-:S03]  /*cdc0*/  IMAD.MOV.U32 R85, RZ, RZ, R35 ;  /* 0x000000ffff557224 */ /* 0x000fc600078e0023 */
[----:B------:R-:W-:Y:S01]  /*cdd0*/  STL.64 [R1+0x158], R10 ;  /* 0x0001580a01007387 */ /* 0x000fe20000100a00 */
[----:B------:R-:W-:-:S03]  /*cde0*/  IMAD.MOV.U32 R84, RZ, RZ, R8 ;  /* 0x000000ffff547224 */ /* 0x000fc600078e0008 */
[----:B------:R-:W4:Y:S01]  /*cdf0*/  LDL.LU R15, [R1+0x1a8] ;  /* 0x0001a800010f7983 */ /* 0x000f220000300800 */
[----:B------:R-:W-:-:S03]  /*ce00*/  IMAD.MOV.U32 R77, RZ, RZ, R34 ;  /* 0x000000ffff4d7224 */ /* 0x000fc600078e0022 */
[----:B------:R-:W4:Y:S01]  /*ce10*/  LDL.LU R14, [R1+0x61c] ;  /* 0x00061c00010e7983 */ /* 0x000f220000300800 */
[----:B------:R-:W-:-:S03]  /*ce20*/  IMAD.MOV.U32 R76, RZ, RZ, R9 ;  /* 0x000000ffff4c7224 */ /* 0x000fc600078e0009 */
[----:B------:R-:W4:Y:S04]  /*ce30*/  LDL.LU R8, [R1+0x620] ;  /* 0x0006200001087983 */ /* 0x000f280000300800 */
[----:B------:R-:W4:Y:S04]  /*ce40*/  LDL.LU R9, [R1+0x1b0] ;  /* 0x0001b00001097983 */ /* 0x000f280000300800 */
[----:B------:R-:W-:Y:S01]  /*ce50*/  STL.64 [R1+0x160], R88 ;  /* 0x0001605801007387 */ /* 0x000fe20000100a00 */
[----:B------:R-:W-:-:S03]  /*ce60*/  IMAD.MOV.U32 R74, RZ, RZ, R6 ;  /* 0x000000ffff4a7224 */ /* 0x000fc600078e0006 */
[----:B------:R-:W-:Y:S04]  /*ce70*/  STL.64 [R1+0x168], R84 ;  /* 0x0001685401007387 */ /* 0x000fe80000100a00 */
[----:B------:R-:W-:Y:S04]  /*ce80*/  STL.64 [R1+0x170], R76 ;  /* 0x0001704c01007387 */ /* 0x000fe80000100a00 */
[----:B------:R-:W4:Y:S04]  /*ce90*/  LDL.LU R24, [R1+0x1b8] ;  /* 0x0001b80001187983 */ /* 0x000f280000300800 */
[----:B------:R-:W4:Y:S01]  /*cea0*/  LDL.LU R6, [R1+0x624] ;  /* 0x0006240001067983 */ /* 0x000f220000300800 */
[----:B------:R-:W-:-:S03]  /*ceb0*/  IMAD.MOV.U32 R65, RZ, RZ, R23 ;  /* 0x000000ffff417224 */ /* 0x000fc600078e0017 */
[----:B------:R-:W4:Y:S01]  /*cec0*/  LDL.LU R23, [R1+0x1c0] ;  /* 0x0001c00001177983 */ /* 0x000f220000300800 */
[----:B--2---:R-:W-:-:S03]  /*ced0*/  IMAD.MOV.U32 R64, RZ, RZ, R7 ;  /* 0x000000ffff407224 */ /* 0x004fc600078e0007 */
[----:B------:R-:W2:Y:S01]  /*cee0*/  LDL.LU R7, [R1+0x628] ;  /* 0x0006280001077983 */ /* 0x000ea20000300800 */
[----:B---3--:R-:W-:-:S03]  /*cef0*/  IMAD.MOV.U32 R62, RZ, RZ, R3 ;  /* 0x000000ffff3e7224 */ /* 0x008fc600078e0003 */
[----:B------:R-:W3:Y:S01]  /*cf00*/  LDL.LU R3, [R1+0x62c] ;  /* 0x00062c0001037983 */ /* 0x000ee20000300800 */
[----:B------:R-:W-:Y:S01]  /*cf10*/  ISETP.GT.AND P1, PT, R42, RZ, PT ;  /* 0x000000ff2a00720c */ /* 0x000fe20003f24270 */
[----:B----4-:R-:W-:Y:S02]  /*cf20*/  IMAD.MOV.U32 R21, RZ, RZ, R26 ;  /* 0x000000ffff157224 */ /* 0x010fe400078e001a */
[----:B------:R-:W-:Y:S02]  /*cf30*/  IMAD.MOV.U32 R30, RZ, RZ, R22 ;  /* 0x000000ffff1e7224 */ /* 0x000fe400078e0016 */
[----:B------:R-:W4:Y:S01]  /*cf40*/  LDL.LU R22, [R1+0x1c8] ;  /* 0x0001c80001167983 */ /* 0x000f220000300800 */
[----:B------:R-:W-:Y:S02]  /*cf50*/  IMAD.MOV.U32 R75, RZ, RZ, R29 ;  /* 0x000000ffff4b7224 */ /* 0x000fe400078e001d */
[----:B---3--:R-:W-:Y:S02]  /*cf60*/  IMAD.MOV.U32 R26, RZ, RZ, R3 ;  /* 0x000000ffff1a7224 */ /* 0x008fe400078e0003 */
[----:B------:R-:W-:-:S02]  /*cf70*/  IMAD.MOV.U32 R3, RZ, RZ, R2 ;  /* 0x000000ffff037224 */ /* 0x000fc400078e0002 */
[----:B------:R-:W-:-:S05]  /*cf80*/  IMAD.MOV.U32 R2, RZ, RZ, R4 ;  /* 0x000000ffff027224 */ /* 0x000fca00078e0004 */
[----:B------:R-:W3:Y:S01]  /*cf90*/  @P1 LDG.E.U16 R69, desc[UR24][R2.64] ;  /* 0x0000001802451981 */ /* 0x000ee2000c1e1500 */
[----:B------:R-:W-:Y:S02]  /*cfa0*/  IMAD.MOV.U32 R63, RZ, RZ, R28 ;  /* 0x000000ffff3f7224 */ /* 0x000fe400078e001c */
[----:B------:R-:W-:Y:S01]  /*cfb0*/  IMAD.MOV.U32 R31, RZ, RZ, R27 ;  /* 0x000000ffff1f7224 */ /* 0x000fe200078e001b */
[----:B------:R-:W-:Y:S01]  /*cfc0*/  STL.64 [R1+0x178], R74 ;  /* 0x0001784a01007387 */ /* 0x000fe20000100a00 */
[----:B------:R-:W-:-:S03]  /*cfd0*/  IMAD.MOV.U32 R53, RZ, RZ, R17 ;  /* 0x000000ffff357224 */ /* 0x000fc600078e0011 */
[----:B------:R-:W-:Y:S01]  /*cfe0*/  STL.64 [R1+0x180], R64 ;  /* 0x0001804001007387 */ /* 0x000fe20000100a00 */
[----:B------:R-:W-:-:S03]  /*cff0*/  IMAD.MOV.U32 R52, RZ, RZ, R16 ;  /* 0x000000ffff347224 */ /* 0x000fc600078e0010 */
[----:B------:R-:W-:Y:S01]  /*d000*/  STL.64 [R1+0x188], R62 ;  /* 0x0001883e01007387 */ /* 0x000fe20000100a00 */
[----:B------:R-:W-:-:S03]  /*d010*/  IMAD.MOV.U32 R20, RZ, RZ, R25 ;  /* 0x000000ffff147224 */ /* 0x000fc600078e0019 */
[----:B------:R-:W-:Y:S01]  /*d020*/  STL.64 [R1+0x190], R30 ;  /* 0x0001901e01007387 */ /* 0x000fe20000100a00 */
[----:B------:R-:W-:-:S03]  /*d030*/  IMAD.MOV.U32 R51, RZ, RZ, R15 ;  /* 0x000000ffff337224 */ /* 0x000fc600078e000f */
[----:B------:R-:W3:Y:S01]  /*d040*/  LDL.LU R17, [R1+0x1d0] ;  /* 0x0001d00001117983 */ /* 0x000ee20000300800 */
        /* <DEDUP_REMOVED lines=9> */
[----:B------:R-:W3:Y:S04]  /*d0e0*/  LDL.LU R8, [R1+0x638] ;  /* 0x0006380001087983 */ /* 0x000ee80000300800 */
[----:B------:R-:W-:Y:S04]  /*d0f0*/  STL.64 [R1+0x198], R20 ;  /* 0x0001981401007387 */ /* 0x000fe80000100a00 */
[----:B------:R-:W3:Y:S01]  /*d100*/  LDL.LU R6, [R1+0x63c] ;  /* 0x00063c0001067983 */ /* 0x000ee20000300800 */
[----:B--2---:R-:W-:-:S03]  /*d110*/  IMAD.MOV.U32 R28, RZ, RZ, R7 ;  /* 0x000000ffff1c7224 */ /* 0x004fc600078e0007 */
[----:B------:R-:W-:Y:S01]  /*d120*/  STL.64 [R1+0x1a0], R52 ;  /* 0x0001a03401007387 */ /* 0x000fe20000100a00 */
[----:B------:R-:W-:-:S03]  /*d130*/  IMAD.MOV.U32 R29, RZ, RZ, R23 ;  /* 0x000000ffff1d7224 */ /* 0x000fc600078e0017 */
[----:B------:R-:W-:Y:S01]  /*d140*/  STL.64 [R1+0x1a8], R50 ;  /* 0x0001a83201007387 */ /* 0x000fe20000100a00 */
[----:B----4-:R-:W-:-:S03]  /*d150*/  IMAD.MOV.U32 R27, RZ, RZ, R22 ;  /* 0x000000ffff1b7224 */ /* 0x010fc600078e0016 */
[----:B------:R-:W-:Y:S04]  /*d160*/  STL.64 [R1+0x1b0], R40 ;  /* 0x0001b02801007387 */ /* 0x000fe80000100a00 */
[----:B------:R-:W-:Y:S04]  /*d170*/  STL.64 [R1+0x1b8], R38 ;  /* 0x0001b82601007387 */ /* 0x000fe80000100a00 */
[----:B------:R-:W2:Y:S04]  /*d180*/  LDL.LU R7, [R1+0x1e8] ;  /* 0x0001e80001077983 */ /* 0x000ea80000300800 */
[----:B------:R-:W4:Y:S04]  /*d190*/  LDL.LU R35, [R1+0x1f0] ;  /* 0x0001f00001237983 */ /* 0x000f280000300800 */
[----:B------:R-:W4:Y:S01]  /*d1a0*/  LDL.LU R34, [R1+0x640] ;  /* 0x0006400001227983 */ /* 0x000f220000300800 */
[----:B------:R-:W-:-:S05]  /*d1b0*/  IMAD.MOV.U32 R4, RZ, RZ, R43 ;  /* 0x000000ffff047224 */ /* 0x000fca00078e002b */
[----:B------:R-:W4:Y:S04]  /*d1c0*/  @P1 LDG.E.U16 R56, desc[UR24][R4.64] ;  /* 0x0000001804381981 */ /* 0x000f28000c1e1500 */
[----:B---3--:R0:W-:Y:S04]  /*d1d0*/  STL [R1+0x2a0], R69 ;  /* 0x0002a04501007387 */ /* 0x0081e80000100800 */
[----:B0-----:R-:W3:Y:S04]  /*d1e0*/  LDL.LU R69, [R1+0xa34] ;  /* 0x000a340001457983 */ /* 0x001ee80000300800 */
[----:B------:R-:W-:Y:S04]  /*d1f0*/  STL.64 [R1+0x1c0], R28 ;  /* 0x0001c01c01007387 */ /* 0x000fe80000100a00 */
[----:B------:R-:W-:Y:S04]  /*d200*/  STL.64 [R1+0x1c8], R26 ;  /* 0x0001c81a01007387 */ /* 0x000fe80000100a00 */
[----:B------:R-:W-:Y:S04]  /*d210*/  STL [R1+0x6e4], R2 ;  /* 0x0006e40201007387 */ /* 0x000fe80000100800 */
[----:B------:R-:W-:Y:S04]  /*d220*/  STL [R1+0x6e0], R3 ;  /* 0x0006e00301007387 */ /* 0x000fe80000100800 */
[----:B------:R0:W-:Y:S04]  /*d230*/  STL [R1+0x7e0], R3 ;  /* 0x0007e00301007387 */ /* 0x0001e80000100800 */
[----:B------:R-:W3:Y:S04]  /*d240*/  LDL.LU R33, [R1+0x1f8] ;  /* 0x0001f80001217983 */ /* 0x000ee80000300800 */
[----:B------:R-:W3:Y:S04]  /*d250*/  LDL.LU R24, [R1+0x644] ;  /* 0x0006440001187983 */ /* 0x000ee80000300800 */
[----:B0-----:R-:W3:Y:S04]  /*d260*/  LDL.LU R3, [R1+0x648] ;  /* 0x0006480001037983 */ /* 0x001ee80000300800 */
[----:B------:R-:W3:Y:S04]  /*d270*/  LDL.LU R32, [R1+0x200] ;  /* 0x0002000001207983 */ /* 0x000ee80000300800 */
[----:B------:R-:W3:Y:S04]  /*d280*/  LDL.LU R25, [R1+0x210] ;  /* 0x0002100001197983 */ /* 0x000ee80000300800 */
[----:B------:R-:W3:Y:S01]  /*d290*/  LDL.LU R23, [R1+0x218] ;  /* 0x0002180001177983 */ /* 0x000ee20000300800 */
[----:B------:R-:W-:-:S03]  /*d2a0*/  ISETP.GT.AND P2, PT, R42, 0x8, PT ;  /* 0x000000082a00780c */ /* 0x000fc60003f44270 */
[----:B------:R-:W3:Y:S04]  /*d2b0*/  LDL.LU R22, [R1+0x220] ;  /* 0x0002200001167983 */ /* 0x000ee80000300800 */
[----:B------:R-:W-:Y:S04]  /*d2c0*/  STL.64 [R1+0x1d0], R16 ;  /* 0x0001d01001007387 */ /* 0x000fe80000100a00 */
[----:B------:R-:W-:Y:S01]  /*d2d0*/  STL.64 [R1+0x1d8], R14 ;  /* 0x0001d80e01007387 */ /* 0x000fe20000100a00 */
[----:B------:R-:W-:-:S03]  /*d2e0*/  IMAD.MOV.U32 R37, RZ, RZ, R80 ;  /* 0x000000ffff257224 */ /* 0x000fc600078e0050 */
[----:B------:R-:W-:Y:S04]  /*d2f0*/  STL.64 [R1+0x1e0], R8 ;  /* 0x0001e00801007387 */ /* 0x000fe80000100a00 */
[----:B--2---:R-:W-:Y:S04]  /*d300*/  STL.64 [R1+0x1e8], R6 ;  /* 0x0001e80601007387 */ /* 0x004fe80000100a00 */
[----:B----4-:R0:W-:Y:S01]  /*d310*/  STL [R1+0x2a4], R56 ;  /* 0x0002a43801007387 */ /* 0x0101e20000100800 */
[----:B------:R-:W-:-:S03]  /*d320*/  IMAD.MOV.U32 R86, RZ, RZ, R34 ;  /* 0x000000ffff567224 */ /* 0x000fc600078e0022 */
[----:B0-----:R-:W2:Y:S04]  /*d330*/  LDL.LU R56, [R1+0xa30] ;  /* 0x000a300001387983 */ /* 0x001ea80000300800 */
[----:B------:R-:W-:Y:S04]  /*d340*/  STL [R1+0x6ec], R4 ;  /* 0x0006ec0401007387 */ /* 0x000fe80000100800 */
[----:B------:R-:W-:Y:S04]  /*d350*/  STL [R1+0x7e4], R4 ;  /* 0x0007e40401007387 */ /* 0x000fe80000100800 */
[----:B------:R-:W-:Y:S04]  /*d360*/  STL [R1+0x6e8], R5 ;  /* 0x0006e80501007387 */ /* 0x000fe80000100800 */
[----:B------:R0:W-:Y:S04]  /*d370*/  STL [R1+0x7e8], R5 ;  /* 0x0007e80501007387 */ /* 0x0001e80000100800 */
[----:B0-----:R-:W4:Y:S01]  /*d380*/  LDL.LU R5, [R1+0x344] ;  /* 0x0003440001057983 */ /* 0x001f220000300800 */
[----:B---3--:R-:W-:-:S03]  /*d390*/  IMAD.MOV.U32 R82, RZ, RZ, R24 ;  /* 0x000000ffff527224 */ /* 0x008fc600078e0018 */
[----:B------:R-:W3:Y:S01]  /*d3a0*/  LDL.LU R24, [R1+0x228] ;  /* 0x0002280001187983 */ /* 0x000ee20000300800 */
[----:B------:R-:W-:-:S03]  /*d3b0*/  IMAD.MOV.U32 R72, RZ, RZ, R3 ;  /* 0x000000ffff487224 */ /* 0x000fc600078e0003 */
[----:B------:R-:W2:Y:S01]  /*d3c0*/  LDL.LU R34, [R1+0x230] ;  /* 0x0002300001227983 */ /* 0x000ea20000300800 */
[----:B------:R-:W-:Y:S02]  /*d3d0*/  IMAD.MOV.U32 R83, RZ, RZ, R33 ;  /* 0x000000ffff537224 */ /* 0x000fe400078e0021 */
[----:B------:R-:W-:Y:S01]  /*d3e0*/  IMAD.MOV.U32 R73, RZ, RZ, R32 ;  /* 0x000000ffff497224 */ /* 0x000fe200078e0020 */
[----:B------:R-:W4:Y:S01]  /*d3f0*/  LDL.LU R3, [R1+0x238] ;  /* 0x0002380001037983 */ /* 0x000f220000300800 */
[----:B------:R-:W-:-:S05]  /*d400*/  IMAD.MOV.U32 R36, RZ, RZ, R23 ;  /* 0x000000ffff247224 */ /* 0x000fca00078e0017 */
[----:B------:R-:W4:Y:S01]  /*d410*/  @P2 LDG.E.U16 R78, desc[UR24][R36.64] ;  /* 0x00000018244e2981 */ /* 0x000f22000c1e1500 */
[----:B------:R-:W-:Y:S02]  /*d420*/  IMAD.MOV.U32 R32, RZ, RZ, R25 ;  /* 0x000000ffff207224 */ /* 0x000fe400078e0019 */
[----:B------:R-:W-:-:S05]  /*d430*/  IMAD.MOV.U32 R33, RZ, RZ, R79 ;  /* 0x000000ffff217224 */ /* 0x000fca00078e004f */
[----:B------:R-:W4:Y:S01]  /*d440*/  @P2 LDG.E.U16 R57, desc[UR24][R32.64] ;  /* 0x0000001820392981 */ /* 0x000f22000c1e1500 */
[----:B------:R-:W-:-:S05]  /*d450*/  IMAD.MOV.U32 R87, RZ, RZ, R35 ;  /* 0x000000ffff577224 */ /* 0x000fca00078e0023 */
[----:B------:R-:W-:Y:S04]  /*d460*/  STL.64 [R1+0x1f0], R86 ;  /* 0x0001f05601007387 */ /* 0x000fe80000100a00 */
[----:B------:R-:W-:Y:S04]  /*d470*/  STL.64 [R1+0x1f8], R82 ;  /* 0x0001f85201007387 */ /* 0x000fe80000100a00 */
[----:B------:R-:W-:Y:S04]  /*d480*/  STL.64 [R1+0x200], R72 ;  /* 0x0002004801007387 */ /* 0x000fe80000100a00 */
[----:B------:R-:W-:Y:S01]  /*d490*/  STL.64 [R1+0x210], R32 ;  /* 0x0002102001007387 */ /* 0x000fe20000100a00 */
[----:B------:R-:W-:-:S03]  /*d4a0*/  IMAD.MOV.U32 R70, RZ, RZ, R22 ;  /* 0x000000ffff467224 */ /* 0x000fc600078e0016 */
[----:B------:R-:W4:Y:S01]  /*d4b0*/  LDL.LU R23, [R1+0x240] ;  /* 0x0002400001177983 */ /* 0x000f220000300800 */
[----:B------:R-:W-:-:S03]  /*d4c0*/  IMAD.MOV.U32 R71, RZ, RZ, R81 ;  /* 0x000000ffff477224 */ /* 0x000fc600078e0051 */
[----:B------:R-:W4:Y:S01]  /*d4d0*/  LDL R79, [R1+0x2b0] ;  /* 0x0002b000014f7983 */ /* 0x000f220000100800 */
[----:B------:R-:W-:-:S03]  /*d4e0*/  IMAD.MOV.U32 R61, RZ, RZ, R90 ;  /* 0x000000ffff3d7224 */ /* 0x000fc600078e005a */
[----:B------:R-:W4:Y:S04]  /*d4f0*/  LDL.LU R4, [R1+0x34c] ;  /* 0x00034c0001047983 */ /* 0x000f280000300800 */
[----:B------:R-:W-:Y:S01]  /*d500*/  STL.64 [R1+0x218], R36 ;  /* 0x0002182401007387 */ /* 0x000fe20000100a00 */
[----:B------:R-:W-:Y:S02]  /*d510*/  IMAD.MOV.U32 R59, RZ, RZ, R91 ;  /* 0x000000ffff3b7224 */ /* 0x000fe400078e005b */
[----:B------:R-:W-:Y:S02]  /*d520*/  IMAD.MOV.U32 R47, RZ, RZ, R92 ;  /* 0x000000ffff2f7224 */ /* 0x000fe400078e005c */
[----:B---3--:R-:W-:Y:S02]  /*d530*/  IMAD.MOV.U32 R60, RZ, RZ, R24 ;  /* 0x000000ffff3c7224 */ /* 0x008fe400078e0018 */
[----:B--2---:R-:W-:-:S02]  /*d540*/  IMAD.MOV.U32 R58, RZ, RZ, R34 ;  /* 0x000000ffff3a7224 */ /* 0x004fc400078e0022 */
[----:B----4-:R-:W-:Y:S01]  /*d550*/  IMAD.MOV.U32 R46, RZ, RZ, R3 ;  /* 0x000000ffff2e7224 */ /* 0x010fe200078e0003 */
[----:B------:R0:W-:Y:S04]  /*d560*/  STL [R1+0x2a8], R78 ;  /* 0x0002a84e01007387 */ /* 0x0001e80000100800 */
[----:B0-----:R-:W2:Y:S04]  /*d570*/  LDL.LU R78, [R1+0xa2c] ;  /* 0x000a2c00014e7983 */ /* 0x001ea80000300800 */
[----:B------:R-:W3:Y:S04]  /*d580*/  LDL.LU R22, [R1+0x260] ;  /* 0x0002600001167983 */ /* 0x000ee80000300800 */
[----:B------:R-:W4:Y:S04]  /*d590*/  LDL R24, [R1+0x548] ;  /* 0x0005480001187983 */ /* 0x000f280000100800 */
[----:B------:R-:W4:Y:S04]  /*d5a0*/  LDL R25, [R1+0x544] ;  /* 0x0005440001197983 */ /* 0x000f280000100800 */
[----:B------:R-:W-:Y:S04]  /*d5b0*/  STL.64 [R1+0x220], R70 ;  /* 0x0002204601007387 */ /* 0x000fe80000100a00 */
[----:B------:R-:W4:Y:S04]  /*d5c0*/  LDL R43, [R1+0x540] ;  /* 0x00054000012b7983 */ /* 0x000f280000100800 */
[----:B------:R-:W-:Y:S04]  /*d5d0*/  STL.64 [R1+0x228], R60 ;  /* 0x0002283c01007387 */ /* 0x000fe80000100a00 */
[----:B------:R-:W4:Y:S04]  /*d5e0*/  LDL.LU R3, [R1+0x358] ;  /* 0x0003580001037983 */ /* 0x000f280000300800 */
[----:B------:R-:W-:Y:S04]  /*d5f0*/  STL.64 [R1+0x230], R58 ;  /* 0x0002303a01007387 */ /* 0x000fe80000100a00 */
[----:B------:R-:W-:Y:S04]  /*d600*/  STL.64 [R1+0x238], R46 ;  /* 0x0002382e01007387 */ /* 0x000fe80000100a00 */
[----:B------:R-:W4:Y:S04]  /*d610*/  LDL R48, [R1+0x53c] ;  /* 0x00053c0001307983 */ /* 0x000f280000100800 */
[----:B------:R0:W-:Y:S04]  /*d620*/  STL [R1+0x2ac], R57 ;  /* 0x0002ac3901007387 */ /* 0x0001e80000100800 */
[----:B0-----:R-:W4:Y:S01]  /*d630*/  LDL.LU R57, [R1+0xa28] ;  /* 0x000a280001397983 */ /* 0x001f220000300800 */
[----:B------:R-:W-:-:S02]  /*d640*/  ISETP.GT.AND P4, PT, R42, 0x1, PT ;  /* 0x000000012a00780c */ /* 0x000fc40003f84270 */
[----:B------:R-:W-:Y:S01]  /*d650*/  ISETP.GT.AND P1, PT, R42, 0x10, PT ;  /* 0x000000102a00780c */ /* 0x000fe20003f24270 */
[----:B------:R-:W-:Y:S01]  /*d660*/  IMAD.MOV.U32 R36, RZ, RZ, R23 ;  /* 0x000000ffff247224 */ /* 0x000fe200078e0017 */
[----:B------:R-:W4:Y:S01]  /*d670*/  LDL R49, [R1+0x538] ;  /* 0x0005380001317983 */ /* 0x000f220000100800 */
[----:B------:R-:W-:Y:S02]  /*d680*/  IMAD.MOV.U32 R33, RZ, RZ, R44 ;  /* 0x000000ffff217224 */ /* 0x000fe400078e002c */
[----:B------:R-:W-:Y:S01]  /*d690*/  IMAD.MOV.U32 R23, RZ, RZ, R45 ;  /* 0x000000ffff177224 */ /* 0x000fe200078e002d */
[----:B------:R-:W4:Y:S01]  /*d6a0*/  LDL R81, [R1+0x534] ;  /* 0x0005340001517983 */ /* 0x000f220000100800 */
[----:B------:R-:W-:Y:S02]  /*d6b0*/  IMAD.MOV.U32 R34, RZ, RZ, R67 ;  /* 0x000000ffff227224 */ /* 0x000fe400078e0043 */
[----:B------:R-:W-:Y:S01]  /*d6c0*/  IMAD.MOV.U32 R44, RZ, RZ, R69 ;  /* 0x000000ffff2c7224 */ /* 0x000fe200078e0045 */
[----:B------:R-:W4:Y:S01]  /*d6d0*/  LDL.64 R90, [R1+0x118] ;  /* 0x00011800015a7983 */ /* 0x000f220000100a00 */
[----:B------:R-:W-:-:S03]  /*d6e0*/  IMAD.MOV.U32 R45, RZ, RZ, R56 ;  /* 0x000000ffff2d7224 */ /* 0x000fc600078e0038 */
[----:B------:R-:W4:Y:S01]  /*d6f0*/  @P1 LDG.E.U16 R79, desc[UR24][R20.64] ;  /* 0x00000018144f1981 */ /* 0x000f22000c1e1500 */
[----:B------:R-:W-:Y:S02]  /*d700*/  IMAD.MOV.U32 R37, RZ, RZ, R93 ;  /* 0x000000ffff257224 */ /* 0x000fe400078e005d */
[----:B------:R-:W-:Y:S01]  /*d710*/  IMAD.MOV.U32 R35, RZ, RZ, R54 ;  /* 0x000000ffff237224 */ /* 0x000fe200078e0036 */
[C---:B------:R-:W-:Y:S01]  /*d720*/  ISETP.GT.AND P3, PT, R42.reuse, 0x2, PT ;  /* 0x000000022a00780c */ /* 0x040fe20003f64270 */
[----:B------:R-:W4:Y:S01]  /*d730*/  @P1 LDG.E.U16 R5, desc[UR24][R30.64] ;  /* 0x000000181e051981 */ /* 0x000f22000c1e1500 */
[----:B---3--:R-:W-:Y:S02]  /*d740*/  IMAD.MOV.U32 R32, RZ, RZ, R22 ;  /* 0x000000ffff207224 */ /* 0x008fe400078e0016 */
[----:B------:R-:W-:Y:S02]  /*d750*/  IMAD.MOV.U32 R22, RZ, RZ, R66 ;  /* 0x000000ffff167224 */ /* 0x000fe400078e0042 */
[----:B--2---:R-:W-:Y:S01]  /*d760*/  IMAD.MOV.U32 R66, RZ, RZ, R78 ;  /* 0x000000ffff427224 */ /* 0x004fe200078e004e */
[----:B----4-:R-:W2:Y:S01]  /*d770*/  @P4 LDG.E.U16 R25, desc[UR24][R44.64] ;  /* 0x000000182c194981 */ /* 0x010ea2000c1e1500 */
[----:B------:R-:W-:Y:S01]  /*d780*/  IMAD.MOV.U32 R67, RZ, RZ, R57 ;  /* 0x000000ffff437224 */ /* 0x000fe200078e0039 */
[----:B------:R-:W-:Y:S01]  /*d790*/  ISETP.GT.AND P2, PT, R42, 0x3, PT ;  /* 0x000000032a00780c */ /* 0x000fe20003f44270 */
[----:B------:R-:W-:-:S03]  /*d7a0*/  IMAD.MOV.U32 R54, RZ, RZ, R68 ;  /* 0x000000ffff367224 */ /* 0x000fc600078e0044 */
[----:B------:R-:W3:Y:S04]  /*d7b0*/  @P3 LDG.E.U16 R48, desc[UR24][R34.64] ;  /* 0x0000001822303981 */ /* 0x000ee8000c1e1500 */
[----:B------:R-:W4:Y:S04]  /*d7c0*/  @P4 LDG.E.U16 R24, desc[UR24][R66.64] ;  /* 0x0000001842184981 */ /* 0x000f28000c1e1500 */
[----:B------:R-:W-:Y:S04]  /*d7d0*/  STL.64 [R1+0x260], R32 ;  /* 0x0002602001007387 */ /* 0x000fe80000100a00 */
[----:B------:R-:W-:Y:S04]  /*d7e0*/  STL.64 [R1+0x240], R36 ;  /* 0x0002402401007387 */ /* 0x000fe80000100a00 */
[----:B------:R-:W-:Y:S04]  /*d7f0*/  STL.64 [R1+0x268], R22 ;  /* 0x0002681601007387 */ /* 0x000fe80000100a00 */
[----:B------:R-:W3:Y:S04]  /*d800*/  LDL.LU.64 R20, [R1+0xa20] ;  /* 0x000a200001147983 */ /* 0x000ee80000300a00 */
[----:B------:R-:W-:Y:S04]  /*d810*/  STL.64 [R1+0x270], R34 ;  /* 0x0002702201007387 */ /* 0x000fe80000100a00 */
[----:B------:R-:W-:Y:S04]  /*d820*/  STL.64 [R1+0x278], R54 ;  /* 0x0002783601007387 */ /* 0x000fe80000100a00 */
[----:B------:R-:W-:Y:S04]  /*d830*/  STL.64 [R1+0x288], R66 ;  /* 0x0002884201007387 */ /* 0x000fe80000100a00 */
[----:B------:R0:W-:Y:S04]  /*d840*/  STL.64 [R1+0x280], R44 ;  /* 0x0002802c01007387 */ /* 0x0001e80000100a00 */
[----:B------:R-:W3:Y:S04]  /*d850*/  LDL R80, [R1+0x530] ;  /* 0x0005300001507983 */ /* 0x000ee80000100800 */
[----:B------:R-:W3:Y:S04]  /*d860*/  @P3 LDG.E.U16 R43, desc[UR24][R54.64] ;  /* 0x00000018362b3981 */ /* 0x000ee8000c1e1500 */
[----:B------:R-:W3:Y:S01]  /*d870*/  @P2 LDG.E.U16 R49, desc[UR24][R22.64] ;  /* 0x0000001816312981 */ /* 0x000ee2000c1e1500 */
[----:B------:R-:W-:-:S03]  /*d880*/  ISETP.GT.AND P6, PT, R42, 0x4, PT ;  /* 0x000000042a00780c */ /* 0x000fc60003fc4270 */
[----:B------:R-:W3:Y:S04]  /*d890*/  @P2 LDG.E.U16 R81, desc[UR24][R32.64] ;  /* 0x0000001820512981 */ /* 0x000ee8000c1e1500 */
[----:B--2---:R-:W-:Y:S04]  /*d8a0*/  @P4 STL [R1+0x544], R25 ;  /* 0x0005441901004387 */ /* 0x004fe80000100800 */
[----:B----4-:R1:W-:Y:S04]  /*d8b0*/  @P4 STL [R1+0x548], R24 ;  /* 0x0005481801004387 */ /* 0x0103e80000100800 */
[----:B0-----:R-:W2:Y:S04]  /*d8c0*/  LDL R45, [R1+0x52c] ;  /* 0x00052c00012d7983 */ /* 0x001ea80000100800 */
[----:B------:R-:W4:Y:S04]  /*d8d0*/  LDL R93, [R1+0x528] ;  /* 0x00052800015d7983 */ /* 0x000f280000100800 */
[----:B-1----:R-:W2:Y:S04]  /*d8e0*/  LDL.64 R24, [R1+0x110] ;  /* 0x0001100001187983 */ /* 0x002ea80000100a00 */
[----:B------:R-:W2:Y:S04]  /*d8f0*/  LDL.LU.64 R30, [R1+0xa18] ;  /* 0x000a1800011e7983 */ /* 0x000ea80000300a00 */
[----:B------:R0:W-:Y:S04]  /*d900*/  @P1 STL [R1+0x2b0], R79 ;  /* 0x0002b04f01001387 */ /* 0x0001e80000100800 */
[----:B------:R-:W2:Y:S04]  /*d910*/  LDL.LU R56, [R1+0x208] ;  /* 0x0002080001387983 */ /* 0x000ea80000300800 */
[----:B------:R-:W2:Y:S04]  /*d920*/  LDL.LU R55, [R1+0x248] ;  /* 0x0002480001377983 */ /* 0x000ea80000300800 */
[----:B0-----:R-:W2:Y:S04]  /*d930*/  LDL R79, [R1+0x524] ;  /* 0x00052400014f7983 */ /* 0x001ea80000100800 */
[----:B------:R-:W2:Y:S04]  /*d940*/  LDL.LU R35, [R1+0x20c] ;  /* 0x00020c0001237983 */ /* 0x000ea80000300800 */
[----:B------:R-:W2:Y:S04]  /*d950*/  LDL.LU R34, [R1+0x250] ;  /* 0x0002500001227983 */ /* 0x000ea80000300800 */
[----:B------:R-:W4:Y:S04]  /*d960*/  LDL.LU R23, [R1+0x258] ;  /* 0x0002580001177983 */ /* 0x000f280000300800 */
[----:B------:R-:W4:Y:S04]  /*d970*/  LDL.LU R22, [R1+0x29c] ;  /* 0x00029c0001167983 */ /* 0x000f280000300800 */
[----:B---3--:R0:W-:Y:S04]  /*d980*/  @P3 STL [R1+0x540], R43 ;  /* 0x0005402b01003387 */ /* 0x0081e80000100800 */
[----:B0-----:R-:W3:Y:S01]  /*d990*/  LDL R43, [R1+0x520] ;  /* 0x00052000012b7983 */ /* 0x001ee20000100800 */
[----:B------:R-:W-:-:S03]  /*d9a0*/  ISETP.GT.AND P5, PT, R42, 0x18, PT ;  /* 0x000000182a00780c */ /* 0x000fc60003fa4270 */
[----:B------:R-:W-:Y:S04]  /*d9b0*/  @P2 STL [R1+0x538], R49 ;  /* 0x0005383101002387 */ /* 0x000fe80000100800 */
[----:B--2---:R-:W2:Y:S04]  /*d9c0*/  @P6 LDG.E.U16 R45, desc[UR24][R34.64] ;  /* 0x00000018222d6981 */ /* 0x004ea8000c1e1500 */
[----:B----4-:R-:W4:Y:S04]  /*d9d0*/  @P6 LDG.E.U16 R80, desc[UR24][R22.64] ;  /* 0x0000001816506981 */ /* 0x010f28000c1e1500 */
[----:B------:R0:W-:Y:S01]  /*d9e0*/  @P3 STL [R1+0x53c], R48 ;  /* 0x00053c3001003387 */ /* 0x0001e20000100800 */
[----:B------:R-:W-:-:S03]  /*d9f0*/  ISETP.GT.AND P1, PT, R42, 0x5, PT ;  /* 0x000000052a00780c */ /* 0x000fc60003f24270 */
[----:B------:R-:W2:Y:S04]  /*da00*/  LDL R54, [R1+0x360] ;  /* 0x0003600001367983 */ /* 0x000ea80000100800 */
[----:B------:R-:W2:Y:S04]  /*da10*/  LDL R92, [R1+0x51c] ;  /* 0x00051c00015c7983 */ /* 0x000ea80000100800 */
[----:B0-----:R-:W2:Y:S01]  /*da20*/  LDL.64 R48, [R1+0x98] ;  /* 0x0000980001307983 */ /* 0x001ea20000100a00 */
[----:B------:R-:W-:-:S03]  /*da30*/  IMAD.MOV.U32 R57, RZ, RZ, R56 ;  /* 0x000000ffff397224 */ /* 0x000fc600078e0038 */
[----:B------:R-:W2:Y:S01]  /*da40*/  LDL.LU.64 R32, [R1+0xa10] ;  /* 0x000a100001207983 */ /* 0x000ea20000300a00 */
[----:B------:R-:W-:-:S03]  /*da50*/  IMAD.MOV.U32 R56, RZ, RZ, R55 ;  /* 0x000000ffff387224 */ /* 0x000fc600078e0037 */
[----:B------:R-:W2:Y:S04]  /*da60*/  LDL R44, [R1+0x518] ;  /* 0x00051800012c7983 */ /* 0x000ea80000100800 */
[----:B------:R-:W2:Y:S01]  /*da70*/  @P5 LDG.E.U16 R4, desc[UR24][R90.64] ;  /* 0x000000185a045981 */ /* 0x000ea2000c1e1500 */
[----:B------:R-:W-:-:S03]  /*da80*/  ISETP.GT.AND P4, PT, R42, 0x6, PT ;  /* 0x000000062a00780c */ /* 0x000fc60003f84270 */
[----:B------:R-:W2:Y:S04]  /*da90*/  @P1 LDG.E.U16 R93, desc[UR24][R56.64] ;  /* 0x00000018385d1981 */ /* 0x000ea8000c1e1500 */
[----:B------:R0:W2:Y:S04]  /*daa0*/  @P5 LDG.E.U16 R3, desc[UR24][R24.64] ;  /* 0x0000001818035981 */ /* 0x0000a8000c1e1500 */
[----:B------:R-:W2:Y:S04]  /*dab0*/  LDL R91, [R1+0x514] ;  /* 0x00051400015b7983 */ /* 0x000ea80000100800 */
[----:B------:R1:W-:Y:S04]  /*dac0*/  @P2 STL [R1+0x534], R81 ;  /* 0x0005345101002387 */ /* 0x0003e80000100800 */
[----:B------:R-:W2:Y:S04]  /*dad0*/  LDL.64 R68, [R1+0x90] ;  /* 0x0000900001447983 */ /* 0x000ea80000100a00 */
[----:B------:R-:W2:Y:S04]  /*dae0*/  LDL R90, [R1+0x36c] ;  /* 0x00036c00015a7983 */ /* 0x000ea80000100800 */
[----:B------:R-:W-:Y:S04]  /*daf0*/  STL.64 [R1+0x248], R56 ;  /* 0x0002483801007387 */ /* 0x000fe80000100a00 */
[----:B------:R-:W2:Y:S04]  /*db00*/  LDL R66, [R1+0x510] ;  /* 0x0005100001427983 */ /* 0x000ea80000100800 */
[----:B------:R-:W-:Y:S04]  /*db10*/  STL.64 [R1+0x250], R34 ;  /* 0x0002502201007387 */ /* 0x000fe80000100a00 */
[----:B-1----:R-:W2:Y:S04]  /*db20*/  LDL R81, [R1+0x50c] ;  /* 0x00050c0001517983 */ /* 0x002ea80000100800 */
[----:B------:R1:W-:Y:S04]  /*db30*/  STL.64 [R1+0x258], R22 ;  /* 0x0002581601007387 */ /* 0x0003e80000100a00 */
[----:B------:R-:W2:Y:S04]  /*db40*/  @P1 LDG.E.U16 R79, desc[UR24][R36.64] ;  /* 0x00000018244f1981 */ /* 0x000ea8000c1e1500 */
[----:B---3--:R-:W3:Y:S04]  /*db50*/  @P4 LDG.E.U16 R43, desc[UR24][R46.64] ;  /* 0x000000182e2b4981 */ /* 0x008ee8000c1e1500 */
[----:B-1----:R-:W3:Y:S04]  /*db60*/  LDL.LU.64 R22, [R1+0xa08] ;  /* 0x000a080001167983 */ /* 0x002ee80000300a00 */
[----:B------:R-:W3:Y:S04]  /*db70*/  LDL.LU.64 R24, [R1+0xa00] ;  /* 0x000a000001187983 */ /* 0x000ee80000300a00 */
[----:B----4-:R1:W-:Y:S04]  /*db80*/  @P6 STL [R1+0x530], R80 ;  /* 0x0005305001006387 */ /* 0x0103e80000100800 */
[----:B-1----:R-:W4:Y:S04]  /*db90*/  LDL R80, [R1+0x508] ;  /* 0x0005080001507983 */ /* 0x002f280000100800 */
[----:B------:R-:W4:Y:S04]  /*dba0*/  LDL.LU.64 R34, [R1+0x9f8] ;  /* 0x0009f80001227983 */ /* 0x000f280000300a00 */
[----:B--2---:R1:W-:Y:S01]  /*dbb0*/  @P6 STL [R1+0x52c], R45 ;  /* 0x00052c2d01006387 */ /* 0x0043e20000100800 */
[----:B------:R-:W-:-:S03]  /*dbc0*/  ISETP.GT.AND P3, PT, R42, 0x7, PT ;  /* 0x000000072a00780c */ /* 0x000fc60003f64270 */
[----:B------:R-:W2:Y:S04]  /*dbd0*/  @P4 LDG.E.U16 R92, desc[UR24][R58.64] ;  /* 0x000000183a5c4981 */ /* 0x000ea8000c1e1500 */
[----:B-1----:R-:W2:Y:S04]  /*dbe0*/  LDL R45, [R1+0x504] ;  /* 0x00050400012d7983 */ /* 0x002ea80000100800 */
[----:B------:R-:W2:Y:S04]  /*dbf0*/  LDL.LU R56, [R1+0x298] ;  /* 0x0002980001387983 */ /* 0x000ea80000300800 */
[----:B------:R-:W2:Y:S01]  /*dc00*/  LDL.LU R55, [R1+0x64c] ;  /* 0x00064c0001377983 */ /* 0x000ea20000300800 */
[----:B------:R-:W-:-:S03]  /*dc10*/  ISETP.GT.AND P2, PT, R42, 0x20, PT ;  /* 0x000000202a00780c */ /* 0x000fc60003f44270 */
[----:B------:R-:W2:Y:S04]  /*dc20*/  @P3 LDG.E.U16 R44, desc[UR24][R60.64] ;  /* 0x000000183c2c3981 */ /* 0x000ea8000c1e1500 */
[----:B------:R-:W2:Y:S06]  /*dc30*/  @P3 LDG.E.U16 R91, desc[UR24][R70.64] ;  /* 0x00000018465b3981 */ /* 0x000eac000c1e1500 */
[----:B------:R-:W2:Y:S01]  /*dc40*/  @P2 LDG.E.U16 R54, desc[UR24][R48.64] ;  /* 0x0000001830362981 */ /* 0x000ea2000c1e1500 */
[----:B------:R-:W-:-:S03]  /*dc50*/  ISETP.GT.AND P5, PT, R42, 0x9, PT ;  /* 0x000000092a00780c */ /* 0x000fc60003fa4270 */
[----:B------:R1:W-:Y:S04]  /*dc60*/  @P1 STL [R1+0x528], R93 ;  /* 0x0005285d01001387 */ /* 0x0003e80000100800 */
[----:B------:R-:W2:Y:S04]  /*dc70*/  @P2 LDG.E.U16 R90, desc[UR24][R68.64] ;  /* 0x00000018445a2981 */ /* 0x000ea8000c1e1500 */
[----:B-1----:R-:W2:Y:S04]  /*dc80*/  LDL R93, [R1+0x500] ;  /* 0x00050000015d7983 */ /* 0x002ea80000100800 */
[----:B------:R-:W2:Y:S04]  /*dc90*/  LDL.LU.64 R36, [R1+0x9f0] ;  /* 0x0009f00001247983 */ /* 0x000ea80000300a00 */
[----:B------:R-:W2:Y:S04]  /*dca0*/  LDL R67, [R1+0x4fc] ;  /* 0x0004fc0001437983 */ /* 0x000ea80000100800 */
[----:B------:R1:W-:Y:S01]  /*dcb0*/  @P1 STL [R1+0x524], R79 ;  /* 0x0005244f01001387 */ /* 0x0003e20000100800 */
[----:B------:R-:W-:-:S03]  /*dcc0*/  ISETP.GT.AND P1, PT, R42, 0xa, PT ;  /* 0x0000000a2a00780c */ /* 0x000fc60003f24270 */
[----:B------:R-:W2:Y:S04]  /*dcd0*/  @P5 LDG.E.U16 R81, desc[UR24][R72.64] ;  /* 0x0000001848515981 */ /* 0x000ea8000c1e1500 */
[----:B-1----:R-:W2:Y:S04]  /*dce0*/  LDL R79, [R1+0x4f8] ;  /* 0x0004f800014f7983 */ /* 0x002ea80000100800 */
[----:B------:R-:W2:Y:S04]  /*dcf0*/  LDL.LU.64 R46, [R1+0x9e8] ;  /* 0x0009e800012e7983 */ /* 0x000ea80000300a00 */
[----:B---3--:R1:W-:Y:S04]  /*dd00*/  @P4 STL [R1+0x520], R43 ;  /* 0x0005202b01004387 */ /* 0x0083e80000100800 */
[----:B-1----:R-:W3:Y:S04]  /*dd10*/  LDL R43, [R1+0x4f4] ;  /* 0x0004f400012b7983 */ /* 0x002ee80000100800 */
[----:B------:R-:W3:Y:S04]  /*dd20*/  LDL.LU.64 R48, [R1+0x9e0] ;  /* 0x0009e00001307983 */ /* 0x000ee80000300a00 */
[----:B------:R-:W3:Y:S04]  /*dd30*/  LDL.LU.64 R58, [R1+0x9d8] ;  /* 0x0009d800013a7983 */ /* 0x000ee80000300a00 */
[----:B----4-:R-:W4:Y:S04]  /*dd40*/  @P1 LDG.E.U16 R80, desc[UR24][R82.64] ;  /* 0x0000001852501981 */ /* 0x010f28000c1e1500 */
[----:B--2---:R-:W2:Y:S01]  /*dd50*/  @P1 LDG.E.U16 R45, desc[UR24][R86.64] ;  /* 0x00000018562d1981 */ /* 0x004ea2000c1e1500 */
[----:B------:R-:W-:-:S02]  /*dd60*/  IMAD.MOV.U32 R57, RZ, RZ, R56 ;  /* 0x000000ffff397224 */ /* 0x000fc400078e0038 */
[----:B------:R-:W-:-:S05]  /*dd70*/  IMAD.MOV.U32 R56, RZ, RZ, R55 ;  /* 0x000000ffff387224 */ /* 0x000fca00078e0037 */
[----:B------:R-:W2:Y:S04]  /*dd80*/  @P5 LDG.E.U16 R66, desc[UR24][R56.64] ;  /* 0x0000001838425981 */ /* 0x000ea8000c1e1500 */
[----:B------:R1:W-:Y:S04]  /*dd90*/  @P2 STL [R1+0x360], R54 ;  /* 0x0003603601002387 */ /* 0x0003e80000100800 */
[----:B-1----:R-:W4:Y:S04]  /*dda0*/  LDL R54, [R1+0x4f0] ;  /* 0x0004f00001367983 */ /* 0x002f280000100800 */
[----:B------:R1:W-:Y:S01]  /*ddb0*/  @P4 STL [R1+0x51c], R92 ;  /* 0x00051c5c01004387 */ /* 0x0003e20000100800 */
[----:B------:R-:W-:-:S03]  /*ddc0*/  ISETP.GT.AND P4, PT, R42, 0xb, PT ;  /* 0x0000000b2a00780c */ /* 0x000fc60003f84270 */
[----:B-1----:R-:W4:Y:S04]  /*ddd0*/  LDL R92, [R1+0x4ec] ;  /* 0x0004ec00015c7983 */ /* 0x002f280000100800 */
[----:B------:R-:W4:Y:S04]  /*dde0*/  LDL.LU.64 R60, [R1+0x9d0] ;  /* 0x0009d000013c7983 */ /* 0x000f280000300a00 */
[----:B------:R-:W4:Y:S04]  /*ddf0*/  LDL.LU.64 R70, [R1+0x9c8] ;  /* 0x0009c80001467983 */ /* 0x000f280000300a00 */
[----:B------:R1:W-:Y:S04]  /*de00*/  @P3 STL [R1+0x518], R44 ;  /* 0x0005182c01003387 */ /* 0x0003e80000100800 */
[----:B------:R-:W4:Y:S04]  /*de10*/  @P4 LDG.E.U16 R93, desc[UR24][R6.64] ;  /* 0x00000018065d4981 */ /* 0x000f28000c1e1500 */
[----:B------:R-:W4:Y:S04]  /*de20*/  @P4 LDG.E.U16 R67, desc[UR24][R8.64] ;  /* 0x0000001808434981 */ /* 0x000f28000c1e1500 */
[----:B-1----:R-:W4:Y:S04]  /*de30*/  LDL R44, [R1+0x4e8] ;  /* 0x0004e800012c7983 */ /* 0x002f280000100800 */
[----:B------:R1:W-:Y:S01]  /*de40*/  @P3 STL [R1+0x514], R91 ;  /* 0x0005145b01003387 */ /* 0x0003e20000100800 */
[----:B------:R-:W-:-:S03]  /*de50*/  ISETP.GT.AND P3, PT, R42, 0xc, PT ;  /* 0x0000000c2a00780c */ /* 0x000fc60003f64270 */
[----:B-1----:R-:W4:Y:S10]  /*de60*/  LDL R91, [R1+0x4e4] ;  /* 0x0004e400015b7983 */ /* 0x002f340000100800 */
[----:B------:R-:W4:Y:S04]  /*de70*/  @P3 LDG.E.U16 R79, desc[UR24][R14.64] ;  /* 0x000000180e4f3981 */ /* 0x000f28000c1e1500 */
[----:B---3--:R-:W3:Y:S04]  /*de80*/  @P3 LDG.E.U16 R43, desc[UR24][R16.64] ;  /* 0x00000018102b3981 */ /* 0x008ee8000c1e1500 */
[----:B------:R1:W-:Y:S04]  /*de90*/  @P2 STL [R1+0x36c], R90 ;  /* 0x00036c5a01002387 */ /* 0x0003e80000100800 */
[----:B-1----:R-:W3:Y:S04]  /*dea0*/  LDL R90, [R1+0x4e0] ;  /* 0x0004e000015a7983 */ /* 0x002ee80000100800 */
[----:B------:R-:W-:Y:S04]  /*deb0*/  STL.64 [R1+0x208], R56 ;  /* 0x0002083801007387 */ /* 0x000fe80000100a00 */
[----:B--2---:R1:W-:Y:S04]  /*dec0*/  @P5 STL [R1+0x510], R66 ;  /* 0x0005104201005387 */ /* 0x0043e80000100800 */
[----:B-1----:R-:W2:Y:S04]  /*ded0*/  LDL R66, [R1+0x4dc] ;  /* 0x0004dc0001427983 */ /* 0x002ea80000100800 */
[----:B------:R-:W2:Y:S04]  /*dee0*/  LDL.LU.64 R72, [R1+0x9c0] ;  /* 0x0009c00001487983 */ /* 0x000ea80000300a00 */
[----:B------:R1:W-:Y:S04]  /*def0*/  @P5 STL [R1+0x50c], R81 ;  /* 0x00050c5101005387 */ /* 0x0003e80000100800 */
[----:B-1----:R-:W2:Y:S04]  /*df00*/  LDL R81, [R1+0x4d8] ;  /* 0x0004d80001517983 */ /* 0x002ea80000100800 */
[----:B------:R-:W2:Y:S04]  /*df10*/  LDL.LU.64 R82, [R1+0x9b8] ;  /* 0x0009b80001527983 */ /* 0x000ea80000300a00 */
[----:B----4-:R1:W-:Y:S04]  /*df20*/  @P1 STL [R1+0x508], R80 ;  /* 0x0005085001001387 */ /* 0x0103e80000100800 */
[----:B-1----:R-:W4:Y:S01]  /*df30*/  LDL R80, [R1+0x4d4] ;  /* 0x0004d40001507983 */ /* 0x002f220000100800 */
[----:B------:R-:W-:-:S02]  /*df40*/  ISETP.GT.AND P2, PT, R42, 0xd, PT ;  /* 0x0000000d2a00780c */ /* 0x000fc40003f44270 */
[C---:B------:R-:W-:Y:S01]  /*df50*/  ISETP.GT.AND P5, PT, R42.reuse, 0xe, PT ;  /* 0x0000000e2a00780c */ /* 0x040fe20003fa4270 */
[----:B------:R-:W4:Y:S10]  /*df60*/  LDL.LU.64 R86, [R1+0x9b0] ;  /* 0x0009b00001567983 */ /* 0x000f340000300a00 */
[----:B------:R-:W4:Y:S04]  /*df70*/  @P2 LDG.E.U16 R92, desc[UR24][R28.64] ;  /* 0x000000181c5c2981 */ /* 0x000f28000c1e1500 */
[----:B------:R-:W4:Y:S04]  /*df80*/  @P2 LDG.E.U16 R54, desc[UR24][R26.64] ;  /* 0x000000181a362981 */ /* 0x000f28000c1e1500 */
[----:B------:R1:W-:Y:S04]  /*df90*/  @P1 STL [R1+0x504], R45 ;  /* 0x0005042d01001387 */ /* 0x0003e80000100800 */
[----:B------:R-:W4:Y:S01]  /*dfa0*/  @P5 LDG.E.U16 R91, desc[UR24][R40.64] ;  /* 0x00000018285b5981 */ /* 0x000f22000c1e1500 */
[----:B------:R-:W-:-:S03]  /*dfb0*/  ISETP.GT.AND P1, PT, R42, 0xf, PT ;  /* 0x0000000f2a00780c */ /* 0x000fc60003f24270 */
[----:B------:R-:W4:Y:S04]  /*dfc0*/  @P5 LDG.E.U16 R44, desc[UR24][R38.64] ;  /* 0x00000018262c5981 */ /* 0x000f28000c1e1500 */
[----:B-1----:R-:W4:Y:S04]  /*dfd0*/  LDL R45, [R1+0x4d0] ;  /* 0x0004d000012d7983 */ /* 0x002f280000100800 */
[----:B------:R-:W4:Y:S04]  /*dfe0*/  LDL.LU.64 R6, [R1+0x9a8] ;  /* 0x0009a80001067983 */ /* 0x000f280000300a00 */
[----:B------:R1:W-:Y:S04]  /*dff0*/  @P4 STL [R1+0x500], R93 ;  /* 0x0005005d01004387 */ /* 0x0003e80000100800 */
[----:B---3--:R-:W3:Y:S04]  /*e000*/  @P1 LDG.E.U16 R90, desc[UR24][R50.64] ;  /* 0x00000018325a1981 */ /* 0x008ee8000c1e1500 */
[----:B-1----:R-:W3:Y:S04]  /*e010*/  LDL R93, [R1+0x4cc] ;  /* 0x0004cc00015d7983 */ /* 0x002ee80000100800 */
[----:B------:R-:W3:Y:S04]  /*e020*/  LDL.LU.64 R8, [R1+0x9a0] ;  /* 0x0009a00001087983 */ /* 0x000ee80000300a00 */
[----:B------:R-:W-:Y:S01]  /*e030*/  @P4 STL [R1+0x4fc], R67 ;  /* 0x0004fc4301004387 */ /* 0x000fe20000100800 */
[----:B------:R-:W-:-:S03]  /*e040*/  ISETP.GT.AND P4, PT, R42, 0x11, PT ;  /* 0x000000112a00780c */ /* 0x000fc60003f84270 */
[----:B------:R-:W3:Y:S04]  /*e050*/  LDL.LU.64 R14, [R1+0x998] ;  /* 0x00099800010e7983 */ /* 0x000ee80000300a00 */
[----:B------:R1:W-:Y:S04]  /*e060*/  @P3 STL [R1+0x4f8], R79 ;  /* 0x0004f84f01003387 */ /* 0x0003e80000100800 */
[----:B-1----:R-:W3:Y:S04]  /*e070*/  LDL R79, [R1+0x4c8] ;  /* 0x0004c800014f7983 */ /* 0x002ee80000100800 */
[----:B------:R-:W3:Y:S04]  /*e080*/  LDL.LU.64 R16, [R1+0x990] ;  /* 0x0009900001107983 */ /* 0x000ee80000300a00 */
[----:B------:R1:W-:Y:S04]  /*e090*/  @P3 STL [R1+0x4f4], R43 ;  /* 0x0004f42b01003387 */ /* 0x0003e80000100800 */
[----:B-1----:R-:W3:Y:S04]  /*e0a0*/  LDL R43, [R1+0x4c4] ;  /* 0x0004c400012b7983 */ /* 0x002ee80000100800 */
[----:B------:R-:W3:Y:S04]  /*e0b0*/  LDL.LU.64 R26, [R1+0x988] ;  /* 0x00098800011a7983 */ /* 0x000ee80000300a00 */
[----:B--2---:R-:W2:Y:S04]  /*e0c0*/  @P1 LDG.E.U16 R66, desc[UR24][R52.64] ;  /* 0x0000001834421981 */ /* 0x004ea8000c1e1500 */
[----:B------:R-:W2:Y:S04]  /*e0d0*/  @P4 LDG.E.U16 R81, desc[UR24][R62.64] ;  /* 0x000000183e514981 */ /* 0x000ea8000c1e1500 */
[----:B----4-:R-:W4:Y:S01]  /*e0e0*/  @P4 LDG.E.U16 R80, desc[UR24][R64.64] ;  /* 0x0000001840504981 */ /* 0x010f22000c1e1500 */
[----:B------:R-:W-:-:S03]  /*e0f0*/  ISETP.GT.AND P3, PT, R42, 0x12, PT ;  /* 0x000000122a00780c */ /* 0x000fc60003f64270 */
[----:B------:R-:W4:Y:S04]  /*e100*/  LDL.LU.64 R28, [R1+0x980] ;  /* 0x00098000011c7983 */ /* 0x000f280000300a00 */
[----:B------:R-:W4:Y:S04]  /*e110*/  LDL R56, [R1+0x4c0] ;  /* 0x0004c00001387983 */ /* 0x000f280000100800 */
[----:B------:R1:W-:Y:S04]  /*e120*/  @P2 STL [R1+0x4ec], R92 ;  /* 0x0004ec5c01002387 */ /* 0x0003e80000100800 */
[----:B-1----:R-:W4:Y:S04]  /*e130*/  LDL R92, [R1+0x4bc] ;  /* 0x0004bc00015c7983 */ /* 0x002f280000100800 */
[----:B------:R-:W-:Y:S01]  /*e140*/  @P2 STL [R1+0x4f0], R54 ;  /* 0x0004f03601002387 */ /* 0x000fe20000100800 */
[----:B------:R-:W-:-:S03]  /*e150*/  ISETP.GT.AND P2, PT, R42, 0x13, PT ;  /* 0x000000132a00780c */ /* 0x000fc60003f44270 */
[----:B------:R-:W4:Y:S04]  /*e160*/  LDL.LU.64 R38, [R1+0x978] ;  /* 0x0009780001267983 */ /* 0x000f280000300a00 */
[----:B------:R-:W4:Y:S04]  /*e170*/  LDL.LU.64 R40, [R1+0x970] ;  /* 0x0009700001287983 */ /* 0x000f280000300a00 */
[----:B------:R-:W4:Y:S04]  /*e180*/  LDL R68, [R1+0x4b8] ;  /* 0x0004b80001447983 */ /* 0x000f280000100800 */
[----:B------:R1:W-:Y:S04]  /*e190*/  @P5 STL [R1+0x4e4], R91 ;  /* 0x0004e45b01005387 */ /* 0x0003e80000100800 */
[----:B------:R-:W4:Y:S04]  /*e1a0*/  @P3 LDG.E.U16 R45, desc[UR24][R74.64] ;  /* 0x000000184a2d3981 */ /* 0x000f28000c1e1500 */
[----:B---3--:R-:W3:Y:S04]  /*e1b0*/  @P3 LDG.E.U16 R93, desc[UR24][R76.64] ;  /* 0x000000184c5d3981 */ /* 0x008ee8000c1e1500 */
[----:B-1----:R-:W3:Y:S04]  /*e1c0*/  LDL R91, [R1+0x4b4] ;  /* 0x0004b400015b7983 */ /* 0x002ee80000100800 */
[----:B------:R1:W-:Y:S04]  /*e1d0*/  @P5 STL [R1+0x4e8], R44 ;  /* 0x0004e82c01005387 */ /* 0x0003e80000100800 */
[----:B------:R-:W3:Y:S04]  /*e1e0*/  LDL.LU.64 R50, [R1+0x968] ;  /* 0x0009680001327983 */ /* 0x000ee80000300a00 */
[----:B-1----:R-:W3:Y:S04]  /*e1f0*/  LDL R44, [R1+0x4b0] ;  /* 0x0004b000012c7983 */ /* 0x002ee80000100800 */
[----:B------:R-:W3:Y:S04]  /*e200*/  @P2 LDG.E.U16 R79, desc[UR24][R84.64] ;  /* 0x00000018544f2981 */ /* 0x000ee8000c1e1500 */
[----:B------:R1:W-:Y:S04]  /*e210*/  @P1 STL [R1+0x4e0], R90 ;  /* 0x0004e05a01001387 */ /* 0x0003e80000100800 */
[----:B-1----:R-:W3:Y:S04]  /*e220*/  LDL R90, [R1+0x4ac] ;  /* 0x0004ac00015a7983 */ /* 0x002ee80000100800 */
[----:B------:R-:W3:Y:S04]  /*e230*/  @P2 LDG.E.U16 R43, desc[UR24][R88.64] ;  /* 0x00000018582b2981 */ /* 0x000ee8000c1e1500 */
[----:B------:R-:W3:Y:S04]  /*e240*/  LDL.LU.64 R52, [R1+0x960] ;  /* 0x0009600001347983 */ /* 0x000ee80000300a00 */
[----:B--2---:R-:W-:Y:S04]  /*e250*/  @P1 STL [R1+0x4dc], R66 ;  /* 0x0004dc4201001387 */ /* 0x004fe80000100800 */
[----:B------:R-:W2:Y:S04]  /*e260*/  LDL.LU.64 R62, [R1+0x958] ;  /* 0x00095800013e7983 */ /* 0x000ea80000300a00 */
[----:B------:R-:W2:Y:S04]  /*e270*/  LDL R55, [R1+0x4a8] ;  /* 0x0004a80001377983 */ /* 0x000ea80000100800 */
[----:B------:R1:W-:Y:S04]  /*e280*/  @P4 STL [R1+0x4d8], R81 ;  /* 0x0004d85101004387 */ /* 0x0003e80000100800 */
[----:B-1----:R-:W2:Y:S04]  /*e290*/  LDL R81, [R1+0x4a4] ;  /* 0x0004a40001517983 */ /* 0x002ea80000100800 */
[----:B------:R-:W2:Y:S04]  /*e2a0*/  LDL.LU.64 R64, [R1+0x950] ;  /* 0x0009500001407983 */ /* 0x000ea80000300a00 */
[----:B----4-:R1:W-:Y:S04]  /*e2b0*/  @P4 STL [R1+0x4d4], R80 ;  /* 0x0004d45001004387 */ /* 0x0103e80000100800 */
[----:B-1----:R-:W4:Y:S01]  /*e2c0*/  LDL R80, [R1+0x4a0] ;  /* 0x0004a00001507983 */ /* 0x002f220000100800 */
[----:B------:R-:W-:-:S02]  /*e2d0*/  ISETP.GT.AND P5, PT, R42, 0x14, PT ;  /* 0x000000142a00780c */ /* 0x000fc40003fa4270 */
[C---:B------:R-:W-:Y:S01]  /*e2e0*/  ISETP.GT.AND P1, PT, R42.reuse, 0x15, PT ;  /* 0x000000152a00780c */ /* 0x040fe20003f24270 */
[----:B------:R-:W4:Y:S01]  /*e2f0*/  LDL.LU.64 R74, [R1+0x948] ;  /* 0x00094800014a7983 */ /* 0x000f220000300a00 */
[----:B------:R-:W-:-:S03]  /*e300*/  ISETP.GT.AND P4, PT, R42, 0x16, PT ;  /* 0x000000162a00780c */ /* 0x000fc60003f84270 */
[----:B------:R-:W4:Y:S04]  /*e310*/  LDL R67, [R1+0x49c] ;  /* 0x00049c0001437983 */ /* 0x000f280000100800 */
[----:B------:R-:W4:Y:S04]  /*e320*/  LDL.LU.64 R76, [R1+0x940] ;  /* 0x00094000014c7983 */ /* 0x000f280000300a00 */
[----:B------:R-:W4:Y:S04]  /*e330*/  @P5 LDG.E.U16 R92, desc[UR24][R12.64] ;  /* 0x000000180c5c5981 */ /* 0x000f28000c1e1500 */
[----:B------:R-:W4:Y:S04]  /*e340*/  @P5 LDG.E.U16 R56, desc[UR24][R10.64] ;  /* 0x000000180a385981 */ /* 0x000f28000c1e1500 */
[----:B------:R-:W4:Y:S04]  /*e350*/  LDL R54, [R1+0x498] ;  /* 0x0004980001367983 */ /* 0x000f280000100800 */
[----:B------:R-:W4:Y:S04]  /*e360*/  @P1 LDG.E.U16 R68, desc[UR24][R18.64] ;  /* 0x0000001812441981 */ /* 0x000f28000c1e1500 */
[----:B---3--:R-:W3:Y:S04]  /*e370*/  @P1 LDG.E.U16 R91, desc[UR24][R20.64] ;  /* 0x00000018145b1981 */ /* 0x008ee8000c1e1500 */
[----:B------:R1:W-:Y:S04]  /*e380*/  @P3 STL [R1+0x4cc], R93 ;  /* 0x0004cc5d01003387 */ /* 0x0003e80000100800 */
[----:B-1----:R-:W3:Y:S04]  /*e390*/  LDL R93, [R1+0x494] ;  /* 0x00049400015d7983 */ /* 0x002ee80000100800 */
[----:B------:R-:W-:Y:S01]  /*e3a0*/  @P3 STL [R1+0x4d0], R45 ;  /* 0x0004d02d01003387 */ /* 0x000fe20000100800 */
[----:B------:R-:W-:-:S03]  /*e3b0*/  ISETP.GT.AND P3, PT, R42, 0x17, PT ;  /* 0x000000172a00780c */ /* 0x000fc60003f64270 */
[----:B------:R-:W3:Y:S04]  /*e3c0*/  LDL.LU.64 R84, [R1+0x938] ;  /* 0x0009380001547983 */ /* 0x000ee80000300a00 */
[----:B------:R1:W-:Y:S04]  /*e3d0*/  @P2 STL [R1+0x4c8], R79 ;  /* 0x0004c84f01002387 */ /* 0x0003e80000100800 */
[----:B------:R-:W3:Y:S04]  /*e3e0*/  @P4 LDG.E.U16 R44, desc[UR24][R30.64] ;  /* 0x000000181e2c4981 */ /* 0x000ee8000c1e1500 */
[----:B-1----:R-:W3:Y:S04]  /*e3f0*/  LDL R79, [R1+0x490] ;  /* 0x00049000014f7983 */ /* 0x002ee80000100800 */
[----:B------:R-:W3:Y:S04]  /*e400*/  LDL.LU.64 R88, [R1+0x930] ;  /* 0x0009300001587983 */ /* 0x000ee80000300a00 */
[----:B------:R-:W3:Y:S04]  /*e410*/  LDL R66, [R1+0x48c] ;  /* 0x00048c0001427983 */ /* 0x000ee80000100800 */
[----:B------:R-:W3:Y:S04]  /*e420*/  LDL R45, [R1+0x488] ;  /* 0x00048800012d7983 */ /* 0x000ee80000100800 */
[----:B------:R1:W-:Y:S01]  /*e430*/  @P2 STL [R1+0x4c4], R43 ;  /* 0x0004c42b01002387 */ /* 0x0003e20000100800 */
[----:B------:R-:W-:-:S03]  /*e440*/  ISETP.GT.AND P2, PT, R42, 0x19, PT ;  /* 0x000000192a00780c */ /* 0x000fc60003f44270 */
[----:B------:R-:W3:Y:S04]  /*e450*/  @P4 LDG.E.U16 R90, desc[UR24][R32.64] ;  /* 0x00000018205a4981 */ /* 0x000ee8000c1e1500 */
[----:B-1----:R-:W3:Y:S04]  /*e460*/  LDL R43, [R1+0x484] ;  /* 0x00048400012b7983 */ /* 0x002ee80000100800 */
[----:B------:R-:W3:Y:S04]  /*e470*/  LDL.LU.64 R10, [R1+0x928] ;  /* 0x00092800010a7983 */ /* 0x000ee80000300a00 */
[----:B------:R-:W3:Y:S04]  /*e480*/  LDL.LU.64 R12, [R1+0x920] ;  /* 0x00092000010c7983 */ /* 0x000ee80000300a00 */
[----:B--2---:R-:W2:Y:S04]  /*e490*/  @P3 LDG.E.U16 R55, desc[UR24][R22.64] ;  /* 0x0000001816373981 */ /* 0x004ea8000c1e1500 */
[----:B------:R-:W2:Y:S04]  /*e4a0*/  @P3 LDG.E.U16 R81, desc[UR24][R24.64] ;  /* 0x0000001818513981 */ /* 0x000ea8000c1e1500 */
[----:B----4-:R-:W4:Y:S04]  /*e4b0*/  @P2 LDG.E.U16 R80, desc[UR24][R34.64] ;  /* 0x0000001822502981 */ /* 0x010f28000c1e1500 */
[----:B------:R-:W4:Y:S04]  /*e4c0*/  @P2 LDG.E.U16 R67, desc[UR24][R36.64] ;  /* 0x0000001824432981 */ /* 0x000f28000c1e1500 */
[----:B------:R1:W-:Y:S04]  /*e4d0*/  @P5 STL [R1+0x4bc], R92 ;  /* 0x0004bc5c01005387 */ /* 0x0003e80000100800 */
[----:B-1----:R-:W4:Y:S04]  /*e4e0*/  LDL R92, [R1+0x480] ;  /* 0x00048000015c7983 */ /* 0x002f280000100800 */
[----:B------:R-:W-:Y:S01]  /*e4f0*/  @P5 STL [R1+0x4c0], R56 ;  /* 0x0004c03801005387 */ /* 0x000fe20000100800 */
[----:B------:R-:W-:-:S03]  /*e500*/  ISETP.GT.AND P5, PT, R42, 0x1a, PT ;  /* 0x0000001a2a00780c */ /* 0x000fc60003fa4270 */
[----:B------:R-:W4:Y:S04]  /*e510*/  LDL.LU.64 R18, [R1+0x918] ;  /* 0x0009180001127983 */ /* 0x000f280000300a00 */
[----:B------:R-:W4:Y:S06]  /*e520*/  LDL.LU.64 R20, [R1+0x910] ;  /* 0x0009100001147983 */ /* 0x000f2c0000300a00 */
[----:B------:R-:W4:Y:S04]  /*e530*/  @P5 LDG.E.U16 R54, desc[UR24][R46.64] ;  /* 0x000000182e365981 */ /* 0x000f28000c1e1500 */
[----:B---3--:R1:W-:Y:S04]  /*e540*/  @P1 STL [R1+0x4b4], R91 ;  /* 0x0004b45b01001387 */ /* 0x0083e80000100800 */
[----:B-1----:R-:W3:Y:S04]  /*e550*/  LDL R91, [R1+0x47c] ;  /* 0x00047c00015b7983 */ /* 0x002ee80000100800 */
[----:B------:R-:W-:Y:S01]  /*e560*/  @P1 STL [R1+0x4b8], R68 ;  /* 0x0004b84401001387 */ /* 0x000fe20000100800 */
[----:B------:R-:W-:-:S03]  /*e570*/  ISETP.GT.AND P1, PT, R42, 0x1b, PT ;  /* 0x0000001b2a00780c */ /* 0x000fc60003f24270 */
[----:B------:R-:W3:Y:S04]  /*e580*/  @P5 LDG.E.U16 R93, desc[UR24][R48.64] ;  /* 0x00000018305d5981 */ /* 0x000ee8000c1e1500 */
[----:B------:R-:W3:Y:S04]  /*e590*/  LDL.LU.64 R30, [R1+0x908] ;  /* 0x00090800011e7983 */ /* 0x000ee80000300a00 */
[----:B------:R-:W3:Y:S04]  /*e5a0*/  LDL.LU.64 R32, [R1+0x900] ;  /* 0x0009000001207983 */ /* 0x000ee80000300a00 */
[----:B------:R1:W-:Y:S04]  /*e5b0*/  @P4 STL [R1+0x4b0], R44 ;  /* 0x0004b02c01004387 */ /* 0x0003e80000100800 */
[----:B------:R-:W3:Y:S04]  /*e5c0*/  @P1 LDG.E.U16 R79, desc[UR24][R58.64] ;  /* 0x000000183a4f1981 */ /* 0x000ee8000c1e1500 */
[----:B-1----:R-:W3:Y:S04]  /*e5d0*/  LDL R44, [R1+0x478] ;  /* 0x00047800012c7983 */ /* 0x002ee80000100800 */
[----:B------:R-:W3:Y:S04]  /*e5e0*/  @P1 LDG.E.U16 R66, desc[UR24][R60.64] ;  /* 0x000000183c421981 */ /* 0x000ee8000c1e1500 */
[----:B------:R1:W-:Y:S04]  /*e5f0*/  @P4 STL [R1+0x4ac], R90 ;  /* 0x0004ac5a01004387 */ /* 0x0003e80000100800 */
[----:B-1----:R-:W3:Y:S04]  /*e600*/  LDL R90, [R1+0x474] ;  /* 0x00047400015a7983 */ /* 0x002ee80000100800 */
[----:B------:R-:W3:Y:S04]  /*e610*/  LDL.LU.64 R22, [R1+0x8f8] ;  /* 0x0008f80001167983 */ /* 0x000ee80000300a00 */
[----:B------:R-:W3:Y:S04]  /*e620*/  LDL.LU.64 R24, [R1+0x8f0] ;  /* 0x0008f00001187983 */ /* 0x000ee80000300a00 */
[----:B--2---:R1:W-:Y:S04]  /*e630*/  @P3 STL [R1+0x4a4], R81 ;  /* 0x0004a45101003387 */ /* 0x0043e80000100800 */
[----:B-1----:R-:W2:Y:S04]  /*e640*/  LDL R81, [R1+0x470] ;  /* 0x0004700001517983 */ /* 0x002ea80000100800 */
[----:B------:R-:W-:Y:S04]  /*e650*/  @P3 STL [R1+0x4a8], R55 ;  /* 0x0004a83701003387 */ /* 0x000fe80000100800 */
[----:B------:R-:W2:Y:S04]  /*e660*/  LDL.LU.64 R34, [R1+0x8e8] ;  /* 0x0008e80001227983 */ /* 0x000ea80000300a00 */
[----:B----4-:R1:W-:Y:S04]  /*e670*/  @P2 STL [R1+0x4a0], R80 ;  /* 0x0004a05001002387 */ /* 0x0103e80000100800 */
[----:B-1----:R-:W4:Y:S01]  /*e680*/  LDL R80, [R1+0x46c] ;  /* 0x00046c0001507983 */ /* 0x002f220000100800 */
[----:B------:R-:W-:-:S02]  /*e690*/  ISETP.GT.AND P4, PT, R42, 0x1c, PT ;  /* 0x0000001c2a00780c */ /* 0x000fc40003f84270 */
[C---:B------:R-:W-:Y:S01]  /*e6a0*/  ISETP.GT.AND P3, PT, R42.reuse, 0x1d, PT ;  /* 0x0000001d2a00780c */ /* 0x040fe20003f64270 */
[----:B------:R-:W4:Y:S04]  /*e6b0*/  LDL.LU.64 R36, [R1+0x8e0] ;  /* 0x0008e00001247983 */ /* 0x000f280000300a00 */
[----:B------:R-:W-:Y:S01]  /*e6c0*/  @P2 STL [R1+0x49c], R67 ;  /* 0x00049c4301002387 */ /* 0x000fe20000100800 */
[----:B------:R-:W-:-:S03]  /*e6d0*/  ISETP.GT.AND P2, PT, R42, 0x1e, PT ;  /* 0x0000001e2a00780c */ /* 0x000fc60003f44270 */
[----:B------:R-:W4:Y:S04]  /*e6e0*/  LDL.LU.64 R46, [R1+0x8d8] ;  /* 0x0008d800012e7983 */ /* 0x000f280000300a00 */
[----:B------:R-:W4:Y:S04]  /*e6f0*/  @P4 LDG.E.U16 R43, desc[UR24][R72.64] ;  /* 0x00000018482b4981 */ /* 0x000f28000c1e1500 */
[----:B------:R-:W4:Y:S04]  /*e700*/  LDL.LU.64 R48, [R1+0x8d0] ;  /* 0x0008d00001307983 */ /* 0x000f280000300a00 */
[----:B------:R-:W4:Y:S04]  /*e710*/  @P4 LDG.E.U16 R45, desc[UR24][R70.64] ;  /* 0x00000018462d4981 */ /* 0x000f28000c1e1500 */
        /* <DEDUP_REMOVED lines=11> */
[----:B------:R-:W3:Y:S04]  /*e7d0*/  @P2 LDG.E.U16 R90, desc[UR24][R8.64] ;  /* 0x00000018085a2981 */ /* 0x000ee8000c1e1500 */
[----:B--2---:R-:W2:Y:S04]  /*e7e0*/  @P5 LDG.E.U16 R81, desc[UR24][R14.64] ;  /* 0x000000180e515981 */ /* 0x004ea8000c1e1500 */
[----:B----4-:R-:W4:Y:S04]  /*e7f0*/  @P5 LDG.E.U16 R80, desc[UR24][R16.64] ;  /* 0x0000001810505981 */ /* 0x010f28000c1e1500 */
[----:B------:R-:W-:Y:S01]  /*e800*/  @P1 STL [R1+0x48c], R66 ;  /* 0x00048c4201001387 */ /* 0x000fe20000100800 */
[----:B------:R-:W-:-:S03]  /*e810*/  ISETP.GT.AND P1, PT, R42, 0x21, PT ;  /* 0x000000212a00780c */ /* 0x000fc60003f24270 */
[----:B------:R-:W4:Y:S04]  /*e820*/  LDL.LU.64 R70, [R1+0x8b8] ;  /* 0x0008b80001467983 */ /* 0x000f280000300a00 */
[----:B------:R-:W4:Y:S04]  /*e830*/  LDL.LU.64 R72, [R1+0x8b0] ;  /* 0x0008b00001487983 */ /* 0x000f280000300a00 */
[----:B------:R-:W4:Y:S04]  /*e840*/  LDL R69, [R1+0x460] ;  /* 0x0004600001457983 */ /* 0x000f280000100800 */
[----:B------:R1:W-:Y:S04]  /*e850*/  @P4 STL [R1+0x484], R43 ;  /* 0x0004842b01004387 */ /* 0x0003e80000100800 */
[----:B-1----:R-:W4:Y:S04]  /*e860*/  LDL R43, [R1+0x45c] ;  /* 0x00045c00012b7983 */ /* 0x002f280000100800 */
[----:B------:R-:W-:Y:S04]  /*e870*/  @P4 STL [R1+0x488], R45 ;  /* 0x0004882d01004387 */ /* 0x000fe80000100800 */
[----:B------:R-:W4:Y:S04]  /*e880*/  LDL.LU.64 R82, [R1+0x8a8] ;  /* 0x0008a80001527983 */ /* 0x000f280000300a00 */
[----:B------:R-:W4:Y:S04]  /*e890*/  LDL R56, [R1+0x458] ;  /* 0x0004580001387983 */ /* 0x000f280000100800 */
[----:B------:R-:W4:Y:S04]  /*e8a0*/  LDL R68, [R1+0x454] ;  /* 0x0004540001447983 */ /* 0x000f280000100800 */
[----:B------:R-:W4:Y:S04]  /*e8b0*/  LDL.LU.64 R86, [R1+0x8a0] ;  /* 0x0008a00001567983 */ /* 0x000f280000300a00 */
[----:B------:R1:W-:Y:S04]  /*e8c0*/  @P3 STL [R1+0x480], R92 ;  /* 0x0004805c01003387 */ /* 0x0003e80000100800 */
[----:B---3--:R-:W3:Y:S04]  /*e8d0*/  @P1 LDG.E.U16 R93, desc[UR24][R26.64] ;  /* 0x000000181a5d1981 */ /* 0x008ee8000c1e1500 */
[----:B-1----:R-:W3:Y:S04]  /*e8e0*/  LDL R92, [R1+0x450] ;  /* 0x00045000015c7983 */ /* 0x002ee80000100800 */
[----:B------:R1:W-:Y:S04]  /*e8f0*/  @P3 STL [R1+0x47c], R91 ;  /* 0x00047c5b01003387 */ /* 0x0003e80000100800 */
[----:B-1----:R-:W3:Y:S04]  /*e900*/  LDL R91, [R1+0x44c] ;  /* 0x00044c00015b7983 */ /* 0x002ee80000100800 */
[----:B------:R-:W3:Y:S04]  /*e910*/  @P1 LDG.E.U16 R79, desc[UR24][R28.64] ;  /* 0x000000181c4f1981 */ /* 0x000ee8000c1e1500 */
[----:B------:R-:W3:Y:S04]  /*e920*/  LDL.LU.64 R6, [R1+0x898] ;  /* 0x0008980001067983 */ /* 0x000ee80000300a00 */
[----:B------:R-:W3:Y:S04]  /*e930*/  LDL.LU.64 R8, [R1+0x890] ;  /* 0x0008900001087983 */ /* 0x000ee80000300a00 */
[----:B------:R-:W3:Y:S04]  /*e940*/  LDL R55, [R1+0x448] ;  /* 0x0004480001377983 */ /* 0x000ee80000100800 */
[----:B------:R-:W3:Y:S04]  /*e950*/  LDL R67, [R1+0x444] ;  /* 0x0004440001437983 */ /* 0x000ee80000100800 */
[----:B------:R1:W-:Y:S04]  /*e960*/  @P2 STL [R1+0x474], R90 ;  /* 0x0004745a01002387 */ /* 0x0003e80000100800 */
[----:B-1----:R-:W3:Y:S04]  /*e970*/  LDL R90, [R1+0x440] ;  /* 0x00044000015a7983 */ /* 0x002ee80000100800 */
[----:B------:R-:W-:Y:S04]  /*e980*/  @P2 STL [R1+0x478], R44 ;  /* 0x0004782c01002387 */ /* 0x000fe80000100800 */
[----:B------:R-:W3:Y:S04]  /*e990*/  LDL.LU.64 R14, [R1+0x888] ;  /* 0x00088800010e7983 */ /* 0x000ee80000300a00 */
[----:B--2---:R1:W-:Y:S04]  /*e9a0*/  @P5 STL [R1+0x470], R81 ;  /* 0x0004705101005387 */ /* 0x0043e80000100800 */
[----:B-1----:R-:W2:Y:S04]  /*e9b0*/  LDL R81, [R1+0x43c] ;  /* 0x00043c0001517983 */ /* 0x002ea80000100800 */
[----:B------:R-:W2:Y:S04]  /*e9c0*/  LDL.LU.64 R16, [R1+0x880] ;  /* 0x0008800001107983 */ /* 0x000ea80000300a00 */
[----:B------:R-:W2:Y:S04]  /*e9d0*/  LDL R54, [R1+0x438] ;  /* 0x0004380001367983 */ /* 0x000ea80000100800 */
[----:B----4-:R1:W-:Y:S04]  /*e9e0*/  @P5 STL [R1+0x46c], R80 ;  /* 0x00046c5001005387 */ /* 0x0103e80000100800 */
[----:B-1----:R-:W4:Y:S01]  /*e9f0*/  LDL R80, [R1+0x434] ;  /* 0x0004340001507983 */ /* 0x002f220000100800 */
[----:B------:R-:W-:-:S02]  /*ea00*/  ISETP.GT.AND P4, PT, R42, 0x22, PT ;  /* 0x000000222a00780c */ /* 0x000fc40003f84270 */
[C---:B------:R-:W-:Y:S01]  /*ea10*/  ISETP.GT.AND P3, PT, R42.reuse, 0x23, PT ;  /* 0x000000232a00780c */ /* 0x040fe20003f64270 */
[----:B------:R-:W4:Y:S01]  /*ea20*/  LDL.LU.64 R26, [R1+0x878] ;  /* 0x00087800011a7983 */ /* 0x000f220000300a00 */
[C---:B------:R-:W-:Y:S02]  /*ea30*/  ISETP.GT.AND P2, PT, R42.reuse, 0x24, PT ;  /* 0x000000242a00780c */ /* 0x040fe40003f44270 */
[C---:B------:R-:W-:Y:S01]  /*ea40*/  ISETP.GT.AND P6, PT, R42.reuse, 0x25, PT ;  /* 0x000000252a00780c */ /* 0x040fe20003fc4270 */
[----:B------:R-:W4:Y:S01]  /*ea50*/  LDL R66, [R1+0x430] ;  /* 0x0004300001427983 */ /* 0x000f220000100800 */
[----:B------:R-:W-:-:S03]  /*ea60*/  ISETP.GT.AND P5, PT, R42, 0x26, PT ;  /* 0x000000262a00780c */ /* 0x000fc60003fa4270 */
[----:B------:R-:W4:Y:S04]  /*ea70*/  LDL R45, [R1+0x42c] ;  /* 0x00042c00012d7983 */ /* 0x000f280000100800 */
[----:B------:R-:W4:Y:S04]  /*ea80*/  @P4 LDG.E.U16 R69, desc[UR24][R38.64] ;  /* 0x0000001826454981 */ /* 0x000f28000c1e1500 */
[----:B------:R-:W4:Y:S04]  /*ea90*/  @P4 LDG.E.U16 R43, desc[UR24][R40.64] ;  /* 0x00000018282b4981 */ /* 0x000f28000c1e1500 */
[----:B------:R-:W4:Y:S04]  /*eaa0*/  LDL.LU.64 R28, [R1+0x870] ;  /* 0x00087000011c7983 */ /* 0x000f280000300a00 */
[----:B------:R-:W4:Y:S04]  /*eab0*/  LDL R44, [R1+0x428] ;  /* 0x00042800012c7983 */ /* 0x000f280000100800 */
[----:B------:R-:W4:Y:S04]  /*eac0*/  @P3 LDG.E.U16 R56, desc[UR24][R50.64] ;  /* 0x0000001832383981 */ /* 0x000f28000c1e1500 */
[----:B------:R-:W4:Y:S04]  /*ead0*/  @P3 LDG.E.U16 R68, desc[UR24][R52.64] ;  /* 0x0000001834443981 */ /* 0x000f28000c1e1500 */
[----:B---3--:R1:W-:Y:S04]  /*eae0*/  @P1 STL [R1+0x468], R93 ;  /* 0x0004685d01001387 */ /* 0x0083e80000100800 */
[----:B------:R-:W3:Y:S04]  /*eaf0*/  @P2 LDG.E.U16 R92, desc[UR24][R62.64] ;  /* 0x000000183e5c2981 */ /* 0x000ee8000c1e1500 */
[----:B-1----:R-:W3:Y:S04]  /*eb00*/  LDL R93, [R1+0x424] ;  /* 0x00042400015d7983 */ /* 0x002ee80000100800 */
[----:B------:R-:W3:Y:S04]  /*eb10*/  @P2 LDG.E.U16 R91, desc[UR24][R64.64] ;  /* 0x00000018405b2981 */ /* 0x000ee8000c1e1500 */
[----:B------:R1:W-:Y:S01]  /*eb20*/  @P1 STL [R1+0x464], R79 ;  /* 0x0004644f01001387 */ /* 0x0003e20000100800 */
[----:B------:R-:W-:-:S03]  /*eb30*/  ISETP.GT.AND P1, PT, R42, 0x27, PT ;  /* 0x000000272a00780c */ /* 0x000fc60003f24270 */
[----:B-1----:R-:W3:Y:S04]  /*eb40*/  LDL R79, [R1+0x420] ;  /* 0x00042000014f7983 */ /* 0x002ee80000100800 */
[----:B------:R-:W3:Y:S04]  /*eb50*/  @P6 LDG.E.U16 R55, desc[UR24][R74.64] ;  /* 0x000000184a376981 */ /* 0x000ee8000c1e1500 */
[----:B------:R-:W3:Y:S04]  /*eb60*/  @P6 LDG.E.U16 R67, desc[UR24][R76.64] ;  /* 0x000000184c436981 */ /* 0x000ee8000c1e1500 */
[----:B------:R-:W3:Y:S04]  /*eb70*/  LDL.LU.64 R38, [R1+0x868] ;  /* 0x0008680001267983 */ /* 0x000ee80000300a00 */
[----:B------:R-:W3:Y:S04]  /*eb80*/  LDL.LU.64 R40, [R1+0x860] ;  /* 0x0008600001287983 */ /* 0x000ee80000300a00 */
[----:B------:R-:W3:Y:S04]  /*eb90*/  @P5 LDG.E.U16 R90, desc[UR24][R84.64] ;  /* 0x00000018545a5981 */ /* 0x000ee8000c1e1500 */
[----:B--2---:R-:W2:Y:S04]  /*eba0*/  @P5 LDG.E.U16 R81, desc[UR24][R88.64] ;  /* 0x0000001858515981 */ /* 0x004ea8000c1e1500 */
[----:B------:R-:W2:Y:S04]  /*ebb0*/  @P1 LDG.E.U16 R54, desc[UR24][R10.64] ;  /* 0x000000180a361981 */ /* 0x000ea8000c1e1500 */
[----:B----4-:R-:W4:Y:S04]  /*ebc0*/  @P1 LDG.E.U16 R80, desc[UR24][R12.64] ;  /* 0x000000180c501981 */ /* 0x010f28000c1e1500 */
[----:B------:R1:W-:Y:S04]  /*ebd0*/  @P4 STL [R1+0x45c], R43 ;  /* 0x00045c2b01004387 */ /* 0x0003e80000100800 */
[----:B-1----:R-:W4:Y:S04]  /*ebe0*/  LDL R43, [R1+0x41c] ;  /* 0x00041c00012b7983 */ /* 0x002f280000100800 */
[----:B------:R-:W-:Y:S04]  /*ebf0*/  @P4 STL [R1+0x460], R69 ;  /* 0x0004604501004387 */ /* 0x000fe80000100800 */
[----:B------:R-:W4:Y:S04]  /*ec00*/  LDL.LU.64 R50, [R1+0x858] ;  /* 0x0008580001327983 */ /* 0x000f280000300a00 */
[----:B------:R-:W4:Y:S04]  /*ec10*/  LDL.LU.64 R52, [R1+0x850] ;  /* 0x0008500001347983 */ /* 0x000f280000300a00 */
[----:B------:R-:W-:Y:S04]  /*ec20*/  @P3 STL [R1+0x454], R68 ;  /* 0x0004544401003387 */ /* 0x000fe80000100800 */
[----:B------:R-:W-:Y:S04]  /*ec30*/  @P3 STL [R1+0x458], R56 ;  /* 0x0004583801003387 */ /* 0x000fe80000100800 */
[----:B------:R-:W4:Y:S04]  /*ec40*/  LDL.LU.64 R62, [R1+0x848] ;  /* 0x00084800013e7983 */ /* 0x000f280000300a00 */
[----:B---3--:R1:W-:Y:S04]  /*ec50*/  @P2 STL [R1+0x450], R92 ;  /* 0x0004505c01002387 */ /* 0x0083e80000100800 */
[----:B-1----:R-:W3:Y:S04]  /*ec60*/  LDL R92, [R1+0x418] ;  /* 0x00041800015c7983 */ /* 0x002ee80000100800 */
[----:B------:R-:W3:Y:S04]  /*ec70*/  LDL.LU.64 R64, [R1+0x840] ;  /* 0x0008400001407983 */ /* 0x000ee80000300a00 */
[----:B------:R1:W-:Y:S04]  /*ec80*/  @P2 STL [R1+0x44c], R91 ;  /* 0x00044c5b01002387 */ /* 0x0003e80000100800 */
[----:B-1----:R-:W3:Y:S04]  /*ec90*/  LDL R91, [R1+0x414] ;  /* 0x00041400015b7983 */ /* 0x002ee80000100800 */
[----:B------:R-:W3:Y:S04]  /*eca0*/  LDL.LU.64 R74, [R1+0x838] ;  /* 0x00083800014a7983 */ /* 0x000ee80000300a00 */
[----:B------:R-:W3:Y:S04]  /*ecb0*/  LDL.LU.64 R76, [R1+0x830] ;  /* 0x00083000014c7983 */ /* 0x000ee80000300a00 */
[----:B------:R-:W-:Y:S04]  /*ecc0*/  @P6 STL [R1+0x444], R67 ;  /* 0x0004444301006387 */ /* 0x000fe80000100800 */
[----:B------:R-:W-:Y:S04]  /*ecd0*/  @P6 STL [R1+0x448], R55 ;  /* 0x0004483701006387 */ /* 0x000fe80000100800 */
[----:B------:R-:W3:Y:S04]  /*ece0*/  LDL.LU.64 R84, [R1+0x828] ;  /* 0x0008280001547983 */ /* 0x000ee80000300a00 */
[----:B------:R1:W-:Y:S04]  /*ecf0*/  @P5 STL [R1+0x440], R90 ;  /* 0x0004405a01005387 */ /* 0x0003e80000100800 */
[----:B-1----:R-:W3:Y:S04]  /*ed00*/  LDL R90, [R1+0x410] ;  /* 0x00041000015a7983 */ /* 0x002ee80000100800 */
[----:B------:R-:W3:Y:S04]  /*ed10*/  LDL.LU.64 R88, [R1+0x820] ;  /* 0x0008200001587983 */ /* 0x000ee80000300a00 */
[----:B--2---:R1:W-:Y:S04]  /*ed20*/  @P5 STL [R1+0x43c], R81 ;  /* 0x00043c5101005387 */ /* 0x0043e80000100800 */
[----:B-1----:R-:W2:Y:S04]  /*ed30*/  LDL R81, [R1+0x40c] ;  /* 0x00040c0001517983 */ /* 0x002ea80000100800 */
[----:B------:R-:W2:Y:S04]  /*ed40*/  LDL.LU.64 R10, [R1+0x818] ;  /* 0x00081800010a7983 */ /* 0x000ea80000300a00 */
[----:B------:R-:W2:Y:S04]  /*ed50*/  LDL.LU.64 R12, [R1+0x810] ;  /* 0x00081000010c7983 */ /* 0x000ea80000300a00 */
[----:B----4-:R1:W-:Y:S04]  /*ed60*/  @P1 STL [R1+0x434], R80 ;  /* 0x0004345001001387 */ /* 0x0103e80000100800 */
[----:B-1----:R-:W4:Y:S01]  /*ed70*/  LDL R80, [R1+0x408] ;  /* 0x0004080001507983 */ /* 0x002f220000100800 */
[----:B------:R-:W-:-:S02]  /*ed80*/  ISETP.GT.AND P4, PT, R42, 0x28, PT ;  /* 0x000000282a00780c */ /* 0x000fc40003f84270 */
[C---:B------:R-:W-:Y:S02]  /*ed90*/  ISETP.GT.AND P3, PT, R42.reuse, 0x29, PT ;  /* 0x000000292a00780c */ /* 0x040fe40003f64270 */
[C---:B------:R-:W-:Y:S02]  /*eda0*/  ISETP.GT.AND P2, PT, R42.reuse, 0x2a, PT ;  /* 0x0000002a2a00780c */ /* 0x040fe40003f44270 */
[----:B------:R-:W-:-:S07]  /*edb0*/  ISETP.GT.AND P6, PT, R42, 0x2b, PT ;  /* 0x0000002b2a00780c */ /* 0x000fce0003fc4270 */
[----:B------:R-:W4:Y:S04]  /*edc0*/  @P4 LDG.E.U16 R45, desc[UR24][R20.64] ;  /* 0x00000018142d4981 */ /* 0x000f28000c1e1500 */
[----:B------:R-:W4:Y:S04]  /*edd0*/  @P4 LDG.E.U16 R66, desc[UR24][R18.64] ;  /* 0x0000001812424981 */ /* 0x000f28000c1e1500 */
[----:B------:R-:W4:Y:S04]  /*ede0*/  @P3 LDG.E.U16 R93, desc[UR24][R32.64] ;  /* 0x00000018205d3981 */ /* 0x000f28000c1e1500 */
[----:B------:R-:W4:Y:S04]  /*edf0*/  @P3 LDG.E.U16 R44, desc[UR24][R30.64] ;  /* 0x000000181e2c3981 */ /* 0x000f28000c1e1500 */
[----:B------:R-:W4:Y:S01]  /*ee00*/  @P2 LDG.E.U16 R79, desc[UR24][R22.64] ;  /* 0x00000018164f2981 */ /* 0x000f22000c1e1500 */
[----:B------:R-:W-:-:S03]  /*ee10*/  ISETP.GT.AND P5, PT, R42, 0x2c, PT ;  /* 0x0000002c2a00780c */ /* 0x000fc60003fa4270 */
[----:B------:R-:W4:Y:S04]  /*ee20*/  @P2 LDG.E.U16 R43, desc[UR24][R24.64] ;  /* 0x00000018182b2981 */ /* 0x000f28000c1e1500 */
[----:B------:R-:W-:Y:S01]  /*ee30*/  @P1 STL [R1+0x438], R54 ;  /* 0x0004383601001387 */ /* 0x000fe20000100800 */
[----:B------:R-:W-:-:S03]  /*ee40*/  ISETP.GT.AND P1, PT, R42, 0x2d, PT ;  /* 0x0000002d2a00780c */ /* 0x000fc60003f24270 */
[----:B------:R-:W4:Y:S04]  /*ee50*/  LDL.LU.64 R18, [R1+0x808] ;  /* 0x0008080001127983 */ /* 0x000f280000300a00 */
[----:B------:R-:W4:Y:S04]  /*ee60*/  LDL.LU.64 R20, [R1+0x800] ;  /* 0x0008000001147983 */ /* 0x000f280000300a00 */
[----:B---3--:R-:W3:Y:S04]  /*ee70*/  @P6 LDG.E.U16 R92, desc[UR24][R34.64] ;  /* 0x00000018225c6981 */ /* 0x008ee8000c1e1500 */
[----:B------:R-:W3:Y:S04]  /*ee80*/  @P6 LDG.E.U16 R91, desc[UR24][R36.64] ;  /* 0x00000018245b6981 */ /* 0x000ee8000c1e1500 */
[----:B------:R-:W3:Y:S04]  /*ee90*/  @P5 LDG.E.U16 R90, desc[UR24][R46.64] ;  /* 0x000000182e5a5981 */ /* 0x000ee8000c1e1500 */
[----:B--2---:R-:W2:Y:S04]  /*eea0*/  @P5 LDG.E.U16 R81, desc[UR24][R48.64] ;  /* 0x0000001830515981 */ /* 0x004ea8000c1e1500 */
[----:B----4-:R-:W4:Y:S04]  /*eeb0*/  @P1 LDG.E.U16 R80, desc[UR24][R58.64] ;  /* 0x000000183a501981 */ /* 0x010f28000c1e1500 */
[----:B------:R-:W-:Y:S04]  /*eec0*/  @P4 STL [R1+0x42c], R45 ;  /* 0x00042c2d01004387 */ /* 0x000fe80000100800 */
[----:B------:R-:W-:Y:S04]  /*eed0*/  @P4 STL [R1+0x430], R66 ;  /* 0x0004304201004387 */ /* 0x000fe80000100800 */
[----:B------:R-:W4:Y:S04]  /*eee0*/  LDL.LU.64 R30, [R1+0x7f8] ;  /* 0x0007f800011e7983 */ /* 0x000f280000300a00 */
[----:B------:R-:W4:Y:S04]  /*eef0*/  LDL.LU.64 R32, [R1+0x7f0] ;  /* 0x0007f00001207983 */ /* 0x000f280000300a00 */
[----:B------:R-:W-:Y:S04]  /*ef00*/  @P3 STL [R1+0x424], R93 ;  /* 0x0004245d01003387 */ /* 0x000fe80000100800 */
[----:B------:R-:W-:Y:S04]  /*ef10*/  @P3 STL [R1+0x428], R44 ;  /* 0x0004282c01003387 */ /* 0x000fe80000100800 */
[----:B------:R-:W-:Y:S04]  /*ef20*/  STL [R1+0x6f4], R22 ;  /* 0x0006f41601007387 */ /* 0x000fe80000100800 */
[----:B------:R-:W-:Y:S04]  /*ef30*/  STL [R1+0x6f0], R23 ;  /* 0x0006f01701007387 */ /* 0x000fe80000100800 */
[----:B------:R1:W-:Y:S04]  /*ef40*/  @P2 STL [R1+0x420], R79 ;  /* 0x0004204f01002387 */ /* 0x0003e80000100800 */
[----:B-1----:R-:W4:Y:S04]  /*ef50*/  LDL R79, [R1+0x400] ;  /* 0x00040000014f7983 */ /* 0x002f280000100800 */
[----:B------:R1:W-:Y:S04]  /*ef60*/  @P2 STL [R1+0x41c], R43 ;  /* 0x00041c2b01002387 */ /* 0x0003e80000100800 */
[----:B-1----:R-:W4:Y:S04]  /*ef70*/  LDL R43, [R1+0x3fc] ;  /* 0x0003fc00012b7983 */ /* 0x002f280000100800 */
[----:B------:R-:W-:Y:S04]  /*ef80*/  STL [R1+0x6fc], R24 ;  /* 0x0006fc1801007387 */ /* 0x000fe80000100800 */
[----:B------:R-:W-:Y:S04]  /*ef90*/  STL [R1+0x6f8], R25 ;  /* 0x0006f81901007387 */ /* 0x000fe80000100800 */
[----:B------:R-:W-:Y:S04]  /*efa0*/  STL [R1+0x704], R34 ;  /* 0x0007042201007387 */ /* 0x000fe80000100800 */
[----:B------:R-:W-:Y:S04]  /*efb0*/  STL [R1+0x700], R35 ;  /* 0x0007002301007387 */ /* 0x000fe80000100800 */
[----:B---3--:R1:W-:Y:S04]  /*efc0*/  @P6 STL [R1+0x414], R91 ;  /* 0x0004145b01006387 */ /* 0x0083e80000100800 */
[----:B-1----:R-:W3:Y:S04]  /*efd0*/  LDL R91, [R1+0x3f8] ;  /* 0x0003f800015b7983 */ /* 0x002ee80000100800 */
[----:B------:R-:W-:Y:S04]  /*efe0*/  STL [R1+0x70c], R36 ;  /* 0x00070c2401007387 */ /* 0x000fe80000100800 */
[----:B------:R-:W-:Y:S04]  /*eff0*/  STL [R1+0x708], R37 ;  /* 0x0007082501007387 */ /* 0x000fe80000100800 */
[----:B------:R-:W-:Y:S04]  /*f000*/  @P6 STL [R1+0x418], R92 ;  /* 0x0004185c01006387 */ /* 0x000fe80000100800 */
[----:B------:R-:W-:Y:S04]  /*f010*/  STL [R1+0x714], R46 ;  /* 0x0007142e01007387 */ /* 0x000fe80000100800 */
[----:B------:R-:W-:Y:S04]  /*f020*/  STL [R1+0x710], R47 ;  /* 0x0007102f01007387 */ /* 0x000fe80000100800 */
[----:B------:R-:W-:Y:S04]  /*f030*/  STL [R1+0x71c], R48 ;  /* 0x00071c3001007387 */ /* 0x000fe80000100800 */
[----:B------:R-:W-:Y:S04]  /*f040*/  STL [R1+0x718], R49 ;  /* 0x0007183101007387 */ /* 0x000fe80000100800 */
[----:B--2---:R1:W-:Y:S04]  /*f050*/  @P5 STL [R1+0x40c], R81 ;  /* 0x00040c5101005387 */ /* 0x0043e80000100800 */
[----:B------:R2:W-:Y:S04]  /*f060*/  @P5 STL [R1+0x410], R90 ;  /* 0x0004105a01005387 */ /* 0x0005e80000100800 */
[----:B-1----:R-:W3:Y:S04]  /*f070*/  LDL R81, [R1+0x3ec] ;  /* 0x0003ec0001517983 */ /* 0x002ee80000100800 */
[----:B--2---:R-:W2:Y:S04]  /*f080*/  LDL R90, [R1+0x3f0] ;  /* 0x0003f000015a7983 */ /* 0x004ea80000100800 */
[----:B----4-:R1:W-:Y:S04]  /*f090*/  @P1 STL [R1+0x408], R80 ;  /* 0x0004085001001387 */ /* 0x0103e80000100800 */
[----:B-1----:R-:W4:Y:S04]  /*f0a0*/  LDL R80, [R1+0x3e8] ;  /* 0x0003e80001507983 */ /* 0x002f280000100800 */
[----:B------:R-:W-:Y:S04]  /*f0b0*/  STL [R1+0x724], R58 ;  /* 0x0007243a01007387 */ /* 0x000fe80000100800 */
[----:B------:R1:W-:Y:S04]  /*f0c0*/  STL [R1+0x720], R59 ;  /* 0x0007203b01007387 */ /* 0x0003e80000100800 */
[----:B-1----:R-:W2:Y:S01]  /*f0d0*/  LDL.LU R59, [R1+0x404] ;  /* 0x00040400013b7983 */ /* 0x002ea20000300800 */
[----:B------:R-:W-:-:S13]  /*f0e0*/  ISETP.GT.AND P4, PT, R42, 0x2e, PT ;  /* 0x0000002e2a00780c */ /* 0x000fda0003f84270 */
[----:B------:R-:W4:Y:S04]  /*f0f0*/  @P4 LDG.E.U16 R79, desc[UR24][R70.64] ;  /* 0x00000018464f4981 */ /* 0x000f28000c1e1500 */
[----:B------:R-:W4:Y:S04]  /*f100*/  @P4 LDG.E.U16 R43, desc[UR24][R72.64] ;  /* 0x00000018482b4981 */ /* 0x000f28000c1e1500 */
[----:B--2---:R-:W2:Y:S01]  /*f110*/  @P1 LDG.E.U16 R59, desc[UR24][R60.64] ;  /* 0x000000183c3b1981 */ /* 0x004ea2000c1e1500 */
[----:B------:R-:W-:-:S13]  /*f120*/  ISETP.GT.AND P3, PT, R42, 0x2f, PT ;  /* 0x0000002f2a00780c */ /* 0x000fda0003f64270 */
[----:B---3--:R-:W3:Y:S04]  /*f130*/  @P3 LDG.E.U16 R91, desc[UR24][R82.64] ;  /* 0x00000018525b3981 */ /* 0x008ee8000c1e1500 */
[----:B--2---:R-:W-:Y:S04]  /*f140*/  STL [R1+0x7a8], R59 ;  /* 0x0007a83b01007387 */ /* 0x004fe80000100800 */
[----:B------:R-:W-:Y:S04]  /*f150*/  STL [R1+0x72c], R60 ;  /* 0x00072c3c01007387 */ /* 0x000fe80000100800 */
[----:B------:R-:W-:Y:S04]  /*f160*/  STL [R1+0x728], R61 ;  /* 0x0007283d01007387 */ /* 0x000fe80000100800 */
[----:B------:R-:W-:Y:S04]  /*f170*/  STL [R1+0x734], R70 ;  /* 0x0007344601007387 */ /* 0x000fe80000100800 */
[----:B------:R-:W-:Y:S04]  /*f180*/  STL [R1+0x730], R71 ;  /* 0x0007304701007387 */ /* 0x000fe80000100800 */
[----:B----4-:R1:W-:Y:S04]  /*f190*/  @P4 STL [R1+0x400], R79 ;  /* 0x0004004f01004387 */ /* 0x0103e80000100800 */
[----:B-1----:R-:W2:Y:S04]  /*f1a0*/  LDL R79, [R1+0x3e0] ;  /* 0x0003e000014f7983 */ /* 0x002ea80000100800 */
[----:B------:R1:W-:Y:S04]  /*f1b0*/  @P4 STL [R1+0x3fc], R43 ;  /* 0x0003fc2b01004387 */ /* 0x0003e80000100800 */
[----:B-1----:R-:W4:Y:S04]  /*f1c0*/  LDL R43, [R1+0x3dc] ;  /* 0x0003dc00012b7983 */ /* 0x002f280000100800 */
[----:B------:R-:W-:Y:S04]  /*f1d0*/  STL [R1+0x73c], R72 ;  /* 0x00073c4801007387 */ /* 0x000fe80000100800 */
[----:B------:R-:W-:Y:S04]  /*f1e0*/  STL [R1+0x738], R73 ;  /* 0x0007384901007387 */ /* 0x000fe80000100800 */
[----:B------:R-:W2:Y:S04]  /*f1f0*/  LDL.LU R59, [R1+0x3d0] ;  /* 0x0003d000013b7983 */ /* 0x000ea80000300800 */
[----:B------:R-:W2:Y:S04]  /*f200*/  LDL.LU R36, [R1+0x3c8] ;  /* 0x0003c80001247983 */ /* 0x000ea80000300800 */
[----:B------:R-:W-:Y:S04]  /*f210*/  STL [R1+0x744], R82 ;  /* 0x0007445201007387 */ /* 0x000fe80000100800 */
[----:B------:R1:W-:Y:S04]  /*f220*/  STL [R1+0x740], R83 ;  /* 0x0007405301007387 */ /* 0x0003e80000100800 */
[----:B-1----:R-:W2:Y:S04]  /*f230*/  LDL.LU R83, [R1+0x3f4] ;  /* 0x0003f40001537983 */ /* 0x002ea80000300800 */
[----:B--2---:R-:W2:Y:S01]  /*f240*/  @P3 LDG.E.U16 R83, desc[UR24][R86.64] ;  /* 0x0000001856533981 */ /* 0x004ea2000c1e1500 */
[----:B------:R-:W-:-:S02]  /*f250*/  ISETP.GT.AND P2, PT, R42, 0x30, PT ;  /* 0x000000302a00780c */ /* 0x000fc40003f44270 */
[C---:B------:R-:W-:Y:S02]  /*f260*/  ISETP.GT.AND P6, PT, R42.reuse, 0x31, PT ;  /* 0x000000312a00780c */ /* 0x040fe40003fc4270 */
[C---:B------:R-:W-:Y:S02]  /*f270*/  ISETP.GT.AND P5, PT, R42.reuse, 0x32, PT ;  /* 0x000000322a00780c */ /* 0x040fe40003fa4270 */
[----:B------:R-:W-:-:S07]  /*f280*/  ISETP.GT.AND P1, PT, R42, 0x33, PT ;  /* 0x000000332a00780c */ /* 0x000fce0003f24270 */
[----:B------:R-:W3:Y:S04]  /*f290*/  @P2 LDG.E.U16 R81, desc[UR24][R8.64] ;  /* 0x0000001808512981 */ /* 0x000ee8000c1e1500 */
[----:B------:R-:W3:Y:S04]  /*f2a0*/  @P2 LDG.E.U16 R90, desc[UR24][R6.64] ;  /* 0x00000018065a2981 */ /* 0x000ee8000c1e1500 */
[----:B------:R-:W3:Y:S04]  /*f2b0*/  @P6 LDG.E.U16 R80, desc[UR24][R14.64] ;  /* 0x000000180e506981 */ /* 0x000ee8000c1e1500 */
[----:B----4-:R-:W4:Y:S04]  /*f2c0*/  @P5 LDG.E.U16 R43, desc[UR24][R28.64] ;  /* 0x000000181c2b5981 */ /* 0x010f28000c1e1500 */
[----:B------:R-:W3:Y:S04]  /*f2d0*/  @P5 LDG.E.U16 R79, desc[UR24][R26.64] ;  /* 0x000000181a4f5981 */ /* 0x000ee8000c1e1500 */
[----:B------:R-:W4:Y:S04]  /*f2e0*/  @P1 LDG.E.U16 R0, desc[UR24][R40.64] ;  /* 0x0000001828001981 */ /* 0x000f28000c1e1500 */
[----:B--2---:R-:W-:Y:S04]  /*f2f0*/  STL [R1+0x750], R83 ;  /* 0x0007505301007387 */ /* 0x004fe80000100800 */
[----:B------:R1:W-:Y:S04]  /*f300*/  STL [R1+0x74c], R86 ;  /* 0x00074c5601007387 */ /* 0x0003e80000100800 */
[----:B-1----:R-:W2:Y:S04]  /*f310*/  LDL.LU R86, [R1+0x3e4] ;  /* 0x0003e40001567983 */ /* 0x002ea80000300800 */
[----:B------:R1:W-:Y:S04]  /*f320*/  STL [R1+0x748], R87 ;  /* 0x0007485701007387 */ /* 0x0003e80000100800 */
[----:B-1----:R-:W4:Y:S04]  /*f330*/  LDL.LU R87, [R1+0x3d8] ;  /* 0x0003d80001577983 */ /* 0x002f280000300800 */
[----:B---3--:R-:W-:Y:S04]  /*f340*/  @P3 STL [R1+0x3f8], R91 ;  /* 0x0003f85b01003387 */ /* 0x008fe80000100800 */
[----:B------:R-:W-:Y:S04]  /*f350*/  STL [R1+0x758], R6 ;  /* 0x0007580601007387 */ /* 0x000fe80000100800 */
[----:B------:R-:W-:Y:S01]  /*f360*/  STL [R1+0x754], R7 ;  /* 0x0007540701007387 */ /* 0x000fe20000100800 */
[----:B------:R-:W-:-:S02]  /*f370*/  ISETP.GT.AND P4, PT, R42, 0x34, PT ;  /* 0x000000342a00780c */ /* 0x000fc40003f84270 */
[----:B0-----:R-:W-:Y:S02]  /*f380*/  PRMT R25, RZ, 0x7610, R25 ;  /* 0x00007610ff197816 */ /* 0x001fe40000000019 */
[----:B------:R-:W-:Y:S01]  /*f390*/  PRMT R70, RZ, 0x7610, R70 ;  /* 0x00007610ff467816 */ /* 0x000fe20000000046 */
[----:B------:R-:W0:Y:S01]  /*f3a0*/  S2R R78, SR_TID.X ;  /* 0x00000000004e7919 */ /* 0x000e220000002100 */
[----:B------:R-:W-:Y:S02]  /*f3b0*/  PRMT R2, RZ, 0x7610, R2 ;  /* 0x00007610ff027816 */ /* 0x000fe40000000002 */
[----:B------:R-:W-:Y:S02]  /*f3c0*/  PRMT R72, RZ, 0x7610, R72 ;  /* 0x00007610ff487816 */ /* 0x000fe40000000048 */
[----:B------:R-:W-:Y:S02]  /*f3d0*/  PRMT R83, RZ, 0x7610, R83 ;  /* 0x00007610ff537816 */ /* 0x000fe40000000053 */
[----:B------:R-:W-:-:S02]  /*f3e0*/  PRMT R82, RZ, 0x7610, R82 ;  /* 0x00007610ff527816 */ /* 0x000fc40000000052 */
[----:B------:R-:W-:Y:S02]  /*f3f0*/  PRMT R73, RZ, 0x7610, R73 ;  /* 0x00007610ff497816 */ /* 0x000fe40000000049 */
[----:B------:R-:W-:Y:S02]  /*f400*/  PRMT R71, RZ, 0x7610, R71 ;  /* 0x00007610ff477816 */ /* 0x000fe40000000047 */
[----:B------:R-:W-:Y:S01]  /*f410*/  PRMT R61, RZ, 0x7610, R61 ;  /* 0x00007610ff3d7816 */ /* 0x000fe2000000003d */
[----:B--2---:R1:W2:Y:S04]  /*f420*/  @P6 LDG.E.U16 R86, desc[UR24][R16.64] ;  /* 0x0000001810566981 */ /* 0x0042a8000c1e1500 */
[----:B----4-:R-:W3:Y:S04]  /*f430*/  @P1 LDG.E.U16 R87, desc[UR24][R38.64] ;  /* 0x0000001826571981 */ /* 0x010ee8000c1e1500 */
[----:B------:R-:W-:Y:S04]  /*f440*/  STL [R1+0x760], R8 ;  /* 0x0007600801007387 */ /* 0x000fe80000100800 */
[----:B------:R-:W-:Y:S04]  /*f450*/  STL [R1+0x75c], R9 ;  /* 0x00075c0901007387 */ /* 0x000fe80000100800 */
[----:B------:R-:W-:Y:S04]  /*f460*/  @P2 STL [R1+0x3ec], R81 ;  /* 0x0003ec5101002387 */ /* 0x000fe80000100800 */
[----:B------:R-:W-:Y:S04]  /*f470*/  @P2 STL [R1+0x3f0], R90 ;  /* 0x0003f05a01002387 */ /* 0x000fe80000100800 */
[----:B------:R-:W-:Y:S04]  /*f480*/  STL [R1+0x768], R14 ;  /* 0x0007680e01007387 */ /* 0x000fe80000100800 */
[----:B------:R-:W-:Y:S04]  /*f490*/  STL [R1+0x764], R15 ;  /* 0x0007640f01007387 */ /* 0x000fe80000100800 */
[----:B------:R-:W-:Y:S04]  /*f4a0*/  STL [R1+0x770], R16 ;  /* 0x0007701001007387 */ /* 0x000fe80000100800 */
[----:B------:R-:W-:Y:S04]  /*f4b0*/  STL [R1+0x76c], R17 ;  /* 0x00076c1101007387 */ /* 0x000fe80000100800 */
[----:B------:R-:W-:Y:S04]  /*f4c0*/  @P6 STL [R1+0x3e8], R80 ;  /* 0x0003e85001006387 */ /* 0x000fe80000100800 */
[----:B------:R-:W-:Y:S04]  /*f4d0*/  STL [R1+0x778], R26 ;  /* 0x0007781a01007387 */ /* 0x000fe80000100800 */
[----:B------:R-:W-:Y:S04]  /*f4e0*/  STL [R1+0x774], R27 ;  /* 0x0007741b01007387 */ /* 0x000fe80000100800 */
[----:B------:R-:W-:Y:S04]  /*f4f0*/  STL [R1+0x780], R28 ;  /* 0x0007801c01007387 */ /* 0x000fe80000100800 */
[----:B------:R-:W-:Y:S04]  /*f500*/  STL [R1+0x77c], R29 ;  /* 0x00077c1d01007387 */ /* 0x000fe80000100800 */
[----:B------:R-:W-:Y:S04]  /*f510*/  @P5 STL [R1+0x3dc], R43 ;  /* 0x0003dc2b01005387 */ /* 0x000fe80000100800 */
[----:B------:R-:W-:Y:S01]  /*f520*/  @P5 STL [R1+0x3e0], R79 ;  /* 0x0003e04f01005387 */ /* 0x000fe20000100800 */
[----:B------:R-:W-:-:S02]  /*f530*/  ISETP.GT.AND P3, PT, R42, 0x35, PT ;  /* 0x000000352a00780c */ /* 0x000fc40003f64270 */
[C---:B------:R-:W-:Y:S01]  /*f540*/  ISETP.GT.AND P2, PT, R42.reuse, 0x36, PT ;  /* 0x000000362a00780c */ /* 0x040fe20003f44270 */
[----:B------:R-:W4:Y:S10]  /*f550*/  @P4 LDG.E.U16 R59, desc[UR24][R50.64] ;  /* 0x00000018323b4981 */ /* 0x000f34000c1e1500 */
[----:B------:R-:W2:Y:S04]  /*f560*/  @P3 LDG.E.U16 R36, desc[UR24][R62.64] ;  /* 0x000000183e243981 */ /* 0x000ea8000c1e1500 */
[----:B------:R-:W2:Y:S04]  /*f570*/  @P3 LDG.E.U16 R25, desc[UR24][R64.64] ;  /* 0x0000001840193981 */ /* 0x000ea8000c1e1500 */
[----:B------:R-:W2:Y:S04]  /*f580*/  @P2 LDG.E.U16 R70, desc[UR24][R74.64] ;  /* 0x000000184a462981 */ /* 0x000ea8000c1e1500 */
[----:B---3--:R-:W-:Y:S04]  /*f590*/  STL [R1+0x7d0], R87 ;  /* 0x0007d05701007387 */ /* 0x008fe80000100800 */
[----:B------:R-:W-:Y:S04]  /*f5a0*/  STL [R1+0x788], R38 ;  /* 0x0007882601007387 */ /* 0x000fe80000100800 */
[----:B------:R-:W-:Y:S04]  /*f5b0*/  STL [R1+0x784], R39 ;  /* 0x0007842701007387 */ /* 0x000fe80000100800 */
[----:B------:R3:W-:Y:S04]  /*f5c0*/  STL [R1+0x3d4], R0 ;  /* 0x0003d40001007387 */ /* 0x0007e80000100800 */
[----:B---3--:R-:W3:Y:S04]  /*f5d0*/  LDL.LU R0, [R1+0x7ec] ;  /* 0x0007ec0001007983 */ /* 0x008ee80000300800 */
[----:B------:R-:W2:Y:S04]  /*f5e0*/  LDL.LU R69, [R1+0x65c] ;  /* 0x00065c0001457983 */ /* 0x000ea80000300800 */
        /* <DEDUP_REMOVED lines=19> */
[----:B------:R-:W-:Y:S04]  /*f720*/  STL [R1+0x790], R40 ;  /* 0x0007902801007387 */ /* 0x000fe80000100800 */
[----:B------:R0:W-:Y:S04]  /*f730*/  STL [R1+0x78c], R41 ;  /* 0x00078c2901007387 */ /* 0x0001e80000100800 */
[----:B0-----:R-:W2:Y:S04]  /*f740*/  LDL.LU R41, [R1+0x3cc] ;  /* 0x0003cc0001297983 */ /* 0x001ea80000300800 */
[----:B--2---:R-:W2:Y:S01]  /*f750*/  @P4 LDG.E.U16 R41, desc[UR24][R52.64] ;  /* 0x0000001834294981 */ /* 0x004ea2000c1e1500 */
[----:B------:R-:W-:-:S03]  /*f760*/  ISETP.GT.AND P4, PT, R42, 0x3a, PT ;  /* 0x0000003a2a00780c */ /* 0x000fc60003f84270 */
[----:B----4-:R-:W-:Y:S04]  /*f770*/  STL [R1+0x7ac], R59 ;  /* 0x0007ac3b01007387 */ /* 0x010fe80000100800 */
[----:B------:R0:W-:Y:S04]  /*f780*/  STL [R1+0x798], R50 ;  /* 0x0007983201007387 */ /* 0x0001e80000100800 */
[----:B------:R4:W-:Y:S01]  /*f790*/  STL [R1+0x794], R51 ;  /* 0x0007943301007387 */ /* 0x0009e20000100800 */
[----:B------:R-:W-:Y:S02]  /*f7a0*/  LOP3.LUT R78, R78, 0x3f, RZ, 0xc0, !PT ;  /* 0x0000003f4e4e7812 */ /* 0x000fe400078ec0ff */
[----:B0-----:R-:W-:-:S02]  /*f7b0*/  PRMT R50, RZ, 0x7610, R50 ;  /* 0x00007610ff327816 */ /* 0x001fc40000000032 */
[----:B----4-:R-:W-:-:S04]  /*f7c0*/  PRMT R51, RZ, 0x7610, R51 ;  /* 0x00007610ff337816 */ /* 0x010fc80000000033 */
[----:B------:R-:W4:Y:S04]  /*f7d0*/  @P4 LDG.E.U16 R50, desc[UR24][R32.64] ;  /* 0x0000001820324981 */ /* 0x000f28000c1e1500 */
[----:B------:R-:W3:Y:S01]  /*f7e0*/  @P4 LDG.E.U16 R51, desc[UR24][R30.64] ;  /* 0x000000181e334981 */ /* 0x000ee2000c1e1500 */
[----:B------:R-:W-:Y:S01]  /*f7f0*/  ISETP.GE.AND P4, PT, R78, R42, PT ;  /* 0x0000002a4e00720c */ /* 0x000fe20003f86270 */
[----:B------:R-:W-:Y:S02]  /*f800*/  IMAD.MOV.U32 R78, RZ, RZ, R54 ;  /* 0x000000ffff4e7224 */ /* 0x000fe400078e0036 */
[----:B------:R-:W-:Y:S02]  /*f810*/  IMAD.MOV.U32 R54, RZ, RZ, R6 ;  /* 0x000000ffff367224 */ /* 0x000fe400078e0006 */
[----:B------:R-:W-:-:S02]  /*f820*/  IMAD.MOV.U32 R79, RZ, RZ, R55 ;  /* 0x000000ffff4f7224 */ /* 0x000fc400078e0037 */
[----:B------:R-:W-:Y:S02]  /*f830*/  IMAD.MOV.U32 R91, RZ, RZ, R67 ;  /* 0x000000ffff5b7224 */ /* 0x000fe400078e0043 */
[----:B------:R-:W-:Y:S02]  /*f840*/  IMAD.MOV.U32 R80, RZ, RZ, R56 ;  /* 0x000000ffff507224 */ /* 0x000fe400078e0038 */
[----:B------:R-:W-:Y:S02]  /*f850*/  IMAD.MOV.U32 R55, RZ, RZ, R9 ;  /* 0x000000ffff377224 */ /* 0x000fe400078e0009 */
[----:B------:R-:W-:Y:S02]  /*f860*/  IMAD.MOV.U32 R67, RZ, RZ, R43 ;  /* 0x000000ffff437224 */ /* 0x000fe400078e002b */
[----:B------:R-:W-:Y:S02]  /*f870*/  IMAD.MOV.U32 R56, RZ, RZ, R28 ;  /* 0x000000ffff387224 */ /* 0x000fe400078e001c */
[----:B------:R-:W-:Y:S01]  /*f880*/  IMAD.MOV.U32 R43, RZ, RZ, R8 ;  /* 0x000000ffff2b7224 */ /* 0x000fe200078e0008 */
[----:B--2---:R-:W-:Y:S04]  /*f890*/  STL [R1+0x7b0], R41 ;  /* 0x0007b02901007387 */ /* 0x004fe80000100800 */
[----:B------:R-:W-:Y:S04]  /*f8a0*/  STL [R1+0x7a0], R52 ;  /* 0x0007a03401007387 */ /* 0x000fe80000100800 */
[----:B------:R-:W-:Y:S04]  /*f8b0*/  STL [R1+0x79c], R53 ;  /* 0x00079c3501007387 */ /* 0x000fe80000100800 */
[----:B------:R0:W-:Y:S04]  /*f8c0*/  STL [R1+0x7b8], R36 ;  /* 0x0007b82401007387 */ /* 0x0001e80000100800 */
[----:B------:R-:W-:Y:S04]  /*f8d0*/  STL [R1+0x7b4], R62 ;  /* 0x0007b43e01007387 */ /* 0x000fe80000100800 */
[----:B------:R-:W-:Y:S04]  /*f8e0*/  STL [R1+0x7a4], R63 ;  /* 0x0007a43f01007387 */ /* 0x000fe80000100800 */
[----:B------:R-:W-:Y:S04]  /*f8f0*/  STL [R1+0x7c4], R25 ;  /* 0x0007c41901007387 */ /* 0x000fe80000100800 */
[----:B------:R-:W-:Y:S04]  /*f900*/  STL [R1+0x7c0], R64 ;  /* 0x0007c04001007387 */ /* 0x000fe80000100800 */
[----:B------:R-:W-:Y:S04]  /*f910*/  STL [R1+0x7bc], R65 ;  /* 0x0007bc4101007387 */ /* 0x000fe80000100800 */
[----:B------:R2:W-:Y:S04]  /*f920*/  STL [R1+0x7d4], R70 ;  /* 0x0007d44601007387 */ /* 0x0005e80000100800 */
[----:B------:R-:W-:Y:S04]  /*f930*/  STL [R1+0x7cc], R74 ;  /* 0x0007cc4a01007387 */ /* 0x000fe80000100800 */
[----:B------:R0:W-:Y:S04]  /*f940*/  STL [R1+0x7c8], R75 ;  /* 0x0007c84b01007387 */ /* 0x0001e80000100800 */
[----:B------:R-:W-:Y:S04]  /*f950*/  STL [R1+0x7d8], R77 ;  /* 0x0007d84d01007387 */ /* 0x000fe80000100800 */
[----:B------:R-:W-:Y:S04]  /*f960*/  STL [R1+0x7dc], R76 ;  /* 0x0007dc4c01007387 */ /* 0x000fe80000100800 */
[----:B------:R-:W3:Y:S04]  /*f970*/  LDL R6, [R1+0x2c4] ;  /* 0x0002c40001067983 */ /* 0x000ee80000100800 */
[----:B------:R-:W4:Y:S04]  /*f980*/  LDL R9, [R1+0x2c0] ;  /* 0x0002c00001097983 */ /* 0x000f280000100800 */
[----:B------:R-:W4:Y:S04]  /*f990*/  LDL R28, [R1+0x2e0] ;  /* 0x0002e000011c7983 */ /* 0x000f280000100800 */
[----:B------:R-:W4:Y:S01]  /*f9a0*/  LDL R8, [R1+0x2e4] ;  /* 0x0002e40001087983 */ /* 0x000f220000100800 */
[----:B------:R-:W-:-:S02]  /*f9b0*/  ISETP.GT.AND P6, PT, R42, 0x37, PT ;  /* 0x000000372a00780c */ /* 0x000fc40003fc4270 */
[C---:B------:R-:W-:Y:S02]  /*f9c0*/  ISETP.GT.AND P5, PT, R42.reuse, 0x38, PT ;  /* 0x000000382a00780c */ /* 0x040fe40003fa4270 */
[C---:B------:R-:W-:Y:S02]  /*f9d0*/  ISETP.GT.AND P1, PT, R42.reuse, 0x39, PT ;  /* 0x000000392a00780c */ /* 0x040fe40003f24270 */
[----:B-1----:R-:W-:Y:S02]  /*f9e0*/  PRMT R16, RZ, 0x7610, R16 ;  /* 0x00007610ff107816 */ /* 0x002fe40000000010 */
[----:B------:R-:W-:Y:S01]  /*f9f0*/  ISETP.GT.AND P3, PT, R42, 0x3b, PT ;  /* 0x0000003b2a00780c */ /* 0x000fe20003f64270 */
[----:B------:R-:W-:Y:S01]  /*fa00*/  IMAD.MOV.U32 R92, RZ, RZ, R68 ;  /* 0x000000ffff5c7224 */ /* 0x000fe200078e0044 */
[----:B0-----:R-:W-:Y:S01]  /*fa10*/  PRMT R36, RZ, 0x7610, R36 ;  /* 0x00007610ff247816 */ /* 0x001fe20000000024 */
[----:B------:R-:W-:Y:S01]  /*fa20*/  IMAD.MOV.U32 R93, RZ, RZ, R69 ;  /* 0x000000ffff5d7224 */ /* 0x000fe200078e0045 */
[----:B------:R-:W-:Y:S01]  /*fa30*/  PRMT R53, RZ, 0x7610, R53 ;  /* 0x00007610ff357816 */ /* 0x000fe20000000035 */
[----:B------:R-:W4:Y:S01]  /*fa40*/  @P2 LDG.E.U16 R16, desc[UR24][R76.64] ;  /* 0x000000184c102981 */ /* 0x000f22000c1e1500 */
[----:B--2---:R-:W-:-:S02]  /*fa50*/  PRMT R70, RZ, 0x7610, R70 ;  /* 0x00007610ff467816 */ /* 0x004fc40000000046 */
[C---:B------:R-:W-:Y:S01]  /*fa60*/  ISETP.GT.AND P2, PT, R42.reuse, 0x3c, PT ;  /* 0x0000003c2a00780c */ /* 0x040fe20003f44270 */
[----:B------:R-:W2:Y:S04]  /*fa70*/  @P6 LDG.E.U16 R2, desc[UR24][R84.64] ;  /* 0x0000001854026981 */ /* 0x000ea8000c1e1500 */
[----:B------:R-:W2:Y:S01]  /*fa80*/  @P6 LDG.E.U16 R72, desc[UR24][R88.64] ;  /* 0x0000001858486981 */ /* 0x000ea2000c1e1500 */
[----:B------:R-:W-:-:S03]  /*fa90*/  ISETP.GT.AND P6, PT, R42, 0x3d, PT ;  /* 0x0000003d2a00780c */ /* 0x000fc60003fc4270 */
[----:B------:R-:W2:Y:S04]  /*faa0*/  @P5 LDG.E.U16 R36, desc[UR24][R10.64] ;  /* 0x000000180a245981 */ /* 0x000ea8000c1e1500 */
[----:B------:R-:W2:Y:S01]  /*fab0*/  @P5 LDG.E.U16 R53, desc[UR24][R12.64] ;  /* 0x000000180c355981 */ /* 0x000ea2000c1e1500 */
[----:B------:R-:W-:-:S03]  /*fac0*/  ISETP.GT.AND P5, PT, R42, 0x3e, PT ;  /* 0x0000003e2a00780c */ /* 0x000fc60003fa4270 */
[----:B------:R-:W2:Y:S04]  /*fad0*/  @P1 LDG.E.U16 R83, desc[UR24][R18.64] ;  /* 0x0000001812531981 */ /* 0x000ea8000c1e1500 */
[----:B------:R-:W2:Y:S01]  /*fae0*/  @P1 LDG.E.U16 R70, desc[UR24][R20.64] ;  /* 0x0000001814461981 */ /* 0x000ea2000c1e1500 */
[----:B------:R-:W-:Y:S01]  /*faf0*/  ISETP.GT.AND P1, PT, R42, 0x3f, PT ;  /* 0x0000003f2a00780c */ /* 0x000fe20003f24270 */
[----:B------:R-:W-:Y:S01]  /*fb00*/  IMAD.MOV.U32 R90, RZ, RZ, R66 ;  /* 0x000000ffff5a7224 */ /* 0x000fe200078e0042 */
[----:B------:R-:W-:Y:S01]  /*fb10*/  PRMT R75, RZ, 0x7610, R75 ;  /* 0x00007610ff4b7816 */ /* 0x000fe2000000004b */
        /* <DEDUP_REMOVED lines=13> */
[----:B------:R-:W2:Y:S01]  /*fbf0*/  @P2 LDG.E.U16 R40, desc[UR24][R54.64] ;  /* 0x0000001836282981 */ /* 0x000ea2000c1e1500 */
[----:B------:R-:W-:-:S03]  /*fc00*/  IMAD.MOV.U32 R42, RZ, RZ, R7 ;  /* 0x000000ffff2a7224 */ /* 0x000fc600078e0007 */
[----:B------:R-:W2:Y:S04]  /*fc10*/  @P3 LDG.E.U16 R64, desc[UR24][R44.64] ;  /* 0x000000182c403981 */ /* 0x000ea8000c1e1500 */
[----:B------:R-:W2:Y:S04]  /*fc20*/  @P3 LDG.E.U16 R75, desc[UR24][R42.64] ;  /* 0x000000182a4b3981 */ /* 0x000ea8000c1e1500 */
[----:B------:R-:W2:Y:S04]  /*fc30*/  @P2 LDG.E.U16 R38, desc[UR24][R56.64] ;  /* 0x0000001838262981 */ /* 0x000ea8000c1e1500 */
[----:B------:R-:W2:Y:S04]  /*fc40*/  @P6 LDG.E.U16 R14, desc[UR24][R66.64] ;  /* 0x00000018420e6981 */ /* 0x000ea8000c1e1500 */
[----:B------:R-:W2:Y:S04]  /*fc50*/  @P6 LDG.E.U16 R82, desc[UR24][R68.64] ;  /* 0x0000001844526981 */ /* 0x000ea8000c1e1500 */
[----:B------:R-:W2:Y:S04]  /*fc60*/  @P5 LDG.E.U16 R17, desc[UR24][R78.64] ;  /* 0x000000184e115981 */ /* 0x000ea8000c1e1500 */
[----:B------:R-:W2:Y:S04]  /*fc70*/  @P5 LDG.E.U16 R15, desc[UR24][R80.64] ;  /* 0x00000018500f5981 */ /* 0x000ea8000c1e1500 */
[----:B------:R-:W2:Y:S04]  /*fc80*/  @P1 LDG.E.U16 R73, desc[UR24][R90.64] ;  /* 0x000000185a491981 */ /* 0x000ea8000c1e1500 */
[----:B------:R-:W2:Y:S01]  /*fc90*/  @P1 LDG.E.U16 R71, desc[UR24][R92.64] ;  /* 0x000000185c471981 */ /* 0x000ea2000c1e1500 */
[----:B------:R-:W-:Y:S06]  /*fca0*/  BAR.SYNC.DEFER_BLOCKING 0x0 ;  /* 0x0000000000007b1d */ /* 0x000fec0000010000 */
[----:B------:R-:W2:Y:S04]  /*fcb0*/  LDL R41, [R1+0x300] ;  /* 0x0003000001297983 */ /* 0x000ea80000100800 */
[----:B------:R-:W2:Y:S04]  /*fcc0*/  LDL R27, [R1+0x304] ;  /* 0x00030400011b7983 */ /* 0x000ea80000100800 */
[----:B------:R-:W2:Y:S04]  /*fcd0*/  LDL.LU R7, [R1+0x2a0] ;  /* 0x0002a00001077983 */ /* 0x000ea80000300800 */
[----:B------:R-:W2:Y:S04]  /*fce0*/  LDL.LU R26, [R1+0x2a4] ;  /* 0x0002a400011a7983 */ /* 0x000ea80000300800 */
[----:B------:R-:W2:Y:S01]  /*fcf0*/  LDL R25, [R1+0x320] ;  /* 0x0003200001197983 */ /* 0x000ea20000100800 */
[----:B---3--:R-:W-:-:S03]  /*fd00*/  @!P4 IMAD.MOV.U32 R62, RZ, RZ, R6 ;  /* 0x000000ffff3ec224 */ /* 0x008fc600078e0006 */
[----:B------:R-:W3:Y:S01]  /*fd10*/  LDL R6, [R1+0x324] ;  /* 0x0003240001067983 */ /* 0x000ee20000100800 */
[----:B----4-:R-:W-:-:S03]  /*fd20*/  @!P4 IMAD.MOV.U32 R63, RZ, RZ, R9 ;  /* 0x000000ffff3fc224 */ /* 0x010fc600078e0009 */
[----:B------:R-:W4:Y:S01]  /*fd30*/  LDL.LU R9, [R1+0x2a8] ;  /* 0x0002a80001097983 */ /* 0x000f220000300800 */
[----:B------:R-:W-:-:S03]  /*fd40*/  @!P4 IMAD.MOV.U32 R29, RZ, RZ, R28 ;  /* 0x000000ffff1dc224 */ /* 0x000fc600078e001c */
[----:B------:R-:W4:Y:S01]  /*fd50*/  LDL R59, [R1+0x2c8] ;  /* 0x0002c800013b7983 */ /* 0x000f220000100800 */
[----:B------:R-:W-:-:S03]  /*fd60*/  @!P4 IMAD.MOV.U32 R28, RZ, RZ, R8 ;  /* 0x000000ffff1cc224 */ /* 0x000fc600078e0008 */
[----:B------:R-:W4:Y:S04]  /*fd70*/  LDL R39, [R1+0x2cc] ;  /* 0x0002cc0001277983 */ /* 0x000f280000100800 */
[----:B------:R-:W4:Y:S04]  /*fd80*/  @!P4 LDG.E.U16 R61, desc[UR24][R28.64] ;  /* 0x000000181c3dc981 */ /* 0x000f28000c1e1500 */
[----:B------:R-:W4:Y:S04]  /*fd90*/  LDL R8, [R1+0x2ec] ;  /* 0x0002ec0001087983 */ /* 0x000f280000100800 */
[----:B------:R-:W4:Y:S01]  /*fda0*/  LDL R29, [R1+0x2e8] ;  /* 0x0002e800011d7983 */ /* 0x000f220000100800 */
[----:B------:R-:W-:-:S02]  /*fdb0*/  PRMT R60, RZ, 0x7610, R60 ;  /* 0x00007610ff3c7816 */ /* 0x000fc4000000003c */
[----:B------:R-:W-:Y:S01]  /*fdc0*/  PRMT R58, RZ, 0x7610, R58 ;  /* 0x00007610ff3a7816 */ /* 0x000fe2000000003a */
[----:B------:R-:W4:Y:S04]  /*fdd0*/  LDL.LU R28, [R1+0x2ac] ;  /* 0x0002ac00011c7983 */ /* 0x000f280000300800 */
[----:B------:R2:W4:Y:S01]  /*fde0*/  @!P4 LDG.E.U16 R60, desc[UR24][R62.64] ;  /* 0x000000183e3cc981 */ /* 0x000522000c1e1500 */
[----:B------:R-:W-:-:S03]  /*fdf0*/  PRMT R48, RZ, 0x7610, R48 ;  /* 0x00007610ff307816 */ /* 0x000fc60000000030 */
[----:B------:R-:W4:Y:S01]  /*fe00*/  LDL R52, [R1+0x308] ;  /* 0x0003080001347983 */ /* 0x000f220000100800 */
[----:B------:R-:W-:Y:S01]  /*fe10*/  PRMT R49, RZ, 0x7610, R49 ;  /* 0x00007610ff317816 */ /* 0x000fe20000000031 */
[----:B--2---:R-:W-:Y:S02]  /*fe20*/  @!P4 IMAD.MOV.U32 R63, RZ, RZ, R41 ;  /* 0x000000ffff3fc224 */ /* 0x004fe400078e0029 */
[----:B------:R-:W2:Y:S01]  /*fe30*/  LDL R41, [R1+0x30c] ;  /* 0x00030c0001297983 */ /* 0x000ea20000100800 */
[----:B------:R-:W-:-:S03]  /*fe40*/  @!P4 IMAD.MOV.U32 R62, RZ, RZ, R27 ;  /* 0x000000ffff3ec224 */ /* 0x000fc600078e001b */
[----:B------:R-:W2:Y:S04]  /*fe50*/  LDL.LU R27, [R1+0x2b0] ;  /* 0x0002b000011b7983 */ /* 0x000ea80000300800 */
[----:B------:R0:W2:Y:S02]  /*fe60*/  @!P4 LDG.E.U16 R58, desc[UR24][R62.64] ;  /* 0x000000183e3ac981 */ /* 0x0000a4000c1e1500 */
[----:B0-----:R-:W-:Y:S02]  /*fe70*/  @!P4 IMAD.MOV.U32 R63, RZ, RZ, R25 ;  /* 0x000000ffff3fc224 */ /* 0x001fe400078e0019 */
[----:B------:R-:W2:Y:S04]  /*fe80*/  LDL R25, [R1+0x328] ;  /* 0x0003280001197983 */ /* 0x000ea80000100800 */
[----:B------:R0:W-:Y:S04]  /*fe90*/  STS.U16 [R0+UR10+0x8000], R7 ;  /* 0x0080000700007988 */ /* 0x0001e8000800040a */
[----:B0-----:R-:W2:Y:S01]  /*fea0*/  LDL R7, [R1+0x2f4] ;  /* 0x0002f40001077983 */ /* 0x001ea20000100800 */
[----:B---3--:R-:W-:-:S03]  /*feb0*/  @!P4 IMAD.MOV.U32 R62, RZ, RZ, R6 ;  /* 0x000000ffff3ec224 */ /* 0x008fc600078e0006 */
[----:B------:R-:W3:Y:S04]  /*fec0*/  LDL R6, [R1+0x32c] ;  /* 0x00032c0001067983 */ /* 0x000ee80000100800 */
[----:B------:R4:W3:Y:S02]  /*fed0*/  @!P4 LDG.E.U16 R48, desc[UR24][R62.64] ;  /* 0x000000183e30c981 */ /* 0x0008e4000c1e1500 */
[----:B----4-:R-:W-:Y:S02]  /*fee0*/  @!P4 IMAD.MOV.U32 R62, RZ, RZ, R39 ;  /* 0x000000ffff3ec224 */ /* 0x010fe400078e0027 */
[----:B------:R-:W-:Y:S01]  /*fef0*/  @!P4 IMAD.MOV.U32 R63, RZ, RZ, R59 ;  /* 0x000000ffff3fc224 */ /* 0x000fe200078e003b */
[----:B------:R-:W-:Y:S02]  /*ff00*/  PRMT R46, RZ, 0x7610, R46 ;  /* 0x00007610ff2e7816 */ /* 0x000fe4000000002e */
[----:B------:R-:W-:Y:S01]  /*ff10*/  PRMT R47, RZ, 0x7610, R47 ;  /* 0x00007610ff2f7816 */ /* 0x000fe2000000002f */
[----:B------:R0:W-:Y:S04]  /*ff20*/  STS.U16 [R0+UR10+0xc000], R26 ;  /* 0x00c0001a00007988 */ /* 0x0001e8000800040a */
[----:B------:R1:W4:Y:S01]  /*ff30*/  @!P4 LDG.E.U16 R49, desc[UR24][R62.64] ;  /* 0x000000183e31c981 */ /* 0x000322000c1e1500 */
[----:B------:R-:W-:-:S03]  /*ff40*/  PRMT R37, RZ, 0x7610, R37 ;  /* 0x00007610ff257816 */ /* 0x000fc60000000025 */
[----:B------:R1:W-:Y:S04]  /*ff50*/  STS.U16 [R0+UR10+0x8400], R9 ;  /* 0x0084000900007988 */ /* 0x0003e8000800040a */
[----:B0-----:R-:W4:Y:S01]  /*ff60*/  LDL R26, [R1+0x310] ;  /* 0x00031000011a7983 */ /* 0x001f220000100800 */
[----:B-1----:R-:W-:Y:S02]  /*ff70*/  @!P4 IMAD.MOV.U32 R63, RZ, RZ, R29 ;  /* 0x000000ffff3fc224 */ /* 0x002fe400078e001d */
[----:B------:R-:W-:Y:S01]  /*ff80*/  @!P4 IMAD.MOV.U32 R62, RZ, RZ, R8 ;  /* 0x000000ffff3ec224 */ /* 0x000fe200078e0008 */
[----:B------:R-:W4:Y:S04]  /*ff90*/  LDL R29, [R1+0x2d4] ;  /* 0x0002d400011d7983 */ /* 0x000f280000100800 */
[----:B------:R-:W4:Y:S04]  /*ffa0*/  LDL R8, [R1+0x2f0] ;  /* 0x0002f00001087983 */ /* 0x000f280000100800 */
[----:B------:R0:W4:Y:S04]  /*ffb0*/  @!P4 LDG.E.U16 R46, desc[UR24][R62.64] ;  /* 0x000000183e2ec981 */ /* 0x000128000c1e1500 */
[----:B------:R-:W4:Y:S04]  /*ffc0*/  LDL R9, [R1+0x334] ;  /* 0x0003340001097983 */ /* 0x000f280000100800 */
[----:B------:R-:W4:Y:S01]  /*ffd0*/  LDL R39, [R1+0x2d0] ;  /* 0x0002d00001277983 */ /* 0x000f220000100800 */
[----:B0-----:R-:W-:-:S03]  /*ffe0*/  @!P4 IMAD.MOV.U32 R63, RZ, RZ, R52 ;  /* 0x000000ffff3fc224 */ /* 0x001fc600078e0034 */
[----:B------:R0:W-:Y:S01]  /*fff0*/  STS.U16 [R0+UR10+0xc400], R28 ;  /* 0x00c4001c00007988 */ /* 0x0001e2000800040a */
[----:B--2---:R-:W-:-:S05]  /*10000*/  @!P4 IMAD.MOV.U32 R62, RZ, RZ, R41 ;  /* 0x000000ffff3ec224 */ /* 0x004fca00078e0029 */
[----:B------:R1:W2:Y:S02]  /*10010*/  @!P4 LDG.E.U16 R47, desc[UR24][R62.64] ;  /* 0x000000183e2fc981 */ /* 0x0002a4000c1e1500 */
[----:B-1----:R-:W-:Y:S02]  /*10020*/  @!P4 IMAD.MOV.U32 R63, RZ, RZ, R25 ;  /* 0x000000ffff3fc224 */ /* 0x002fe400078e0019 */
[----:B------:R-:W2:Y:S01]  /*10030*/  LDL R25, [R1+0x330] ;  /* 0x0003300001197983 */ /* 0x000ea20000100800 */
[----:B0-----:R-:W-:-:S03]  /*10040*/  @!P4 IMAD.MOV.U32 R28, RZ, RZ, R7 ;  /* 0x000000ffff1cc224 */ /* 0x001fc600078e0007 */
[----:B------:R-:W2:Y:S01]  /*10050*/  LDL R7, [R1+0x2dc] ;  /* 0x0002dc0001077983 */ /* 0x000ea20000100800 */
[----:B---3--:R-:W-:-:S03]  /*10060*/  @!P4 IMAD.MOV.U32 R62, RZ, RZ, R6 ;  /* 0x000000ffff3ec224 */ /* 0x008fc600078e0006 */
[----:B------:R-:W3:Y:S04]  /*10070*/  LDL R6, [R1+0x314] ;  /* 0x0003140001067983 */ /* 0x000ee80000100800 */
[----:B------:R4:W2:Y:S02]  /*10080*/  @!P4 LDG.E.U16 R37, desc[UR24][R62.64] ;  /* 0x000000183e25c981 */ /* 0x0008a4000c1e1500 */
[----:B----4-:R-:W-:Y:S02]  /*10090*/  @!P4 IMAD.MOV.U32 R62, RZ, RZ, R29 ;  /* 0x000000ffff3ec224 */ /* 0x010fe400078e001d */
[----:B------:R-:W-:Y:S02]  /*100a0*/  @!P4 IMAD.MOV.U32 R29, RZ, RZ, R8 ;  /* 0x000000ffff1dc224 */ /* 0x000fe400078e0008 */
[----:B------:R-:W4:Y:S01]  /*100b0*/  LDL R8, [R1+0x2d8] ;  /* 0x0002d80001087983 */ /* 0x000f220000100800 */
[----:B------:R-:W-:-:S03]  /*100c0*/  PRMT R24, RZ, 0x7610, R24 ;  /* 0x00007610ff187816 */ /* 0x000fc60000000018 */
[----:B------:R0:W-:Y:S01]  /*100d0*/  STS.U16 [R0+UR10+0x8800], R27 ;  /* 0x0088001b00007988 */ /* 0x0001e2000800040a */
[----:B------:R-:W-:-:S03]  /*100e0*/  PRMT R22, RZ, 0x7610, R22 ;  /* 0x00007610ff167816 */ /* 0x000fc60000000016 */
[----:B------:R-:W4:Y:S01]  /*100f0*/  LDL.LU R65, [R1+0x360] ;  /* 0x0003600001417983 */ /* 0x000f220000300800 */
[----:B0-----:R-:W-:-:S03]  /*10100*/  @!P4 IMAD.MOV.U32 R27, RZ, RZ, R26 ;  /* 0x000000ffff1bc224 */ /* 0x001fc600078e001a */
[----:B------:R0:W-:Y:S01]  /*10110*/  STS.U16 [R0+UR10+0xc800], R5 ;  /* 0x00c8000500007988 */ /* 0x0001e2000800040a */
[----:B------:R-:W-:Y:S01]  /*10120*/  PRMT R34, RZ, 0x7610, R34 ;  /* 0x00007610ff227816 */ /* 0x000fe20000000022 */
[----:B------:R-:W-:Y:S02]  /*10130*/  @!P4 IMAD.MOV.U32 R63, RZ, RZ, R39 ;  /* 0x000000ffff3fc224 */ /* 0x000fe400078e0027 */
[----:B------:R1:W-:Y:S04]  /*10140*/  STS.U16 [R0+UR10+0x8c00], R4 ;  /* 0x008c000400007988 */ /* 0x0003e8000800040a */
[----:B------:R-:W4:Y:S01]  /*10150*/  @!P4 LDG.E.U16 R34, desc[UR24][R62.64] ;  /* 0x000000183e22c981 */ /* 0x000f22000c1e1500 */
[----:B---3--:R-:W-:-:S03]  /*10160*/  @!P4 IMAD.MOV.U32 R26, RZ, RZ, R6 ;  /* 0x000000ffff1ac224 */ /* 0x008fc600078e0006 */
[----:B------:R-:W3:Y:S04]  /*10170*/  LDL.LU R6, [R1+0x36c] ;  /* 0x00036c0001067983 */ /* 0x000ee80000300800 */
[----:B------:R2:W3:Y:S04]  /*10180*/  @!P4 LDG.E.U16 R24, desc[UR24][R26.64] ;  /* 0x000000181a18c981 */ /* 0x0004e8000c1e1500 */
[----:B0-----:R-:W3:Y:S04]  /*10190*/  LDL.LU R5, [R1+0x7e8] ;  /* 0x0007e80001057983 */ /* 0x001ee80000300800 */
[----:B-1----:R-:W3:Y:S01]  /*101a0*/  LDL.LU R4, [R1+0x7e4] ;  /* 0x0007e40001047983 */ /* 0x002ee20000300800 */
[----:B--2---:R-:W-:-:S02]  /*101b0*/  @!P4 IMAD.MOV.U32 R26, RZ, RZ, R9 ;  /* 0x000000ffff1ac224 */ /* 0x004fc400078e0009 */
[----:B------:R-:W-:Y:S01]  /*101c0*/  @!P4 IMAD.MOV.U32 R27, RZ, RZ, R25 ;  /* 0x000000ffff1bc224 */ /* 0x000fe200078e0019 */
[----:B------:R-:W2:Y:S04]  /*101d0*/  LDL R76, [R1+0x2f8] ;  /* 0x0002f800014c7983 */ /* 0x000ea80000100800 */
[----:B------:R-:W2:Y:S04]  /*101e0*/  LDL R74, [R1+0x2fc] ;  /* 0x0002fc00014a7983 */ /* 0x000ea80000100800 */
[----:B------:R-:W2:Y:S04]  /*101f0*/  @!P4 LDG.E.U16 R22, desc[UR24][R26.64] ;  /* 0x000000181a16c981 */ /* 0x000ea8000c1e1500 */
[----:B------:R-:W2:Y:S04]  /*10200*/  LDL.LU R25, [R1+0x430] ;  /* 0x0004300001197983 */ /* 0x000ea80000300800 */
[----:B------:R-:W2:Y:S01]  /*10210*/  LDL.LU R27, [R1+0x42c] ;  /* 0x00042c00011b7983 */ /* 0x000ea20000300800 */
[----:B----4-:R-:W-:-:S03]  /*10220*/  @!P4 IMAD.MOV.U32 R9, RZ, RZ, R8 ;  /* 0x000000ffff09c224 */ /* 0x010fc600078e0008 */
[----:B------:R-:W4:Y:S01]  /*10230*/  LDL.LU R63, [R1+0x3f0] ;  /* 0x0003f000013f7983 */ /* 0x000f220000300800 */
[----:B------:R-:W-:-:S03]  /*10240*/  @!P4 IMAD.MOV.U32 R8, RZ, RZ, R7 ;  /* 0x000000ffff08c224 */ /* 0x000fc600078e0007 */
[----:B------:R-:W4:Y:S04]  /*10250*/  LDL R39, [R1+0x318] ;  /* 0x0003180001277983 */ /* 0x000f280000100800 */
[----:B------:R-:W4:Y:S01]  /*10260*/  LDL R7, [R1+0x31c] ;  /* 0x00031c0001077983 */ /* 0x000f220000100800 */
[----:B------:R-:W-:-:S03]  /*10270*/  PRMT R35, RZ, 0x7610, R35 ;  /* 0x00007610ff237816 */ /* 0x000fc60000000023 */
[----:B------:R-:W4:Y:S04]  /*10280*/  LDL.LU R62, [R1+0x3ec] ;  /* 0x0003ec00013e7983 */ /* 0x000f280000300800 */
[----:B------:R0:W-:Y:S04]  /*10290*/  STS.U16 [R0+UR10+0xcc00], R3 ;  /* 0x00cc000300007988 */ /* 0x0001e8000800040a */
[----:B------:R-:W4:Y:S04]  /*102a0*/  @!P4 LDG.E.U16 R35, desc[UR24][R28.64] ;  /* 0x000000181c23c981 */ /* 0x000f28000c1e1500 */
[----:B0-----:R-:W4:Y:S04]  /*102b0*/  LDL.LU R3, [R1+0x7e0] ;  /* 0x0007e00001037983 */ /* 0x001f280000300800 */
[----:B------:R-:W4:Y:S04]  /*102c0*/  LDL R29, [R1+0x338] ;  /* 0x00033800011d7983 */ /* 0x000f280000100800 */
[----:B------:R-:W4:Y:S01]  /*102d0*/  LDL R28, [R1+0x33c] ;  /* 0x00033c00011c7983 */ /* 0x000f220000100800 */
[----:B------:R-:W-:-:S03]  /*102e0*/  PRMT R23, RZ, 0x7610, R23 ;  /* 0x00007610ff177816 */ /* 0x000fc60000000017 */
[----:B------:R-:W4:Y:S04]  /*102f0*/  LDL.LU R52, [R1+0x548] ;  /* 0x0005480001347983 */ /* 0x000f280000300800 */
[----:B------:R-:W4:Y:S04]  /*10300*/  LDL.LU R41, [R1+0x544] ;  /* 0x0005440001297983 */ /* 0x000f280000300800 */
[----:B------:R-:W4:Y:S04]  /*10310*/  LDL.LU R59, [R1+0x510] ;  /* 0x00051000013b7983 */ /* 0x000f280000300800 */
[----:B------:R-:W4:Y:S04]  /*10320*/  LDL.LU R87, [R1+0x50c] ;  /* 0x00050c0001577983 */ /* 0x000f280000300800 */
[----:B------:R-:W4:Y:S04]  /*10330*/  @!P4 LDG.E.U16 R23, desc[UR24][R8.64] ;  /* 0x000000180817c981 */ /* 0x000f28000c1e1500 */
[----:B------:R-:W4:Y:S04]  /*10340*/  LDL.LU R26, [R1+0x4d8] ;  /* 0x0004d800011a7983 */ /* 0x000f280000300800 */
[----:B------:R-:W4:Y:S04]  /*10350*/  LDL.LU R9, [R1+0x4d4] ;  /* 0x0004d40001097983 */ /* 0x000f280000300800 */
[----:B------:R-:W4:Y:S01]  /*10360*/  LDL.LU R8, [R1+0x4a0] ;  /* 0x0004a00001087983 */ /* 0x000f220000300800 */
[----:B---3--:R-:W-:Y:S01]  /*10370*/  PRMT R4, RZ, 0x7610, R4 ;  /* 0x00007610ff047816 */ /* 0x008fe20000000004 */
[----:B--2---:R-:W-:-:S02]  /*10380*/  @!P4 IMAD.MOV.U32 R77, RZ, RZ, R76 ;  /* 0x000000ffff4dc224 */ /* 0x004fc400078e004c */
[----:B------:R-:W-:Y:S01]  /*10390*/  @!P4 IMAD.MOV.U32 R76, RZ, RZ, R74 ;  /* 0x000000ffff4cc224 */ /* 0x000fe200078e004a */
[----:B------:R-:W-:-:S04]  /*103a0*/  PRMT R5, RZ, 0x7610, R5 ;  /* 0x00007610ff057816 */ /* 0x000fc80000000005 */
[----:B------:R4:W2:Y:S04]  /*103b0*/  @!P4 LDG.E.U16 R4, desc[UR24][R76.64] ;  /* 0x000000184c04c981 */ /* 0x0008a8000c1e1500 */
[----:B------:R0:W-:Y:S01]  /*103c0*/  STS.U16 [R0+UR10+0xd000], R6 ;  /* 0x00d0000600007988 */ /* 0x0001e2000800040a */
[----:B----4-:R-:W-:Y:S02]  /*103d0*/  @!P4 IMAD.MOV.U32 R77, RZ, RZ, R39 ;  /* 0x000000ffff4dc224 */ /* 0x010fe400078e0027 */
[----:B------:R-:W-:-:S05]  /*103e0*/  @!P4 IMAD.MOV.U32 R76, RZ, RZ, R7 ;  /* 0x000000ffff4cc224 */ /* 0x000fca00078e0007 */
[----:B------:R1:W3:Y:S04]  /*103f0*/  @!P4 LDG.E.U16 R5, desc[UR24][R76.64] ;  /* 0x000000184c05c981 */ /* 0x0002e8000c1e1500 */
[----:B------:R4:W5:Y:S04]  /*10400*/  LDL.LU R76, [R1+0x7dc] ;  /* 0x0007dc00014c7983 */ /* 0x0009680000300800 */
[----:B------:R-:W2:Y:S04]  /*10410*/  LDL.LU R7, [R1+0x49c] ;  /* 0x00049c0001077983 */ /* 0x000ea80000300800 */
[----:B0-----:R-:W3:Y:S01]  /*10420*/  LDL.LU R6, [R1+0x468] ;  /* 0x0004680001067983 */ /* 0x001ee20000300800 */
[----:B------:R-:W-:-:S02]  /*10430*/  PRMT R3, RZ, 0x7610, R3 ;  /* 0x00007610ff037816 */ /* 0x000fc40000000003 */
[C---:B-1----:R-:W-:Y:S01]  /*10440*/  LOP3.LUT R77, R0.reuse, 0x10, RZ, 0x3c, !PT ;  /* 0x00000010004d7812 */ /* 0x042fe200078e3cff */
[----:B------:R-:W4:Y:S04]  /*10450*/  LDL.LU R39, [R1+0x464] ;  /* 0x0004640001277983 */ /* 0x000f280000300800 */
[----:B------:R-:W4:Y:S04]  /*10460*/  @!P4 LDG.E.U16 R3, desc[UR24][R28.64] ;  /* 0x000000181c03c981 */ /* 0x000f28000c1e1500 */
[----:B------:R-:W-:Y:S04]  /*10470*/  STS.U16 [R0+UR10+0x9000], R65 ;  /* 0x0090004100007988 */ /* 0x000fe8000800040a */
[----:B------:R-:W-:Y:S04]  /*10480*/  STS.U16 [R0+UR10+0x9400], R25 ;  /* 0x0094001900007988 */ /* 0x000fe8000800040a */
[----:B------:R-:W4:Y:S04]  /*10490*/  LDL.LU R29, [R1+0x428] ;  /* 0x00042800011d7983 */ /* 0x000f280000300800 */
[----:B------:R-:W4:Y:S04]  /*104a0*/  LDL.LU R28, [R1+0x424] ;  /* 0x00042400011c7983 */ /* 0x000f280000300800 */
[----:B------:R0:W-:Y:S04]  /*104b0*/  STS.U16 [R0+UR10+0xd400], R27 ;  /* 0x00d4001b00007988 */ /* 0x0001e8000800040a */
[----:B------:R-:W-:Y:S04]  /*104c0*/  STS.U16 [R0+UR10+0x9800], R63 ;  /* 0x0098003f00007988 */ /* 0x000fe8000800040a */
[----:B------:R-:W-:Y:S04]  /*104d0*/  STS.U16 [R0+UR10+0xd800], R62 ;  /* 0x00d8003e00007988 */ /* 0x000fe8000800040a */
[----:B------:R-:W-:Y:S04]  /*104e0*/  STS.U16 [R0+UR10+0x9c00], R36 ;  /* 0x009c002400007988 */ /* 0x000fe8000800040a */
[----:B------:R-:W-:Y:S04]  /*104f0*/  STS.U16 [R0+UR10+0xdc00], R53 ;  /* 0x00dc003500007988 */ /* 0x000fe8000800040a */
[----:B0-----:R-:W4:Y:S04]  /*10500*/  LDL.LU R27, [R1+0x3e8] ;  /* 0x0003e800011b7983 */ /* 0x001f280000300800 */
[----:B------:R-:W-:Y:S04]  /*10510*/  STS.U16 [R77+UR10+0x8080], R52 ;  /* 0x008080344d007988 */ /* 0x000fe8000800040a */
[----:B------:R-:W-:Y:S04]  /*10520*/  STS.U16 [R77+UR10+0xc080], R41 ;  /* 0x00c080294d007988 */ /* 0x000fe8000800040a */
[----:B------:R-:W-:Y:S04]  /*10530*/  STS.U16 [R77+UR10+0x8480], R59 ;  /* 0x0084803b4d007988 */ /* 0x000fe8000800040a */
[----:B------:R0:W-:Y:S04]  /*10540*/  STS.U16 [R77+UR10+0xc480], R87 ;  /* 0x00c480574d007988 */ /* 0x0001e8000800040a */
[----:B------:R1:W-:Y:S04]  /*10550*/  STS.U16 [R77+UR10+0x8880], R26 ;  /* 0x0088801a4d007988 */ /* 0x0003e8000800040a */
[----:B0-----:R-:W4:Y:S04]  /*10560*/  LDL.LU R87, [R1+0x540] ;  /* 0x0005400001577983 */ /* 0x001f280000300800 */
[----:B------:R-:W4:Y:S04]  /*10570*/  LDL.LU R74, [R1+0x53c] ;  /* 0x00053c00014a7983 */ /* 0x000f280000300800 */
[----:B------:R-:W4:Y:S04]  /*10580*/  LDL.LU R65, [R1+0x508] ;  /* 0x0005080001417983 */ /* 0x000f280000300800 */
[----:B------:R-:W4:Y:S04]  /*10590*/  LDL.LU R25, [R1+0x504] ;  /* 0x0005040001197983 */ /* 0x000f280000300800 */
[----:B------:R-:W4:Y:S04]  /*105a0*/  LDL.LU R63, [R1+0x4d0] ;  /* 0x0004d000013f7983 */ /* 0x000f280000300800 */
[----:B------:R-:W4:Y:S04]  /*105b0*/  LDL.LU R62, [R1+0x4cc] ;  /* 0x0004cc00013e7983 */ /* 0x000f280000300800 */
[----:B------:R0:W-:Y:S04]  /*105c0*/  STS.U16 [R77+UR10+0xc880], R9 ;  /* 0x00c880094d007988 */ /* 0x0001e8000800040a */
[----:B-1----:R-:W4:Y:S04]  /*105d0*/  LDL.LU R26, [R1+0x498] ;  /* 0x00049800011a7983 */ /* 0x002f280000300800 */
[----:B------:R1:W-:Y:S04]  /*105e0*/  STS.U16 [R77+UR10+0x8c80], R8 ;  /* 0x008c80084d007988 */ /* 0x0003e8000800040a */
[----:B0-----:R-:W4:Y:S04]  /*105f0*/  LDL.LU R9, [R1+0x494] ;  /* 0x0004940001097983 */ /* 0x001f280000300800 */
[----:B-1----:R-:W4:Y:S04]  /*10600*/  LDL.LU R8, [R1+0x460] ;  /* 0x0004600001087983 */ /* 0x002f280000300800 */
[----:B--2---:R0:W-:Y:S04]  /*10610*/  STS.U16 [R77+UR10+0xcc80], R7 ;  /* 0x00cc80074d007988 */ /* 0x0041e8000800040a */
[----:B---3--:R1:W-:Y:S04]  /*10620*/  STS.U16 [R77+UR10+0x9080], R6 ;  /* 0x009080064d007988 */ /* 0x0083e8000800040a */
[----:B0-----:R-:W2:Y:S04]  /*10630*/  LDL.LU R7, [R1+0x45c] ;  /* 0x00045c0001077983 */ /* 0x001ea80000300800 */
[----:B-1----:R-:W3:Y:S04]  /*10640*/  LDL.LU R6, [R1+0x420] ;  /* 0x0004200001067983 */ /* 0x002ee80000300800 */
[----:B------:R-:W3:Y:S04]  /*10650*/  LDL.LU R53, [R1+0x41c] ;  /* 0x00041c0001357983 */ /* 0x000ee80000300800 */
[----:B------:R-:W3:Y:S04]  /*10660*/  LDL.LU R52, [R1+0x3e0] ;  /* 0x0003e00001347983 */ /* 0x000ee80000300800 */
[----:B------:R-:W3:Y:S04]  /*10670*/  LDL.LU R41, [R1+0x3dc] ;  /* 0x0003dc0001297983 */ /* 0x000ee80000300800 */
[----:B------:R-:W3:Y:S01]  /*10680*/  LDL.LU R59, [R1+0x538] ;  /* 0x00053800013b7983 */ /* 0x000ee20000300800 */
[----:B------:R-:W-:-:S03]  /*10690*/  LOP3.LUT R36, R0, 0x20, RZ, 0x3c, !PT ;  /* 0x0000002000247812 */ /* 0x000fc600078e3cff */
[----:B----4-:R0:W-:Y:S04]  /*106a0*/  STS.U16 [R77+UR10+0xd080], R39 ;  /* 0x00d080274d007988 */ /* 0x0101e8000800040a */
[----:B------:R1:W-:Y:S04]  /*106b0*/  STS.U16 [R77+UR10+0x9480], R29 ;  /* 0x0094801d4d007988 */ /* 0x0003e8000800040a */
[----:B------:R4:W-:Y:S04]  /*106c0*/  STS.U16 [R77+UR10+0xd480], R28 ;  /* 0x00d4801c4d007988 */ /* 0x0009e8000800040a */
[----:B0-----:R-:W3:Y:S04]  /*106d0*/  LDL.LU R39, [R1+0x534] ;  /* 0x0005340001277983 */ /* 0x001ee80000300800 */
[----:B-1----:R-:W3:Y:S04]  /*106e0*/  LDL.LU R29, [R1+0x500] ;  /* 0x00050000011d7983 */ /* 0x002ee80000300800 */
[----:B------:R0:W-:Y:S04]  /*106f0*/  STS.U16 [R77+UR10+0x9880], R27 ;  /* 0x0098801b4d007988 */ /* 0x0001e8000800040a */
[----:B------:R1:W-:Y:S04]  /*10700*/  STS.U16 [R77+UR10+0xd880], R86 ;  /* 0x00d880564d007988 */ /* 0x0003e8000800040a */
[----:B----4-:R-:W4:Y:S04]  /*10710*/  LDL.LU R28, [R1+0x4fc] ;  /* 0x0004fc00011c7983 */ /* 0x010f280000300800 */
[----:B0-----:R-:W4:Y:S04]  /*10720*/  LDL.LU R27, [R1+0x4c8] ;  /* 0x0004c800011b7983 */ /* 0x001f280000300800 */
[----:B------:R0:W-:Y:S04]  /*10730*/  STS.U16 [R77+UR10+0x9c80], R83 ;  /* 0x009c80534d007988 */ /* 0x0001e8000800040a */
[----:B-1----:R-:W4:Y:S04]  /*10740*/  LDL.LU R86, [R1+0x4c4] ;  /* 0x0004c40001567983 */ /* 0x002f280000300800 */
[----:B------:R1:W-:Y:S04]  /*10750*/  STS.U16 [R77+UR10+0xdc80], R70 ;  /* 0x00dc80464d007988 */ /* 0x0003e8000800040a */
[----:B0-----:R-:W4:Y:S04]  /*10760*/  LDL.LU R83, [R1+0x490] ;  /* 0x0004900001537983 */ /* 0x001f280000300800 */
[----:B------:R0:W-:Y:S04]  /*10770*/  STS.U16 [R36+UR10+0x8100], R87 ;  /* 0x0081005724007988 */ /* 0x0001e8000800040a */
[----:B------:R-:W-:Y:S04]  /*10780*/  STS.U16 [R36+UR10+0xc100], R74 ;  /* 0x00c1004a24007988 */ /* 0x000fe8000800040a */
[----:B------:R-:W-:Y:S04]  /*10790*/  STS.U16 [R36+UR10+0x8500], R65 ;  /* 0x0085004124007988 */ /* 0x000fe8000800040a */
[----:B------:R-:W-:Y:S04]  /*107a0*/  STS.U16 [R36+UR10+0xc500], R25 ;  /* 0x00c5001924007988 */ /* 0x000fe8000800040a */
[----:B-1----:R1:W5:Y:S04]  /*107b0*/  LDL.LU R77, [R1+0x7d8] ;  /* 0x0007d800014d7983 */ /* 0x0023680000300800 */
[----:B------:R-:W-:Y:S04]  /*107c0*/  STS.U16 [R36+UR10+0x8900], R63 ;  /* 0x0089003f24007988 */ /* 0x000fe8000800040a */
[----:B------:R-:W4:Y:S04]  /*107d0*/  LDL.LU R70, [R1+0x7d4] ;  /* 0x0007d40001467983 */ /* 0x000f280000300800 */
[----:B------:R-:W-:Y:S04]  /*107e0*/  STS.U16 [R36+UR10+0xc900], R62 ;  /* 0x00c9003e24007988 */ /* 0x000fe8000800040a */
[----:B0-----:R-:W4:Y:S04]  /*107f0*/  LDL.LU R87, [R1+0x7d0] ;  /* 0x0007d00001577983 */ /* 0x001f280000300800 */
[----:B------:R0:W-:Y:S04]  /*10800*/  STS.U16 [R36+UR10+0x8d00], R26 ;  /* 0x008d001a24007988 */ /* 0x0001e8000800040a */
[----:B------:R1:W-:Y:S04]  /*10810*/  STS.U16 [R36+UR10+0xcd00], R9 ;  /* 0x00cd000924007988 */ /* 0x0003e8000800040a */
[----:B------:R1:W-:Y:S04]  /*10820*/  STS.U16 [R36+UR10+0x9100], R8 ;  /* 0x0091000824007988 */ /* 0x0003e8000800040a */
[----:B0-----:R-:W4:Y:S04]  /*10830*/  LDL.LU R26, [R1+0x48c] ;  /* 0x00048c00011a7983 */ /* 0x001f280000300800 */
[----:B-1----:R-:W4:Y:S04]  /*10840*/  LDL.LU R9, [R1+0x458] ;  /* 0x0004580001097983 */ /* 0x002f280000300800 */
[----:B------:R-:W4:Y:S01]  /*10850*/  LDL.LU R8, [R1+0x454] ;  /* 0x0004540001087983 */ /* 0x000f220000300800 */
[----:B------:R-:W-:-:S03]  /*10860*/  LOP3.LUT R25, R0, 0x30, RZ, 0x3c, !PT ;  /* 0x0000003000197812 */ /* 0x000fc600078e3cff */
[----:B--2---:R0:W-:Y:S04]  /*10870*/  STS.U16 [R36+UR10+0xd100], R7 ;  /* 0x00d1000724007988 */ /* 0x0041e8000800040a */
[----:B---3--:R1:W-:Y:S04]  /*10880*/  STS.U16 [R36+UR10+0x9500], R6 ;  /* 0x0095000624007988 */ /* 0x0083e8000800040a */
[----:B0-----:R-:W2:Y:S04]  /*10890*/  LDL.LU R7, [R1+0x418] ;  /* 0x0004180001077983 */ /* 0x001ea80000300800 */
[----:B-1----:R-:W3:Y:S04]  /*108a0*/  LDL.LU R6, [R1+0x414] ;  /* 0x0004140001067983 */ /* 0x002ee80000300800 */
[----:B------:R-:W-:Y:S04]  /*108b0*/  STS.U16 [R36+UR10+0xd500], R53 ;  /* 0x00d5003524007988 */ /* 0x000fe8000800040a */
[----:B------:R-:W3:Y:S04]  /*108c0*/  LDL.LU R74, [R1+0x3d4] ;  /* 0x0003d400014a7983 */ /* 0x000ee80000300800 */
[----:B------:R-:W-:Y:S04]  /*108d0*/  STS.U16 [R36+UR10+0x9900], R52 ;  /* 0x0099003424007988 */ /* 0x000fe8000800040a */
[----:B------:R-:W-:Y:S04]  /*108e0*/  STS.U16 [R36+UR10+0xd900], R41 ;  /* 0x00d9002924007988 */ /* 0x000fe8000800040a */
[----:B------:R-:W-:Y:S04]  /*108f0*/  STS.U16 [R36+UR10+0x9d00], R51 ;  /* 0x009d003324007988 */ /* 0x000fe8000800040a */
[----:B------:R0:W-:Y:S04]  /*10900*/  STS.U16 [R36+UR10+0xdd00], R50 ;  /* 0x00dd003224007988 */ /* 0x0001e8000800040a */
[----:B------:R-:W3:Y:S04]  /*10910*/  LDL.LU R65, [R1+0x530] ;  /* 0x0005300001417983 */ /* 0x000ee80000300800 */
[----:B------:R1:W-:Y:S04]  /*10920*/  STS.U16 [R25+UR10+0x8180], R59 ;  /* 0x0081803b19007988 */ /* 0x0003e8000800040a */
[----:B0-----:R-:W3:Y:S04]  /*10930*/  LDL.LU R36, [R1+0x52c] ;  /* 0x00052c0001247983 */ /* 0x001ee80000300800 */
[----:B------:R-:W3:Y:S04]  /*10940*/  LDL.LU R62, [R1+0x4f8] ;  /* 0x0004f800013e7983 */ /* 0x000ee80000300800 */
[----:B------:R-:W3:Y:S04]  /*10950*/  LDL.LU R41, [R1+0x4f4] ;  /* 0x0004f40001297983 */ /* 0x000ee80000300800 */
[----:B-1----:R-:W3:Y:S04]  /*10960*/  LDL.LU R59, [R1+0x4c0] ;  /* 0x0004c000013b7983 */ /* 0x002ee80000300800 */
[----:B------:R-:W-:Y:S04]  /*10970*/  STS.U16 [R25+UR10+0xc180], R39 ;  /* 0x00c1802719007988 */ /* 0x000fe8000800040a */
[----:B------:R-:W-:Y:S04]  /*10980*/  STS.U16 [R25+UR10+0x8580], R29 ;  /* 0x0085801d19007988 */ /* 0x000fe8000800040a */
[----:B----4-:R-:W-:Y:S04]  /*10990*/  STS.U16 [R25+UR10+0xc580], R28 ;  /* 0x00c5801c19007988 */ /* 0x010fe8000800040a */
[----:B------:R-:W-:Y:S04]  /*109a0*/  STS.U16 [R25+UR10+0x8980], R27 ;  /* 0x0089801b19007988 */ /* 0x000fe8000800040a */
[----:B------:R-:W4:Y:S04]  /*109b0*/  LDL.LU R63, [R1+0x4bc] ;  /* 0x0004bc00013f7983 */ /* 0x000f280000300800 */
[----:B------:R0:W-:Y:S04]  /*109c0*/  STS.U16 [R25+UR10+0xc980], R86 ;  /* 0x00c9805619007988 */ /* 0x0001e8000800040a */
[----:B------:R-:W4:Y:S04]  /*109d0*/  LDL.LU R53, [R1+0x488] ;  /* 0x0004880001357983 */ /* 0x000f280000300800 */
[----:B------:R1:W-:Y:S04]  /*109e0*/  STS.U16 [R25+UR10+0x8d80], R83 ;  /* 0x008d805319007988 */ /* 0x0003e8000800040a */
[----:B0-----:R-:W4:Y:S04]  /*109f0*/  LDL.LU R86, [R1+0x484] ;  /* 0x0004840001567983 */ /* 0x001f280000300800 */
[----:B-1----:R-:W4:Y:S04]  /*10a00*/  LDL.LU R83, [R1+0x450] ;  /* 0x0004500001537983 */ /* 0x002f280000300800 */
[----:B------:R-:W4:Y:S04]  /*10a10*/  LDL.LU R52, [R1+0x44c] ;  /* 0x00044c0001347983 */ /* 0x000f280000300800 */
[----:B------:R-:W4:Y:S04]  /*10a20*/  LDL.LU R51, [R1+0x410] ;  /* 0x0004100001337983 */ /* 0x000f280000300800 */
[----:B------:R-:W4:Y:S04]  /*10a30*/  LDL.LU R50, [R1+0x40c] ;  /* 0x00040c0001327983 */ /* 0x000f280000300800 */
[----:B------:R-:W4:Y:S04]  /*10a40*/  LDL.LU R29, [R1+0x528] ;  /* 0x00052800011d7983 */ /* 0x000f280000300800 */
[----:B------:R-:W4:Y:S04]  /*10a50*/  LDL.LU R28, [R1+0x524] ;  /* 0x00052400011c7983 */ /* 0x000f280000300800 */
[----:B------:R0:W-:Y:S04]  /*10a60*/  STS.U16 [R25+UR10+0xcd80], R26 ;  /* 0x00cd801a19007988 */ /* 0x0001e8000800040a */
[----:B------:R-:W4:Y:S04]  /*10a70*/  LDL.LU R27, [R1+0x4f0] ;  /* 0x0004f000011b7983 */ /* 0x000f280000300800 */
[----:B------:R1:W-:Y:S04]  /*10a80*/  STS.U16 [R25+UR10+0x9180], R9 ;  /* 0x0091800919007988 */ /* 0x0003e8000800040a */
[----:B0-----:R-:W4:Y:S01]  /*10a90*/  LDL.LU R26, [R1+0x4ec] ;  /* 0x0004ec00011a7983 */ /* 0x001f220000300800 */
[----:B------:R-:W-:-:S03]  /*10aa0*/  LOP3.LUT R39, R0, 0x40, RZ, 0x3c, !PT ;  /* 0x0000004000277812 */ /* 0x000fc600078e3cff */
[----:B------:R0:W-:Y:S04]  /*10ab0*/  STS.U16 [R25+UR10+0xd180], R8 ;  /* 0x00d1800819007988 */ /* 0x0001e8000800040a */
[----:B-1----:R-:W4:Y:S04]  /*10ac0*/  LDL.LU R9, [R1+0x4b8] ;  /* 0x0004b80001097983 */ /* 0x002f280000300800 */
[----:B0-----:R-:W4:Y:S04]  /*10ad0*/  LDL.LU R8, [R1+0x4b4] ;  /* 0x0004b40001087983 */ /* 0x001f280000300800 */
[----:B--2---:R0:W-:Y:S04]  /*10ae0*/  STS.U16 [R25+UR10+0x9580], R7 ;  /* 0x0095800719007988 */ /* 0x0041e8000800040a */
[----:B---3--:R1:W-:Y:S04]  /*10af0*/  STS.U16 [R25+UR10+0xd580], R6 ;  /* 0x00d5800619007988 */ /* 0x0083e8000800040a */
[----:B------:R2:W-:Y:S04]  /*10b00*/  STS.U16 [R25+UR10+0x9980], R87 ;  /* 0x0099805719007988 */ /* 0x0005e8000800040a */
[----:B0-----:R-:W3:Y:S04]  /*10b10*/  LDL.LU R7, [R1+0x480] ;  /* 0x0004800001077983 */ /* 0x001ee80000300800 */
[----:B-1----:R-:W3:Y:S04]  /*10b20*/  LDL.LU R6, [R1+0x47c] ;  /* 0x00047c0001067983 */ /* 0x002ee80000300800 */
[----:B--2---:R-:W2:Y:S04]  /*10b30*/  LDL.LU R87, [R1+0x448] ;  /* 0x0004480001577983 */ /* 0x004ea80000300800 */
[----:B------:R0:W-:Y:S04]  /*10b40*/  STS.U16 [R25+UR10+0xd980], R74 ;  /* 0x00d9804a19007988 */ /* 0x0001e8000800040a */
[----:B------:R1:W-:Y:S04]  /*10b50*/  STS.U16 [R25+UR10+0x9d80], R75 ;  /* 0x009d804b19007988 */ /* 0x0003e8000800040a */
[----:B------:R1:W-:Y:S04]  /*10b60*/  STS.U16 [R25+UR10+0xdd80], R64 ;  /* 0x00dd804019007988 */ /* 0x0003e8000800040a */
[----:B0-----:R0:W5:Y:S04]  /*10b70*/  LDL.LU R74, [R1+0x7cc] ;  /* 0x0007cc00014a7983 */ /* 0x0011680000300800 */
[----:B-1----:R0:W5:Y:S04]  /*10b80*/  LDL.LU R75, [R1+0x7c8] ;  /* 0x0007c800014b7983 */ /* 0x0021680000300800 */
[----:B------:R-:W2:Y:S04]  /*10b90*/  LDL.LU R25, [R1+0x7c4] ;  /* 0x0007c40001197983 */ /* 0x000ea80000300800 */
[----:B------:R0:W5:Y:S04]  /*10ba0*/  LDL.LU R64, [R1+0x7c0] ;  /* 0x0007c00001407983 */ /* 0x0001680000300800 */
[----:B------:R1:W-:Y:S04]  /*10bb0*/  STS.U16 [R39+UR10+0x8200], R65 ;  /* 0x0082004127007988 */ /* 0x0003e8000800040a */
[----:B------:R0:W-:Y:S04]  /*10bc0*/  STS.U16 [R39+UR10+0xc200], R36 ;  /* 0x00c2002427007988 */ /* 0x0001e8000800040a */
[----:B------:R0:W-:Y:S04]  /*10bd0*/  STS.U16 [R39+UR10+0x8600], R62 ;  /* 0x0086003e27007988 */ /* 0x0001e8000800040a */
[----:B-1----:R1:W5:Y:S04]  /*10be0*/  LDL.LU R65, [R1+0x7bc] ;  /* 0x0007bc0001417983 */ /* 0x0023680000300800 */
[----:B0-----:R-:W2:Y:S04]  /*10bf0*/  LDL.LU R36, [R1+0x7b8] ;  /* 0x0007b80001247983 */ /* 0x001ea80000300800 */
[----:B------:R1:W5:Y:S04]  /*10c00*/  LDL.LU R62, [R1+0x7b4] ;  /* 0x0007b400013e7983 */ /* 0x0003680000300800 */
[----:B------:R0:W-:Y:S04]  /*10c10*/  STS.U16 [R39+UR10+0xc600], R41 ;  /* 0x00c6002927007988 */ /* 0x0001e8000800040a */
[----:B------:R1:W-:Y:S04]  /*10c20*/  STS.U16 [R39+UR10+0x8a00], R59 ;  /* 0x008a003b27007988 */ /* 0x0003e8000800040a */
[----:B0-----:R-:W2:Y:S04]  /*10c30*/  LDL.LU R41, [R1+0x7b0] ;  /* 0x0007b00001297983 */ /* 0x001ea80000300800 */
[----:B-1----:R-:W2:Y:S04]  /*10c40*/  LDL.LU R59, [R1+0x7ac] ;  /* 0x0007ac00013b7983 */ /* 0x002ea80000300800 */
[----:B----4-:R-:W-:Y:S04]  /*10c50*/  STS.U16 [R39+UR10+0xca00], R63 ;  /* 0x00ca003f27007988 */ /* 0x010fe8000800040a */
[----:B------:R-:W-:Y:S04]  /*10c60*/  STS.U16 [R39+UR10+0x8e00], R53 ;  /* 0x008e003527007988 */ /* 0x000fe8000800040a */
[----:B------:R0:W-:Y:S04]  /*10c70*/  STS.U16 [R39+UR10+0xce00], R86 ;  /* 0x00ce005627007988 */ /* 0x0001e8000800040a */
[----:B------:R1:W-:Y:S04]  /*10c80*/  STS.U16 [R39+UR10+0x9200], R83 ;  /* 0x0092005327007988 */ /* 0x0003e8000800040a */
[----:B------:R-:W-:Y:S04]  /*10c90*/  STS.U16 [R39+UR10+0xd200], R52 ;  /* 0x00d2003427007988 */ /* 0x000fe8000800040a */
[----:B------:R-:W-:Y:S04]  /*10ca0*/  STS.U16 [R39+UR10+0x9600], R51 ;  /* 0x0096003327007988 */ /* 0x000fe8000800040a */
[----:B0-----:R-:W4:Y:S04]  /*10cb0*/  LDL.LU R86, [R1+0x444] ;  /* 0x0004440001567983 */ /* 0x001f280000300800 */
[----:B------:R-:W-:Y:S04]  /*10cc0*/  STS.U16 [R39+UR10+0xd600], R50 ;  /* 0x00d6003227007988 */ /* 0x000fe8000800040a */
[----:B-1----:R-:W3:Y:S04]  /*10cd0*/  LDL.LU R83, [R1+0x408] ;  /* 0x0004080001537983 */ /* 0x002ee80000300800 */
[----:B--2---:R0:W-:Y:S04]  /*10ce0*/  STS.U16 [R39+UR10+0x9a00], R59 ;  /* 0x009a003b27007988 */ /* 0x0041e8000800040a */
[----:B0-----:R-:W2:Y:S01]  /*10cf0*/  LDL.LU R59, [R1+0x7a8] ;  /* 0x0007a800013b7983 */ /* 0x001ea20000300800 */
[----:B------:R-:W-:-:S03]  /*10d00*/  LOP3.LUT R63, R0, 0x50, RZ, 0x3c, !PT ;  /* 0x00000050003f7812 */ /* 0x000fc600078e3cff */
[----:B------:R-:W2:Y:S04]  /*10d10*/  LDL.LU R52, [R1+0x520] ;  /* 0x0005200001347983 */ /* 0x000ea80000300800 */
[----:B------:R-:W2:Y:S04]  /*10d20*/  LDL.LU R53, [R1+0x51c] ;  /* 0x00051c0001357983 */ /* 0x000ea80000300800 */
[----:B------:R-:W-:Y:S04]  /*10d30*/  STS.U16 [R39+UR10+0xda00], R41 ;  /* 0x00da002927007988 */ /* 0x000fe8000800040a */
[----:B------:R-:W2:Y:S04]  /*10d40*/  LDL.LU R50, [R1+0x4e8] ;  /* 0x0004e80001327983 */ /* 0x000ea80000300800 */
[----:B------:R0:W-:Y:S04]  /*10d50*/  STS.U16 [R39+UR10+0x9e00], R40 ;  /* 0x009e002827007988 */ /* 0x0001e8000800040a */
[----:B------:R-:W2:Y:S04]  /*10d60*/  LDL.LU R51, [R1+0x4e4] ;  /* 0x0004e40001337983 */ /* 0x000ea80000300800 */
[----:B------:R1:W-:Y:S04]  /*10d70*/  STS.U16 [R39+UR10+0xde00], R38 ;  /* 0x00de002627007988 */ /* 0x0003e8000800040a */
[----:B0-----:R-:W2:Y:S04]  /*10d80*/  LDL.LU R40, [R1+0x4b0] ;  /* 0x0004b00001287983 */ /* 0x001ea80000300800 */
[----:B------:R-:W2:Y:S04]  /*10d90*/  LDL.LU R41, [R1+0x4ac] ;  /* 0x0004ac0001297983 */ /* 0x000ea80000300800 */
[----:B------:R-:W-:Y:S04]  /*10da0*/  STS.U16 [R63+UR10+0x8280], R29 ;  /* 0x0082801d3f007988 */ /* 0x000fe8000800040a */
[----:B-1----:R-:W2:Y:S04]  /*10db0*/  LDL.LU R38, [R1+0x478] ;  /* 0x0004780001267983 */ /* 0x002ea80000300800 */
[----:B------:R0:W-:Y:S04]  /*10dc0*/  STS.U16 [R63+UR10+0xc280], R28 ;  /* 0x00c2801c3f007988 */ /* 0x0001e8000800040a */
[----:B------:R-:W2:Y:S04]  /*10dd0*/  LDL.LU R39, [R1+0x474] ;  /* 0x0004740001277983 */ /* 0x000ea80000300800 */
[----:B------:R-:W-:Y:S04]  /*10de0*/  STS.U16 [R63+UR10+0x8680], R27 ;  /* 0x0086801b3f007988 */ /* 0x000fe8000800040a */
[----:B0-----:R-:W2:Y:S04]  /*10df0*/  LDL.LU R28, [R1+0x440] ;  /* 0x00044000011c7983 */ /* 0x001ea80000300800 */
[----:B------:R0:W-:Y:S04]  /*10e00*/  STS.U16 [R63+UR10+0xc680], R26 ;  /* 0x00c6801a3f007988 */ /* 0x0001e8000800040a */
[----:B------:R-:W2:Y:S04]  /*10e10*/  LDL.LU R29, [R1+0x43c] ;  /* 0x00043c00011d7983 */ /* 0x000ea80000300800 */
[----:B0-----:R-:W2:Y:S04]  /*10e20*/  LDL.LU R26, [R1+0x400] ;  /* 0x00040000011a7983 */ /* 0x001ea80000300800 */
[----:B------:R-:W2:Y:S04]  /*10e30*/  LDL.LU R27, [R1+0x3fc] ;  /* 0x0003fc00011b7983 */ /* 0x000ea80000300800 */
[----:B------:R-:W-:Y:S04]  /*10e40*/  STS.U16 [R63+UR10+0x8a80], R9 ;  /* 0x008a80093f007988 */ /* 0x000fe8000800040a */
[----:B------:R0:W-:Y:S04]  /*10e50*/  STS.U16 [R63+UR10+0xca80], R8 ;  /* 0x00ca80083f007988 */ /* 0x0001e8000800040a */
[----:B---3--:R-:W-:Y:S04]  /*10e60*/  STS.U16 [R63+UR10+0x8e80], R7 ;  /* 0x008e80073f007988 */ /* 0x008fe8000800040a */
[----:B------:R1:W-:Y:S04]  /*10e70*/  STS.U16 [R63+UR10+0xce80], R6 ;  /* 0x00ce80063f007988 */ /* 0x0003e8000800040a */
[----:B------:R-:W-:Y:S04]  /*10e80*/  STS.U16 [R63+UR10+0x9280], R87 ;  /* 0x009280573f007988 */ /* 0x000fe8000800040a */
[----:B----4-:R-:W-:Y:S04]  /*10e90*/  STS.U16 [R63+UR10+0xd280], R86 ;  /* 0x00d280563f007988 */ /* 0x010fe8000800040a */
[----:B0-----:R-:W3:Y:S04]  /*10ea0*/  LDL.LU R8, [R1+0x518] ;  /* 0x0005180001087983 */ /* 0x001ee80000300800 */
[----:B------:R-:W-:Y:S04]  /*10eb0*/  STS.U16 [R63+UR10+0x9680], R83 ;  /* 0x009680533f007988 */ /* 0x000fe8000800040a */
[----:B------:R-:W4:Y:S04]  /*10ec0*/  LDL.LU R9, [R1+0x514] ;  /* 0x0005140001097983 */ /* 0x000f280000300800 */
[----:B-1----:R-:W3:Y:S04]  /*10ed0*/  LDL.LU R6, [R1+0x4e0] ;  /* 0x0004e00001067983 */ /* 0x002ee80000300800 */
[----:B--2---:R0:W-:Y:S04]  /*10ee0*/  STS.U16 [R63+UR10+0xd680], R59 ;  /* 0x00d6803b3f007988 */ /* 0x0041e8000800040a */
[----:B0-----:R-:W2:Y:S04]  /*10ef0*/  LDL.LU R59, [R1+0x4dc] ;  /* 0x0004dc00013b7983 */ /* 0x001ea80000300800 */
[----:B------:R-:W2:Y:S04]  /*10f00*/  LDL.LU R7, [R1+0x4a8] ;  /* 0x0004a80001077983 */ /* 0x000ea80000300800 */
[----:B------:R-:W2:Y:S04]  /*10f10*/  LDL.LU R83, [R1+0x4a4] ;  /* 0x0004a40001537983 */ /* 0x000ea80000300800 */
[----:B------:R0:W-:Y:S04]  /*10f20*/  STS.U16 [R63+UR10+0x9a80], R36 ;  /* 0x009a80243f007988 */ /* 0x0001e8000800040a */
[----:B------:R-:W-:Y:S04]  /*10f30*/  STS.U16 [R63+UR10+0xda80], R25 ;  /* 0x00da80193f007988 */ /* 0x000fe8000800040a */
[----:B------:R1:W-:Y:S04]  /*10f40*/  STS.U16 [R63+UR10+0x9e80], R14 ;  /* 0x009e800e3f007988 */ /* 0x0003e8000800040a */
[----:B0-----:R-:W2:Y:S04]  /*10f50*/  LDL.LU R36, [R1+0x470] ;  /* 0x0004700001247983 */ /* 0x001ea80000300800 */
[----:B------:R-:W2:Y:S01]  /*10f60*/  LDL.LU R86, [R1+0x46c] ;  /* 0x00046c0001567983 */ /* 0x000ea20000300800 */
[----:B-1----:R-:W-:-:S03]  /*10f70*/  LOP3.LUT R14, R0, 0x60, RZ, 0x3c, !PT ;  /* 0x00000060000e7812 */ /* 0x002fc600078e3cff */
[----:B------:R-:W2:Y:S04]  /*10f80*/  LDL.LU R87, [R1+0x438] ;  /* 0x0004380001577983 */ /* 0x000ea80000300800 */
[----:B------:R0:W-:Y:S04]  /*10f90*/  STS.U16 [R63+UR10+0xde80], R82 ;  /* 0x00de80523f007988 */ /* 0x0001e8000800040a */
[----:B------:R-:W2:Y:S04]  /*10fa0*/  LDL.LU R25, [R1+0x434] ;  /* 0x0004340001197983 */ /* 0x000ea80000300800 */
[----:B------:R1:W-:Y:S04]  /*10fb0*/  STS.U16 [R14+UR10+0x8300], R52 ;  /* 0x008300340e007988 */ /* 0x0003e8000800040a */
[----:B0-----:R0:W5:Y:S04]  /*10fc0*/  LDL.LU R63, [R1+0x7a4] ;  /* 0x0007a400013f7983 */ /* 0x0011680000300800 */
[----:B------:R0:W-:Y:S04]  /*10fd0*/  STS.U16 [R14+UR10+0xc300], R53 ;  /* 0x00c300350e007988 */ /* 0x0001e8000800040a */
[----:B------:R-:W2:Y:S04]  /*10fe0*/  LDL.LU R82, [R1+0x3f8] ;  /* 0x0003f80001527983 */ /* 0x000ea80000300800 */
[----:B------:R0:W-:Y:S04]  /*10ff0*/  STS.U16 [R14+UR10+0x8700], R50 ;  /* 0x008700320e007988 */ /* 0x0001e8000800040a */
[----:B-1----:R1:W5:Y:S04]  /*11000*/  LDL.LU R52, [R1+0x7a0] ;  /* 0x0007a00001347983 */ /* 0x0023680000300800 */
[----:B------:R1:W-:Y:S04]  /*11010*/  STS.U16 [R14+UR10+0xc700], R51 ;  /* 0x00c700330e007988 */ /* 0x0003e8000800040a */
[----:B0-----:R0:W5:Y:S04]  /*11020*/  LDL.LU R53, [R1+0x79c] ;  /* 0x00079c0001357983 */ /* 0x0011680000300800 */
[----:B------:R0:W-:Y:S04]  /*11030*/  STS.U16 [R14+UR10+0x8b00], R40 ;  /* 0x008b00280e007988 */ /* 0x0001e8000800040a */
[----:B------:R0:W5:Y:S04]  /*11040*/  LDL.LU R50, [R1+0x798] ;  /* 0x0007980001327983 */ /* 0x0001680000300800 */
        /* <DEDUP_REMOVED lines=16> */
[----:B------:R0:W5:Y:S01]  /*11150*/  LDL.LU R27, [R1+0x774] ;  /* 0x00077400011b7983 */ /* 0x0001620000300800 */
[----:B-1----:R-:W-:-:S03]  /*11160*/  LOP3.LUT R70, R0, 0x70, RZ, 0x3c, !PT ;  /* 0x0000007000467812 */ /* 0x002fc600078e3cff */
[----:B------:R1:W-:Y:S04]  /*11170*/  STS.U16 [R14+UR10+0xdb00], R16 ;  /* 0x00db00100e007988 */ /* 0x0003e8000800040a */
[----:B------:R0:W-:Y:S04]  /*11180*/  STS.U16 [R14+UR10+0x9f00], R17 ;  /* 0x009f00110e007988 */ /* 0x0001e8000800040a */
[----:B------:R3:W-:Y:S04]  /*11190*/  STS.U16 [R14+UR10+0xdf00], R15 ;  /* 0x00df000f0e007988 */ /* 0x0007e8000800040a */
[----:B-1----:R1:W5:Y:S04]  /*111a0*/  LDL.LU R16, [R1+0x770] ;  /* 0x0007700001107983 */ /* 0x0023680000300800 */
[----:B0-----:R1:W5:Y:S04]  /*111b0*/  LDL.LU R17, [R1+0x76c] ;  /* 0x00076c0001117983 */ /* 0x0013680000300800 */
[----:B---3--:R1:W5:Y:S04]  /*111c0*/  LDL.LU R14, [R1+0x768] ;  /* 0x00076800010e7983 */ /* 0x0083680000300800 */
[----:B------:R1:W5:Y:S04]  /*111d0*/  LDL.LU R15, [R1+0x764] ;  /* 0x00076400010f7983 */ /* 0x0003680000300800 */
[----:B------:R0:W-:Y:S04]  /*111e0*/  STS.U16 [R70+UR10+0x8380], R8 ;  /* 0x0083800846007988 */ /* 0x0001e8000800040a */
[----:B----4-:R3:W-:Y:S04]  /*111f0*/  STS.U16 [R70+UR10+0xc380], R9 ;  /* 0x00c3800946007988 */ /* 0x0107e8000800040a */
[----:B------:R4:W-:Y:S04]  /*11200*/  STS.U16 [R70+UR10+0x8780], R6 ;  /* 0x0087800646007988 */ /* 0x0009e8000800040a */
[----:B0-----:R1:W5:Y:S04]  /*11210*/  LDL.LU R8, [R1+0x760] ;  /* 0x0007600001087983 */ /* 0x0013680000300800 */
[----:B---3--:R1:W5:Y:S04]  /*11220*/  LDL.LU R9, [R1+0x75c] ;  /* 0x00075c0001097983 */ /* 0x0083680000300800 */
[----:B----4-:R1:W5:Y:S04]  /*11230*/  LDL.LU R6, [R1+0x758] ;  /* 0x0007580001067983 */ /* 0x0103680000300800 */
[----:B--2---:R0:W-:Y:S04]  /*11240*/  STS.U16 [R70+UR10+0xc780], R59 ;  /* 0x00c7803b46007988 */ /* 0x0041e8000800040a */
[----:B------:R2:W-:Y:S04]  /*11250*/  STS.U16 [R70+UR10+0x8b80], R7 ;  /* 0x008b800746007988 */ /* 0x0005e8000800040a */
[----:B------:R3:W-:Y:S04]  /*11260*/  STS.U16 [R70+UR10+0xcb80], R83 ;  /* 0x00cb805346007988 */ /* 0x0007e8000800040a */
[----:B0-----:R-:W4:Y:S04]  /*11270*/  LDL R59, [R1+0x290] ;  /* 0x00029000013b7983 */ /* 0x001f280000100800 */
[----:B--2---:R1:W5:Y:S04]  /*11280*/  LDL.LU R7, [R1+0x754] ;  /* 0x0007540001077983 */ /* 0x0043680000300800 */
[----:B---3--:R-:W2:Y:S04]  /*11290*/  LDL.LU R83, [R1+0x750] ;  /* 0x0007500001537983 */ /* 0x008ea80000300800 */
[----:B------:R0:W-:Y:S04]  /*112a0*/  STS.U16 [R70+UR10+0x8f80], R36 ;  /* 0x008f802446007988 */ /* 0x0001e8000800040a */
[----:B------:R3:W-:Y:S04]  /*112b0*/  STS.U16 [R70+UR10+0xcf80], R86 ;  /* 0x00cf805646007988 */ /* 0x0007e8000800040a */
[----:B0-----:R-:W4:Y:S04]  /*112c0*/  LDL R36, [R1+0x6dc] ;  /* 0x0006dc0001247983 */ /* 0x001f280000100800 */
[----:B---3--:R1:W5:Y:S04]  /*112d0*/  LDL.LU R86, [R1+0x74c] ;  /* 0x00074c0001567983 */ /* 0x0083680000300800 */
[----:B------:R0:W-:Y:S04]  /*112e0*/  STS.U16 [R70+UR10+0x9380], R87 ;  /* 0x0093805746007988 */ /* 0x0001e8000800040a */
[----:B------:R3:W-:Y:S04]  /*112f0*/  STS.U16 [R70+UR10+0xd380], R25 ;  /* 0x00d3801946007988 */ /* 0x0007e8000800040a */
[----:B0-----:R1:W5:Y:S04]  /*11300*/  LDL.LU R87, [R1+0x748] ;  /* 0x0007480001577983 */ /* 0x0013680000300800 */
[----:B---3--:R-:W3:Y:S04]  /*11310*/  LDL R25, [R1+0x6d8] ;  /* 0x0006d80001197983 */ /* 0x008ee80000100800 */
[----:B------:R0:W-:Y:S04]  /*11320*/  STS.U16 [R70+UR10+0x9780], R82 ;  /* 0x0097805246007988 */ /* 0x0001e8000800040a */
[----:B0-----:R1:W5:Y:S04]  /*11330*/  LDL.LU R82, [R1+0x744] ;  /* 0x0007440001527983 */ /* 0x0013680000300800 */
[----:B--2---:R0:W-:Y:S04]  /*11340*/  STS.U16 [R70+UR10+0xd780], R83 ;  /* 0x00d7805346007988 */ /* 0x0041e8000800040a */
[----:B------:R2:W-:Y:S04]  /*11350*/  STS.U16 [R70+UR10+0x9b80], R2 ;  /* 0x009b800246007988 */ /* 0x0005e8000800040a */
[----:B0-----:R1:W5:Y:S04]  /*11360*/  LDL.LU R83, [R1+0x740] ;  /* 0x0007400001537983 */ /* 0x0013680000300800 */
[----:B--2---:R-:W2:Y:S04]  /*11370*/  LDL R2, [R1+0x6d4] ;  /* 0x0006d40001027983 */ /* 0x004ea80000100800 */
[----:B------:R0:W-:Y:S04]  /*11380*/  STS.U16 [R70+UR10+0xdb80], R72 ;  /* 0x00db804846007988 */ /* 0x0001e8000800040a */
[----:B------:R1:W-:Y:S04]  /*11390*/  STS.U16 [R70+UR10+0x9f80], R73 ;  /* 0x009f804946007988 */ /* 0x0003e8000800040a */
[----:B------:R3:W-:Y:S04]  /*113a0*/  STS.U16 [R70+UR10+0xdf80], R71 ;  /* 0x00df804746007988 */ /* 0x0007e8000800040a */
[----:B0-----:R0:W5:Y:S04]  /*113b0*/  LDL.LU R72, [R1+0x73c] ;  /* 0x00073c0001487983 */ /* 0x0011680000300800 */
[----:B-1----:R0:W5:Y:S04]  /*113c0*/  LDL.LU R73, [R1+0x738] ;  /* 0x0007380001497983 */ /* 0x0021680000300800 */
[----:B---3--:R0:W5:Y:S04]  /*113d0*/  LDL.LU R70, [R1+0x734] ;  /* 0x0007340001467983 */ /* 0x0081680000300800 */
[----:B------:R0:W5:Y:S04]  /*113e0*/  LDL.LU R71, [R1+0x730] ;  /* 0x0007300001477983 */ /* 0x0001680000300800 */
[----:B----4-:R1:W-:Y:S04]  /*113f0*/  STS.U16 [R59+UR10+0x11000], R60 ;  /* 0x0110003c3b007988 */ /* 0x0103e8000800040a */
[----:B------:R3:W-:Y:S04]  /*11400*/  STS.U16 [R59+UR10+0x11400], R61 ;  /* 0x0114003d3b007988 */ /* 0x0007e8000800040a */
[----:B------:R4:W-:Y:S04]  /*11410*/  STS.U16 [R59+UR10+0x11800], R58 ;  /* 0x0118003a3b007988 */ /* 0x0009e8000800040a */
[----:B-1----:R0:W5:Y:S04]  /*11420*/  LDL.LU R60, [R1+0x72c] ;  /* 0x00072c00013c7983 */ /* 0x0021680000300800 */
[----:B---3--:R0:W5:Y:S04]  /*11430*/  LDL.LU R61, [R1+0x728] ;  /* 0x00072800013d7983 */ /* 0x0081680000300800 */
[----:B----4-:R0:W5:Y:S04]  /*11440*/  LDL.LU R58, [R1+0x724] ;  /* 0x00072400013a7983 */ /* 0x0101680000300800 */
[----:B------:R1:W-:Y:S04]  /*11450*/  STS.U16 [R59+UR10+0x11c00], R48 ;  /* 0x011c00303b007988 */ /* 0x0003e8000800040a */
[----:B------:R3:W-:Y:S04]  /*11460*/  STS.U16 [R36+UR10+0x11100], R49 ;  /* 0x0111003124007988 */ /* 0x0007e8000800040a */
[----:B------:R4:W-:Y:S04]  /*11470*/  STS.U16 [R36+UR10+0x11500], R46 ;  /* 0x0115002e24007988 */ /* 0x0009e8000800040a */
[----:B-1----:R0:W5:Y:S04]  /*11480*/  LDL.LU R59, [R1+0x720] ;  /* 0x00072000013b7983 */ /* 0x0021680000300800 */
[----:B------:R0:W5:Y:S04]  /*11490*/  LDL.LU R48, [R1+0x71c] ;  /* 0x00071c0001307983 */ /* 0x0001680000300800 */
[----:B---3--:R0:W5:Y:S04]  /*114a0*/  LDL.LU R49, [R1+0x718] ;  /* 0x0007180001317983 */ /* 0x0081680000300800 */
[----:B----4-:R0:W5:Y:S04]  /*114b0*/  LDL.LU R46, [R1+0x714] ;  /* 0x00071400012e7983 */ /* 0x0101680000300800 */
[----:B------:R1:W-:Y:S04]  /*114c0*/  STS.U16 [R36+UR10+0x11900], R47 ;  /* 0x0119002f24007988 */ /* 0x0003e8000800040a */
[----:B------:R3:W-:Y:S04]  /*114d0*/  STS.U16 [R36+UR10+0x11d00], R37 ;  /* 0x011d002524007988 */ /* 0x0007e8000800040a */
[----:B------:R4:W-:Y:S04]  /*114e0*/  STS.U16 [R25+UR10+0x11200], R34 ;  /* 0x0112002219007988 */ /* 0x0009e8000800040a */
[----:B-1----:R0:W5:Y:S04]  /*114f0*/  LDL.LU R47, [R1+0x710] ;  /* 0x00071000012f7983 */ /* 0x0021680000300800 */
[----:B---3--:R0:W5:Y:S04]  /*11500*/  LDL.LU R36, [R1+0x70c] ;  /* 0x00070c0001247983 */ /* 0x0081680000300800 */
[----:B------:R0:W5:Y:S04]  /*11510*/  LDL.LU R37, [R1+0x708] ;  /* 0x0007080001257983 */ /* 0x0001680000300800 */
[----:B----4-:R0:W5:Y:S04]  /*11520*/  LDL.LU R34, [R1+0x704] ;  /* 0x0007040001227983 */ /* 0x0101680000300800 */
[----:B------:R1:W-:Y:S04]  /*11530*/  STS.U16 [R25+UR10+0x11600], R35 ;  /* 0x0116002319007988 */ /* 0x0003e8000800040a */
[----:B------:R3:W-:Y:S04]  /*11540*/  STS.U16 [R25+UR10+0x11a00], R24 ;  /* 0x011a001819007988 */ /* 0x0007e8000800040a */
[----:B------:R4:W-:Y:S04]  /*11550*/  STS.U16 [R25+UR10+0x11e00], R22 ;  /* 0x011e001619007988 */ /* 0x0009e8000800040a */
[----:B-1----:R0:W5:Y:S04]  /*11560*/  LDL.LU R35, [R1+0x700] ;  /* 0x0007000001237983 */ /* 0x0021680000300800 */
[----:B---3--:R0:W5:Y:S04]  /*11570*/  LDL.LU R24, [R1+0x6fc] ;  /* 0x0006fc0001187983 */ /* 0x0081680000300800 */
[----:B----4-:R0:W5:Y:S04]  /*11580*/  LDL.LU R25, [R1+0x6f8] ;  /* 0x0006f80001197983 */ /* 0x0101680000300800 */
[----:B------:R0:W5:Y:S04]  /*11590*/  LDL.LU R22, [R1+0x6f4] ;  /* 0x0006f40001167983 */ /* 0x0001680000300800 */
[----:B--2---:R1:W-:Y:S04]  /*115a0*/  STS.U16 [R2+UR10+0x11300], R23 ;  /* 0x0113001702007988 */ /* 0x0043e8000800040a */
[----:B------:R2:W-:Y:S04]  /*115b0*/  STS.U16 [R2+UR10+0x11700], R4 ;  /* 0x0117000402007988 */ /* 0x0005e8000800040a */
[----:B------:R3:W-:Y:S04]  /*115c0*/  STS.U16 [R2+UR10+0x11b00], R5 ;  /* 0x011b000502007988 */ /* 0x0007e8000800040a */
[----:B-1----:R0:W5:Y:S04]  /*115d0*/  LDL.LU R23, [R1+0x6f0] ;  /* 0x0006f00001177983 */ /* 0x0021680000300800 */
[----:B--2---:R0:W5:Y:S04]  /*115e0*/  LDL.LU R4, [R1+0x6ec] ;  /* 0x0006ec0001047983 */ /* 0x0041680000300800 */
[----:B---3--:R0:W5:Y:S04]  /*115f0*/  LDL.LU R5, [R1+0x6e8] ;  /* 0x0006e80001057983 */ /* 0x0081680000300800 */
[----:B------:R1:W-:Y:S01]  /*11600*/  STS.U16 [R2+UR10+0x11f00], R3 ;  /* 0x011f000302007988 */ /* 0x0003e2000800040a */
[----:B------:R2:W-:Y:S06]  /*11610*/  MEMBAR.ALL.CTA ;  /* 0x0000000000007992 */ /* 0x0005ec0000008000 */
[----:B--2---:R-:W2:Y:S04]  /*11620*/  FENCE.VIEW.ASYNC.S ;  /* 0x00000000000073c6 */ /* 0x004ea80000000000 */
[----:B-1----:R0:W5:Y:S04]  /*11630*/  LDL.LU R2, [R1+0x6e4] ;  /* 0x0006e40001027983 */ /* 0x0021680000300800 */
[----:B------:R0:W5:Y:S01]  /*11640*/  LDL.LU R3, [R1+0x6e0] ;  /* 0x0006e00001037983 */ /* 0x0001620000300800 */
[----:B------:R-:W-:-:S04]  /*11650*/  ULEA UR12, UR7, UR10, 0x3 ;  /* 0x0000000a070c7291 */ /* 0x000fc8000f8e18ff */
[----:B------:R-:W-:Y:S01]  /*11660*/  UIADD3 UR12, UPT, UPT, UR12, 0x12000, URZ ;  /* 0x000120000c0c7890 */ /* 0x000fe2000fffe0ff */
[----:B--2---:R-:W-:Y:S06]  /*11670*/  BAR.SYNC.DEFER_BLOCKING 0x0 ;  /* 0x0000000000007b1d */ /* 0x004fec0000010000 */
[----:B------:R-:W-:Y:S05]  /*11680*/  BRA.U UP1, `(.L_x_9) ;  /* 0x00000001018c7547 */ /* 0x000fea000b800000 */
[----:B------:R-:W-:Y:S02]  /*11690*/  UIADD3 UR60, UPT, UPT, UR9, 0x20, URZ ;  /* 0x00000020093c7890 */ /* 0x000fe4000fffe0ff */
[----:B------:R-:W-:Y:S02]  /*116a0*/  UIADD3 UR61, UPT, UPT, UR9, 0x20, URZ ;  /* 0x00000020093d7890 */ /* 0x000fe4000fffe0ff */
[----:B------:R-:W-:Y:S01]  /*116b0*/  UIADD3 UR62, UPT, UPT, UR9, 0x20, URZ ;  /* 0x00000020093e7890 */ /* 0x000fe2000fffe0ff */
[----:B------:R-:W-:Y:S01]  /*116c0*/  UMOV UR22, 0x0 ;  /* 0x0000000000167882 */ /* 0x000fe20000000000 */
[----:B------:R-:W-:Y:S01]  /*116d0*/  UMOV UR23, 0x8088490 ;  /* 0x0808849000177882 */ /* 0x000fe20000000000 */
[----:B------:R-:W-:Y:S01]  /*116e0*/  UMOV UR14, UR27 ;  /* 0x0000001b000e7c82 */ /* 0x000fe20008000000 */
[----:B------:R-:W-:Y:S01]  /*116f0*/  UMOV UR15, 0x40004040 ;  /* 0x40004040000f7882 */ /* 0x000fe20000000000 */
[----:B------:R-:W-:Y:S02]  /*11700*/  UIADD3 UR63, UPT, UPT, UR9, 0x20, URZ ;  /* 0x00000020093f7890 */ /* 0x000fe4000fffe0ff */
[----:B------:R1:W-:Y:S01]  /*11710*/  UTCHMMA gdesc[UR14], gdesc[UR16], tmem[UR9], tmem[UR22], idesc[UR23], UPT ;  /* 0x00ff16100e0075ea */ /* 0x0003e2000b800009 */
[----:B------:R-:W-:Y:S01]  /*11720*/  UMOV UR44, 0x0 ;  /* 0x00000000002c7882 */ /* 0x000fe20000000000 */
[----:B------:R-:W-:Y:S01]  /*11730*/  UMOV UR45, 0x8088490 ;  /* 0x08088490002d7882 */ /* 0x000fe20000000000 */
[----:B------:R-:W-:Y:S01]  /*11740*/  UMOV UR46, 0x0 ;  /* 0x00000000002e7882 */ /* 0x000fe20000000000 */
[----:B------:R-:W-:Y:S01]  /*11750*/  UMOV UR47, 0x8088490 ;  /* 0x08088490002f7882 */ /* 0x000fe20000000000 */
        /* <DEDUP_REMOVED lines=11> */
[----:B------:R-:W-:Y:S01]  /*11810*/  UMOV UR4, UR12 ;  /* 0x0000000c00047c82 */ /* 0x000fe20008000000 */
[----:B------:R-:W-:Y:S01]  /*11820*/  UMOV UR5, URZ ;  /* 0x000000ff00057c82 */ /* 0x000fe20008000000 */
[----:B------:R1:W-:Y:S01]  /*11830*/  UTCHMMA gdesc[UR36], gdesc[UR16], tmem[UR60], tmem[UR52], idesc[UR53], UPT ;  /* 0x00ff3410240075ea */ /* 0x0003e2000b80003c */
[----:B------:R-:W-:Y:S01]  /*11840*/  UMOV UR56, 0x0 ;  /* 0x0000000000387882 */ /* 0x000fe20000000000 */
[----:B------:R-:W-:Y:S01]  /*11850*/  UMOV UR57, 0x8088490 ;  /* 0x0808849000397882 */ /* 0x000fe20000000000 */
[----:B------:R1:W-:Y:S01]  /*11860*/  UTCHMMA gdesc[UR38], gdesc[UR20], tmem[UR61], tmem[UR50], idesc[UR51], UPT ;  /* 0x00ff3214260075ea */ /* 0x0003e2000b80003d */
[----:B------:R-:W-:Y:S01]  /*11870*/  UMOV UR4, UR4 ;  /* 0x0000000400047c82 */ /* 0x000fe20008000000 */
[----:B------:R1:W-:Y:S01]  /*11880*/  UTCHMMA gdesc[UR40], gdesc[UR30], tmem[UR62], tmem[UR54], idesc[UR55], UPT ;  /* 0x00ff361e280075ea */ /* 0x0003e2000b80003e */
[----:B------:R1:W-:Y:S01]  /*11890*/  UTCHMMA gdesc[UR42], gdesc[UR34], tmem[UR63], tmem[UR56], idesc[UR57], UPT ;  /* 0x00ff38222a0075ea */ /* 0x0003e2000b80003f */
[----:B------:R1:W-:Y:S01]  /*118a0*/  UTCBAR [UR4], URZ ;  /* 0x000000ff040073e9 */ /* 0x0003e200080000ff */
[----:B------:R-:W-:Y:S01]  /*118b0*/  NOP ;  /* 0x0000000000007918 */ /* 0x000fe20000000000 */
.L_x_9:
[----:B------:R2:W-:Y:S04]  /*118c0*/  STL [R1+0x6e0], R0 ;  /* 0x0006e00001007387 */ /* 0x0005e80000100800 */
[----:B--2---:R-:W2:Y:S01]  /*118d0*/  LDL R0, [R1+0x294] ;  /* 0x0002940001007983 */ /* 0x004ea20000100800 */
[----:B------:R-:W-:-:S04]  /*118e0*/  UIADD3 UR7, UPT, UPT, UR7, 0x1, URZ ;  /* 0x0000000107077890 */ /* 0x000fc8000fffe0ff */
[----:B------:R-:W-:-:S04]  /*118f0*/  UISETP.GT.AND UP2, UPT, UR7, 0x1, UPT ;  /* 0x000000010700788c */ /* 0x000fc8000bf44270 */
[----:B-1----:R-:W-:Y:S02]  /*11900*/  USEL UR4, URZ, 0x1, !UP2 ;  /* 0x00000001ff047887 */ /* 0x002fe4000d000000 */
[----:B------:R-:W-:Y:S02]  /*11910*/  USEL UR7, UR7, URZ, !UP2 ;  /* 0x000000ff07077287 */ /* 0x000fe4000d000000 */
[----:B------:R-:W-:Y:S01]  /*11920*/  ULOP3.LUT UR5, UR6, UR4, URZ, 0x3c, !UPT ;  /* 0x0000000406057292 */ /* 0x000fe2000f8e3cff */
[----:B--2---:R-:W-:Y:S02]  /*11930*/  ISETP.NE.U32.AND P1, PT, R0, UR13, PT ;  /* 0x0000000d00007c0c */ /* 0x004fe4000bf25070 */
[----:B------:R2:W5:Y:S01]  /*11940*/  LDL.LU R0, [R1+0x6e0] ;  /* 0x0006e00001007983 */ /* 0x0005620000300800 */
[----:B------:R-:W-:-:S03]  /*11950*/  UMOV UR4, UR6 ;  /* 0x0000000600047c82 */ /* 0x000fc60008000000 */
[----:B------:R-:W-:-:S07]  /*11960*/  UMOV UR6, UR5 ;  /* 0x0000000500067c82 */ /* 0x000fce0008000000 */
[----:B--2---:R-:W-:Y:S05]  /*11970*/  @P1 BRA `(.L_x_10) ;  /* 0xffffff5c003c1947 */ /* 0x004fea000383ffff */
.L_x_7:
[----:B------:R-:W2:Y:S01]  /*11980*/  LDCU UR5, c[0x0][0x3a0] ;  /* 0x00007400ff0577ac */ /* 0x000ea20008000800 */
[----:B-----5:R-:W3:Y:S01]  /*11990*/  LDC R3, c[0x0][0x3b4] ;  /* 0x0000ed00ff037b82 */ /* 0x020ee20000000800 */
[----:B------:R-:W4:Y:S01]  /*119a0*/  LDCU.128 UR16, c[0x0][0x390] ;  /* 0x00007200ff1077ac */ /* 0x000f220008000c00 */
[----:B--2---:R-:W-:-:S04]  /*119b0*/  UIADD3 UR5, UPT, UPT, UR5, 0x3f, URZ ;  /* 0x0000003f05057890 */ /* 0x004fc8000fffe0ff */
[----:B------:R-:W-:-:S09]  /*119c0*/  UISETP.GE.AND UP1, UPT, UR5, 0x40, UPT ;  /* 0x000000400500788c */ /* 0x000fd2000bf26270 */
[----:B----4-:R-:W-:Y:S05]  /*119d0*/  BRA.U !UP1, `(.L_x_11) ;  /* 0x0000000109107547 */ /* 0x010fea000b800000 */
[----:B------:R-:W-:-:S06]  /*119e0*/  USHF.L.U32 UR4, UR4, 0x1f, URZ ;  /* 0x0000001f04047899 */ /* 0x000fcc00080006ff */
[----:B------:R-:W-:-:S04]  /*119f0*/  IMAD.U32 R0, RZ, RZ, UR4 ;  /* 0x00000004ff007e24 */ /* 0x000fc8000f8e00ff */
[----:B------:R-:W2:Y:S02]  /*11a00*/  SYNCS.PHASECHK.TRANS64.TRYWAIT P1, [UR12], R0 ;  /* 0x00000000ff0075a7 */ /* 0x000ea4000802110c */
[----:B--2---:R-:W-:Y:S05]  /*11a10*/  @!P1 BRA `(.L_x_12) ;  /* 0x0000001800809947 */ /* 0x004fea0003800000 */
.L_x_11:
[----:B------:R-:W2:Y:S01]  /*11a20*/  LDL.LU R80, [R1+0x6a8] ;  /* 0x0006a80001507983 */ /* 0x000ea20000300800 */
[----:B------:R-:W4:Y:S03]  /*11a30*/  LDCU UR4, c[0x0][0x3b8] ;  /* 0x00007700ff0477ac */ /* 0x000f260008000800 */
[----:B------:R-:W5:Y:S04]  /*11a40*/  LDL.LU R79, [R1+0x6b0] ;  /* 0x0006b000014f7983 */ /* 0x000f680000300800 */
[----:B---3--:R-:W3:Y:S01]  /*11a50*/  LDL.LU R78, [R1+0x6b4] ;  /* 0x0006b400014e7983 */ /* 0x008ee20000300800 */
[----:B------:R-:W-:Y:S06]  /*11a60*/  BAR.SYNC.DEFER_BLOCKING 0x0 ;  /* 0x0000000000007b1d */ /* 0x000fec0000010000 */
[----:B------:R-:W0:Y:S02]  /*11a70*/  @!P0 SYNCS.CCTL.IV [UR10+0x12000] ;  /* 0x01200000ff0089b1 */ /* 0x000e24000800000a */
[----:B0-----:R-:W-:Y:S06]  /*11a80*/  BAR.SYNC.DEFER_BLOCKING 0x0 ;  /* 0x0000000000007b1d */ /* 0x001fec0000010000 */
[----:B------:R-:W0:Y:S01]  /*11a90*/  LDTM.x64 R4, tmem[UR11] ;  /* 0x0000000b000479ee */ /* 0x000e220008340000 */
[----:B------:R-:W1:Y:S01]  /*11aa0*/  @!P0 SYNCS.CCTL.IV [UR10+0x12008] ;  /* 0x01200800ff0089b1 */ /* 0x000e62000800000a */
[----:B------:R-:W-:Y:S01]  /*11ab0*/  NOP ;  /* 0x0000000000007918 */ /* 0x000fe20000000000 */
[----:B0-----:R-:W-:-:S02]  /*11ac0*/  F2FP.BF16.F32.PACK_AB R72, R5, R4 ;  /* 0x000000040548723e */ /* 0x001fc400000010ff */
[----:B------:R-:W-:Y:S02]  /*11ad0*/  F2FP.BF16.F32.PACK_AB R74, R37, R36 ;  /* 0x00000024254a723e */ /* 0x000fe400000010ff */
[----:B------:R-:W-:Y:S02]  /*11ae0*/  PRMT R77, R72, 0x7632, R77 ;  /* 0x00007632484d7816 */ /* 0x000fe4000000004d */
[----:B------:R-:W-:Y:S02]  /*11af0*/  F2FP.BF16.F32.PACK_AB R42, R43, R42 ;  /* 0x0000002a2b2a723e */ /* 0x000fe400000010ff */
[----:B------:R-:W-:Y:S02]  /*11b00*/  F2FP.BF16.F32.PACK_AB R12, R13, R12 ;  /* 0x0000000c0d0c723e */ /* 0x000fe400000010ff */
[----:B------:R-:W-:Y:S02]  /*11b10*/  F2FP.BF16.F32.PACK_AB R44, R45, R44 ;  /* 0x0000002c2d2c723e */ /* 0x000fe400000010ff */
[----:B------:R-:W-:-:S02]  /*11b20*/  F2FP.BF16.F32.PACK_AB R14, R15, R14 ;  /* 0x0000000e0f0e723e */ /* 0x000fc400000010ff */
[----:B------:R-:W-:Y:S02]  /*11b30*/  F2FP.BF16.F32.PACK_AB R46, R47, R46 ;  /* 0x0000002e2f2e723e */ /* 0x000fe400000010ff */
[----:B------:R-:W-:Y:S02]  /*11b40*/  F2FP.BF16.F32.PACK_AB R16, R17, R16 ;  /* 0x000000101110723e */ /* 0x000fe400000010ff */
[----:B------:R-:W-:Y:S02]  /*11b50*/  F2FP.BF16.F32.PACK_AB R48, R49, R48 ;  /* 0x000000303130723e */ /* 0x000fe400000010ff */
[----:B------:R-:W-:Y:S02]  /*11b60*/  PRMT R17, R16, 0x7632, R17 ;  /* 0x0000763210117816 */ /* 0x000fe40000000011 */
[----:B------:R-:W-:Y:S02]  /*11b70*/  F2FP.BF16.F32.PACK_AB R18, R19, R18 ;  /* 0x000000121312723e */ /* 0x000fe400000010ff */
[----:B------:R-:W-:-:S02]  /*11b80*/  F2FP.BF16.F32.PACK_AB R50, R51, R50 ;  /* 0x000000323332723e */ /* 0x000fc400000010ff */
[----:B------:R-:W-:Y:S02]  /*11b90*/  PRMT R19, R18, 0x7632, R19 ;  /* 0x0000763212137816 */ /* 0x000fe40000000013 */
[----:B------:R-:W-:Y:S02]  /*11ba0*/  F2FP.BF16.F32.PACK_AB R20, R21, R20 ;  /* 0x000000141514723e */ /* 0x000fe400000010ff */
[----:B------:R-:W-:Y:S02]  /*11bb0*/  F2FP.BF16.F32.PACK_AB R52, R53, R52 ;  /* 0x000000343534723e */ /* 0x000fe400000010ff */
[----:B------:R-:W-:Y:S02]  /*11bc0*/  F2FP.BF16.F32.PACK_AB R22, R54, R22 ;  /* 0x000000163616723e */ /* 0x000fe400000010ff */
[----:B------:R-:W-:Y:S02]  /*11bd0*/  F2FP.BF16.F32.PACK_AB R23, R55, R23 ;  /* 0x000000173717723e */ /* 0x000fe400000010ff */
[----:B------:R-:W-:-:S02]  /*11be0*/  F2FP.BF16.F32.PACK_AB R24, R56, R24 ;  /* 0x000000183818723e */ /* 0x000fc400000010ff */
[----:B------:R-:W-:Y:S02]  /*11bf0*/  F2FP.BF16.F32.PACK_AB R25, R57, R25 ;  /* 0x000000193919723e */ /* 0x000fe400000010ff */
        /* <DEDUP_REMOVED lines=9> */
[----:B------:R-:W-:Y:S01]  /*11c90*/  F2FP.BF16.F32.PACK_AB R35, R67, R35 ;  /* 0x000000234323723e */ /* 0x000fe200000010ff */
[C---:B--2---:R-:W-:Y:S01]  /*11ca0*/  VIADD R0, R80.reuse, 0x3 ;  /* 0x0000000350007836 */ /* 0x044fe20000000000 */
[C---:B------:R-:W-:Y:S01]  /*11cb0*/  ISETP.GE.AND P5, PT, R80.reuse, UR19, PT ;  /* 0x0000001350007c0c */ /* 0x040fe2000bfa6270 */
[C---:B------:R-:W-:Y:S01]  /*11cc0*/  VIADD R2, R80.reuse, 0x1 ;  /* 0x0000000150027836 */ /* 0x040fe20000000000 */
[C---:B-----5:R-:W-:Y:S01]  /*11cd0*/  ISETP.GE.AND P0, PT, R79.reuse, UR18, PT ;  /* 0x000000124f007c0c */ /* 0x060fe2000bf06270 */
[----:B------:R-:W-:Y:S01]  /*11ce0*/  VIADD R68, R80, 0x2 ;  /* 0x0000000250447836 */ /* 0x000fe20000000000 */
[----:B------:R-:W-:Y:S01]  /*11cf0*/  ISETP.GE.AND P1, PT, R0, UR19, PT ;  /* 0x0000001300007c0c */ /* 0x000fe2000bf26270 */
[----:B------:R-:W-:Y:S01]  /*11d00*/  IMAD R0, R79, R3, RZ ;  /* 0x000000034f007224 */ /* 0x000fe200078e02ff */
[----:B------:R-:W-:Y:S01]  /*11d10*/  ISETP.GE.AND P4, PT, R2, UR19, PT ;  /* 0x0000001302007c0c */ /* 0x000fe2000bf86270 */
[C---:B------:R-:W-:Y:S01]  /*11d20*/  VIADD R2, R80.reuse, 0x4 ;  /* 0x0000000450027836 */ /* 0x040fe20000000000 */
[----:B------:R-:W-:Y:S01]  /*11d30*/  ISETP.LT.AND P0, PT, R80, UR19, !P0 ;  /* 0x0000001350007c0c */ /* 0x000fe2000c701270 */
[----:B------:R-:W-:Y:S01]  /*11d40*/  IMAD R3, R3, 0x80, R0 ;  /* 0x0000008003037824 */ /* 0x000fe200078e0200 */
[----:B------:R-:W-:Y:S01]  /*11d50*/  LEA R4, P6, R0, UR16, 0x1 ;  /* 0x0000001000047c11 */ /* 0x000fe2000f8c08ff */
[----:B----4-:R-:W-:Y:S01]  /*11d60*/  IMAD R69, R80, UR4, RZ ;  /* 0x0000000450457c24 */ /* 0x010fe2000f8e02ff */
[----:B------:R-:W-:Y:S01]  /*11d70*/  ISETP.GE.AND P3, PT, R2, UR19, PT ;  /* 0x0000001302007c0c */ /* 0x000fe2000bf66270 */
[----:B------:R-:W-:Y:S01]  /*11d80*/  VIADD R76, R80, 0x6 ;  /* 0x00000006504c7836 */ /* 0x000fe20000000000 */
[----:B------:R-:W-:Y:S01]  /*11d90*/  LEA.HI.X.SX32 R5, R0, UR17, 0x1, P6 ;  /* 0x0000001100057c11 */ /* 0x000fe2000b0f0eff */
[----:B------:R-:W-:Y:S01]  /*11da0*/  VIADD R73, R69, UR4 ;  /* 0x0000000445497c36 */ /* 0x000fe20008000000 */
[----:B------:R-:W-:Y:S01]  /*11db0*/  LEA R2, P6, R3, UR16, 0x1 ;  /* 0x0000001003027c11 */ /* 0x000fe2000f8c08ff */
[----:B------:R-:W-:Y:S01]  /*11dc0*/  VIADD R0, R80, 0x5 ;  /* 0x0000000550007836 */ /* 0x000fe20000000000 */
[----:B---3--:R-:W-:Y:S01]  /*11dd0*/  ISETP.LT.AND P5, PT, R78, UR18, !P5 ;  /* 0x000000124e007c0c */ /* 0x008fe2000efa1270 */
[----:B------:R-:W-:Y:S01]  /*11de0*/  IMAD.WIDE R36, R69, 0x2, R4 ;  /* 0x0000000245247825 */ /* 0x000fe200078e0204 */
[----:B------:R-:W-:-:S02]  /*11df0*/  LEA.HI.X.SX32 R3, R3, UR17, 0x1, P6 ;  /* 0x0000001103037c11 */ /* 0x000fc4000b0f0eff */
[----:B------:R-:W-:Y:S01]  /*11e00*/  ISETP.LT.AND P6, PT, R79, UR18, !P4 ;  /* 0x000000124f007c0c */ /* 0x000fe2000e7c1270 */
[----:B------:R-:W-:Y:S01]  /*11e10*/  IMAD.WIDE R70, R73, 0x2, R4 ;  /* 0x0000000249467825 */ /* 0x000fe200078e0204 */
[----:B------:R-:W-:Y:S01]  /*11e20*/  ISETP.GE.AND P2, PT, R68, UR19, PT ;  /* 0x0000001344007c0c */ /* 0x000fe2000bf46270 */
[----:B------:R0:W-:Y:S01]  /*11e30*/  @P0 STG.E.U16 desc[UR24][R36.64], R72 ;  /* 0x0000004824000986 */ /* 0x0001e2000c101518 */
[----:B------:R-:W-:Y:S01]  /*11e40*/  ISETP.LT.AND P4, PT, R78, UR18, !P4 ;  /* 0x000000124e007c0c */ /* 0x000fe2000e781270 */
[--C-:B------:R-:W-:Y:S01]  /*11e50*/  IMAD.WIDE R68, R69, 0x2, R2.reuse ;  /* 0x0000000245447825 */ /* 0x100fe200078e0202 */
[----:B------:R-:W-:Y:S02]  /*11e60*/  ISETP.GE.AND P0, PT, R0, UR19, PT ;  /* 0x0000001300007c0c */ /* 0x000fe4000bf06270 */
[----:B------:R-:W-:Y:S01]  /*11e70*/  F2FP.BF16.F32.PACK_AB R0, R7, R6 ;  /* 0x000000060700723e */ /* 0x000fe200000010ff */
[----:B------:R-:W-:Y:S01]  /*11e80*/  VIADD R75, R73, UR4 ;  /* 0x00000004494b7c36 */ /* 0x000fe20008000000 */
[----:B------:R2:W-:Y:S01]  /*11e90*/  @P5 STG.E.U16 desc[UR24][R68.64], R74 ;  /* 0x0000004a44005986 */ /* 0x0005e2000c101518 */
[----:B------:R-:W-:Y:S01]  /*11ea0*/  ISETP.LT.AND P5, PT, R79, UR18, !P2 ;  /* 0x000000124f007c0c */ /* 0x000fe2000d7a1270 */
[----:B------:R-:W-:-:S02]  /*11eb0*/  IMAD.WIDE R6, R73, 0x2, R2 ;  /* 0x0000000249067825 */ /* 0x000fc400078e0202 */
[----:B------:R3:W-:Y:S01]  /*11ec0*/  @P6 STG.E.U16 desc[UR24][R70.64], R77 ;  /* 0x0000004d46006986 */ /* 0x0007e2000c101518 */
[----:B------:R-:W-:Y:S01]  /*11ed0*/  ISETP.LT.AND P6, PT, R78, UR18, !P2 ;  /* 0x000000124e007c0c */ /* 0x000fe2000d7c1270 */
[----:B0-----:R-:W-:Y:S01]  /*11ee0*/  IMAD.WIDE R36, R75, 0x2, R4 ;  /* 0x000000024b247825 */ /* 0x001fe200078e0204 */
[----:B------:R-:W-:-:S03]  /*11ef0*/  ISETP.GE.AND P2, PT, R76, UR19, PT ;  /* 0x000000134c007c0c */ /* 0x000fc6000bf46270 */
[----:B------:R-:W-:Y:S01]  /*11f00*/  VIADD R72, R80, 0x7 ;  /* 0x0000000750487836 */ /* 0x000fe20000000000 */
[----:B--2---:R-:W-:Y:S01]  /*11f10*/  F2FP.BF16.F32.PACK_AB R69, R39, R38 ;  /* 0x000000262745723e */ /* 0x004fe200000010ff */
[----:B------:R-:W-:Y:S01]  /*11f20*/  IMAD.WIDE R38, R75, 0x2, R2 ;  /* 0x000000024b267825 */ /* 0x000fe200078e0202 */
[----:B------:R-:W-:Y:S02]  /*11f30*/  F2FP.BF16.F32.PACK_AB R68, R41, R40 ;  /* 0x000000282944723e */ /* 0x000fe400000010ff */
[----:B---3--:R-:W-:Y:S01]  /*11f40*/  PRMT R71, R74, 0x7632, R71 ;  /* 0x000076324a477816 */ /* 0x008fe20000000047 */
[----:B------:R-:W-:Y:S01]  /*11f50*/  VIADD R70, R80, 0x8 ;  /* 0x0000000850467836 */ /* 0x000fe20000000000 */
[----:B------:R-:W-:Y:S01]  /*11f60*/  F2FP.BF16.F32.PACK_AB R40, R9, R8 ;  /* 0x000000080928723e */ /* 0x000fe200000010ff */
[----:B------:R-:W-:Y:S02]  /*11f70*/  VIADD R9, R75, UR4 ;  /* 0x000000044b097c36 */ /* 0x000fe40008000000 */
[----:B------:R0:W-:Y:S01]  /*11f80*/  @P4 STG.E.U16 desc[UR24][R6.64], R71 ;  /* 0x0000004706004986 */ /* 0x0001e2000c101518 */
[----:B------:R-:W-:Y:S01]  /*11f90*/  ISETP.GE.AND P4, PT, R72, UR19, PT ;  /* 0x0000001348007c0c */ /* 0x000fe2000bf86270 */
[----:B------:R-:W-:-:S02]  /*11fa0*/  VIADD R41, R9, UR4 ;  /* 0x0000000409297c36 */ /* 0x000fc40008000000 */
[----:B------:R-:W-:Y:S01]  /*11fb0*/  @P5 STG.E.U16 desc[UR24][R36.64], R0 ;  /* 0x0000000024005986 */ /* 0x000fe2000c101518 */
[C---:B------:R-:W-:Y:S02]  /*11fc0*/  ISETP.LT.AND P5, PT, R79.reuse, UR18, !P1 ;  /* 0x000000124f007c0c */ /* 0x040fe4000cfa1270 */
[C---:B------:R-:W-:Y:S01]  /*11fd0*/  ISETP.LT.AND P1, PT, R78.reuse, UR18, !P1 ;  /* 0x000000124e007c0c */ /* 0x040fe2000cf21270 */
[----:B------:R2:W-:Y:S01]  /*11fe0*/  @P6 STG.E.U16 desc[UR24][R38.64], R69 ;  /* 0x0000004526006986 */ /* 0x0005e2000c101518 */
[----:B------:R-:W-:Y:S02]  /*11ff0*/  ISETP.LT.AND P6, PT, R79, UR18, !P3 ;  /* 0x000000124f007c0c */ /* 0x000fe4000dfc1270 */
[----:B------:R-:W-:Y:S01]  /*12000*/  ISETP.LT.AND P3, PT, R78, UR18, !P3 ;  /* 0x000000124e007c0c */ /* 0x000fe2000df61270 */
[----:B0-----:R-:W-:-:S04]  /*12010*/  IMAD.WIDE R6, R9, 0x2, R4 ;  /* 0x0000000209067825 */ /* 0x001fc800078e0204 */
[----:B------:R-:W-:Y:S01]  /*12020*/  IMAD.WIDE R8, R9, 0x2, R2 ;  /* 0x0000000209087825 */ /* 0x000fe200078e0202 */
[----:B--2---:R-:W-:-:S03]  /*12030*/  PRMT R69, R0, 0x7632, R69 ;  /* 0x0000763200457816 */ /* 0x004fc60000000045 */
[----:B------:R-:W-:Y:S01]  /*12040*/  IMAD.WIDE R36, R41, 0x2, R4 ;  /* 0x0000000229247825 */ /* 0x000fe200078e0204 */
[----:B------:R-:W-:Y:S02]  /*12050*/  F2FP.BF16.F32.PACK_AB R0, R11, R10 ;  /* 0x0000000a0b00723e */ /* 0x000fe400000010ff */
[----:B------:R-:W-:Y:S01]  /*12060*/  PRMT R72, R69, 0x7632, R72 ;  /* 0x0000763245487816 */ /* 0x000fe20000000048 */
[C---:B------:R-:W-:Y:S01]  /*12070*/  IMAD.WIDE R38, R41.reuse, 0x2, R2 ;  /* 0x0000000229267825 */ /* 0x040fe200078e0202 */
[----:B------:R0:W-:Y:S01]  /*12080*/  @P5 STG.E.U16 desc[UR24][R6.64], R69 ;  /* 0x0000004506005986 */ /* 0x0001e2000c101518 */
[----:B------:R-:W-:Y:S02]  /*12090*/  ISETP.GE.AND P5, PT, R70, UR19, PT ;  /* 0x0000001346007c0c */ /* 0x000fe4000bfa6270 */
[----:B------:R-:W-:Y:S01]  /*120a0*/  VIADD R41, R41, UR4 ;  /* 0x0000000429297c36 */ /* 0x000fe20008000000 */
[----:B------:R-:W-:Y:S01]  /*120b0*/  @P1 STG.E.U16 desc[UR24][R8.64], R72 ;  /* 0x0000004808001986 */ /* 0x000fe2000c101518 */
[----:B------:R-:W-:Y:S01]  /*120c0*/  ISETP.LT.AND P1, PT, R78, UR18, !P0 ;  /* 0x000000124e007c0c */ /* 0x000fe2000c721270 */
[----:B------:R-:W-:-:S02]  /*120d0*/  VIADD R71, R80, 0x9 ;  /* 0x0000000950477836 */ /* 0x000fc40000000000 */
[----:B------:R2:W-:Y:S01]  /*120e0*/  @P6 STG.E.U16 desc[UR24][R36.64], R40 ;  /* 0x0000002824006986 */ /* 0x0005e2000c101518 */
[C---:B------:R-:W-:Y:S01]  /*120f0*/  ISETP.LT.AND P6, PT, R79.reuse, UR18, !P2 ;  /* 0x000000124f007c0c */ /* 0x040fe2000d7c1270 */
[----:B------:R-:W-:Y:S01]  /*12100*/  VIADD R70, R80, 0xa ;  /* 0x0000000a50467836 */ /* 0x000fe20000000000 */
[----:B------:R-:W-:Y:S01]  /*12110*/  ISETP.LT.AND P2, PT, R78, UR18, !P2 ;  /* 0x000000124e007c0c */ /* 0x000fe2000d741270 */
[----:B------:R3:W-:Y:S01]  /*12120*/  @P3 STG.E.U16 desc[UR24][R38.64], R68 ;  /* 0x0000004426003986 */ /* 0x0007e2000c101518 */
[----:B------:R-:W-:Y:S01]  /*12130*/  ISETP.LT.AND P3, PT, R79, UR18, !P0 ;  /* 0x000000124f007c0c */ /* 0x000fe2000c761270 */
[----:B0-----:R-:W-:Y:S01]  /*12140*/  VIADD R69, R41, UR4 ;  /* 0x0000000429457c36 */ /* 0x001fe20008000000 */
[----:B------:R-:W-:Y:S01]  /*12150*/  ISETP.GE.AND P0, PT, R71, UR19, PT ;  /* 0x0000001347007c0c */ /* 0x000fe2000bf06270 */
[----:B------:R-:W-:Y:S01]  /*12160*/  IMAD.WIDE R6, R41, 0x2, R4 ;  /* 0x0000000229067825 */ /* 0x000fe200078e0204 */
[----:B--2---:R-:W-:-:S03]  /*12170*/  PRMT R36, R40, 0x7632, R36 ;  /* 0x0000763228247816 */ /* 0x004fc60000000024 */
[----:B------:R-:W-:Y:S01]  /*12180*/  IMAD.WIDE R8, R41, 0x2, R2 ;  /* 0x0000000229087825 */ /* 0x000fe200078e0202 */
[----:B------:R-:W-:-:S03]  /*12190*/  PRMT R37, R68, 0x7632, R37 ;  /* 0x0000763244257816 */ /* 0x000fc60000000025 */
[C---:B------:R-:W-:Y:S02]  /*121a0*/  IMAD.WIDE R10, R69.reuse, 0x2, R4 ;  /* 0x00000002450a7825 */ /* 0x040fe400078e0204 */
[----:B------:R0:W-:Y:S01]  /*121b0*/  @P3 STG.E.U16 desc[UR24][R6.64], R36 ;  /* 0x0000002406003986 */ /* 0x0001e2000c101518 */
[----:B------:R-:W-:Y:S01]  /*121c0*/  ISETP.GE.AND P3, PT, R70, UR19, PT ;  /* 0x0000001346007c0c */ /* 0x000fe2000bf66270 */
[----:B---3--:R-:W-:Y:S02]  /*121d0*/  VIADD R39, R69, UR4 ;  /* 0x0000000445277c36 */ /* 0x008fe40008000000 */
[----:B------:R2:W-:Y:S01]  /*121e0*/  @P1 STG.E.U16 desc[UR24][R8.64], R37 ;  /* 0x0000002508001986 */ /* 0x0005e2000c101518 */
[C---:B------:R-:W-:Y:S02]  /*121f0*/  VIADD R38, R80.reuse, 0xc ;  /* 0x0000000c50267836 */ /* 0x040fe40000000000 */
[----:B------:R-:W-:Y:S01]  /*12200*/  VIADD R40, R80, 0xb ;  /* 0x0000000b50287836 */ /* 0x000fe20000000000 */
[----:B------:R3:W-:Y:S01]  /*12210*/  @P6 STG.E.U16 desc[UR24][R10.64], R0 ;  /* 0x000000000a006986 */ /* 0x0007e2000c101518 */
[----:B------:R-:W-:-:S02]  /*12220*/  ISETP.LT.AND P6, PT, R79, UR18, !P4 ;  /* 0x000000124f007c0c */ /* 0x000fc4000e7c1270 */
[----:B------:R-:W-:Y:S01]  /*12230*/  ISETP.LT.AND P4, PT, R78, UR18, !P4 ;  /* 0x000000124e007c0c */ /* 0x000fe2000e781270 */
[----:B0-----:R-:W-:Y:S01]  /*12240*/  IMAD.WIDE R6, R69, 0x2, R2 ;  /* 0x0000000245067825 */ /* 0x001fe200078e0202 */
[----:B------:R-:W-:-:S03]  /*12250*/  ISETP.GE.AND P1, PT, R40, UR19, PT ;  /* 0x0000001328007c0c */ /* 0x000fc6000bf26270 */
[C---:B--2---:R-:W-:Y:S01]  /*12260*/  IMAD.WIDE R36, R39.reuse, 0x2, R4 ;  /* 0x0000000227247825 */ /* 0x044fe200078e0204 */
[----:B------:R0:W-:Y:S01]  /*12270*/  @P2 STG.E.U16 desc[UR24][R6.64], R42 ;  /* 0x0000002a06002986 */ /* 0x0001e2000c101518 */
[----:B------:R-:W-:Y:S02]  /*12280*/  ISETP.GE.AND P2, PT, R38, UR19, PT ;  /* 0x0000001326007c0c */ /* 0x000fe4000bf46270 */
[----:B---3--:R-:W-:Y:S01]  /*12290*/  PRMT R10, R0, 0x7632, R10 ;  /* 0x00007632000a7816 */ /* 0x008fe2000000000a */
[C---:B------:R-:W-:Y:S01]  /*122a0*/  IMAD.WIDE R8, R39.reuse, 0x2, R2 ;  /* 0x0000000227087825 */ /* 0x040fe200078e0202 */
[----:B------:R-:W-:Y:S02]  /*122b0*/  PRMT R11, R42, 0x7632, R11 ;  /* 0x000076322a0b7816 */ /* 0x000fe4000000000b */
[----:B------:R-:W-:Y:S01]  /*122c0*/  PRMT R38, R12, 0x7632, R38 ;  /* 0x000076320c267816 */ /* 0x000fe20000000026 */
[----:B------:R2:W-:Y:S01]  /*122d0*/  @P6 STG.E.U16 desc[UR24][R36.64], R10 ;  /* 0x0000000a24006986 */ /* 0x0005e2000c101518 */
[----:B------:R-:W-:Y:S01]  /*122e0*/  VIADD R39, R39, UR4 ;  /* 0x0000000427277c36 */ /* 0x000fe20008000000 */
[C---:B------:R-:W-:Y:S01]  /*122f0*/  ISETP.LT.AND P6, PT, R79.reuse, UR18, !P0 ;  /* 0x000000124f007c0c */ /* 0x040fe2000c7c1270 */
[----:B------:R-:W-:Y:S01]  /*12300*/  VIADD R0, R80, 0xd ;  /* 0x0000000d50007836 */ /* 0x000fe20000000000 */
[----:B------:R3:W-:Y:S01]  /*12310*/  @P4 STG.E.U16 desc[UR24][R8.64], R11 ;  /* 0x0000000b08004986 */ /* 0x0007e2000c101518 */
[----:B------:R-:W-:Y:S01]  /*12320*/  ISETP.LT.AND P4, PT, R79, UR18, !P5 ;  /* 0x000000124f007c0c */ /* 0x000fe2000ef81270 */
[----:B0-----:R-:W-:Y:S01]  /*12330*/  IMAD.WIDE R6, R39, 0x2, R4 ;  /* 0x0000000227067825 */ /* 0x001fe200078e0204 */
[----:B------:R-:W-:-:S02]  /*12340*/  ISETP.LT.AND P5, PT, R78, UR18, !P5 ;  /* 0x000000124e007c0c */ /* 0x000fc4000efa1270 */
[----:B------:R-:W-:Y:S01]  /*12350*/  ISETP.LT.AND P0, PT, R78, UR18, !P0 ;  /* 0x000000124e007c0c */ /* 0x000fe2000c701270 */
[----:B------:R-:W-:Y:S01]  /*12360*/  VIADD R41, R39, UR4 ;  /* 0x0000000427297c36 */ /* 0x000fe20008000000 */
[----:B--2---:R-:W-:Y:S01]  /*12370*/  PRMT R37, R12, 0x7610, R37 ;  /* 0x000076100c257816 */ /* 0x004fe20000000025 */
[----:B------:R-:W-:Y:S02]  /*12380*/  VIADD R36, R80, 0xe ;  /* 0x0000000e50247836 */ /* 0x000fe40000000000 */
[----:B------:R-:W-:-:S04]  /*12390*/  IMAD.WIDE R12, R41, 0x2, R2 ;  /* 0x00000002290c7825 */ /* 0x000fc800078e0202 */
[----:B------:R0:W-:Y:S01]  /*123a0*/  @P4 STG.E.U16 desc[UR24][R6.64], R37 ;  /* 0x0000002506004986 */ /* 0x0001e2000c101518 */
[----:B---3--:R-:W-:Y:S01]  /*123b0*/  IMAD.WIDE R8, R39, 0x2, R2 ;  /* 0x0000000227087825 */ /* 0x008fe200078e0202 */
[----:B------:R-:W-:Y:S02]  /*123c0*/  PRMT R39, R44, 0x7632, R39 ;  /* 0x000076322c277816 */ /* 0x000fe40000000027 */
[----:B------:R-:W-:Y:S01]  /*123d0*/  ISETP.GE.AND P4, PT, R0, UR19, PT ;  /* 0x0000001300007c0c */ /* 0x000fe2000bf86270 */
[--C-:B------:R-:W-:Y:S01]  /*123e0*/  IMAD.WIDE R10, R41, 0x2, R4.reuse ;  /* 0x00000002290a7825 */ /* 0x100fe200078e0204 */
[----:B------:R2:W-:Y:S01]  /*123f0*/  @P5 STG.E.U16 desc[UR24][R8.64], R44 ;  /* 0x0000002c08005986 */ /* 0x0005e2000c101518 */
[----:B------:R-:W-:Y:S02]  /*12400*/  ISETP.LT.AND P5, PT, R79, UR18, !P3 ;  /* 0x000000124f007c0c */ /* 0x000fe4000dfa1270 */
[----:B------:R-:W-:Y:S01]  /*12410*/  ISETP.LT.AND P3, PT, R78, UR18, !P3 ;  /* 0x000000124e007c0c */ /* 0x000fe2000df61270 */
[----:B------:R-:W-:Y:S01]  /*12420*/  VIADD R41, R41, UR4 ;  /* 0x0000000429297c36 */ /* 0x000fe20008000000 */
[----:B------:R3:W-:Y:S01]  /*12430*/  @P6 STG.E.U16 desc[UR24][R10.64], R38 ;  /* 0x000000260a006986 */ /* 0x0007e2000c101518 */
[----:B------:R-:W-:Y:S01]  /*12440*/  ISETP.LT.AND P6, PT, R79, UR18, !P1 ;  /* 0x000000124f007c0c */ /* 0x000fe2000cfc1270 */
[----:B------:R-:W-:Y:S01]  /*12450*/  VIADD R0, R80, 0xf ;  /* 0x0000000f50007836 */ /* 0x000fe20000000000 */
[----:B------:R-:W-:Y:S01]  /*12460*/  ISETP.LT.AND P1, PT, R78, UR18, !P1 ;  /* 0x000000124e007c0c */ /* 0x000fe2000cf21270 */
[----:B0-----:R-:W-:Y:S01]  /*12470*/  IMAD.WIDE R6, R41, 0x2, R4 ;  /* 0x0000000229067825 */ /* 0x001fe200078e0204 */
[----:B------:R0:W-:Y:S01]  /*12480*/  @P0 STG.E.U16 desc[UR24][R12.64], R39 ;  /* 0x000000270c000986 */ /* 0x0001e2000c101518 */
[----:B------:R-:W-:-:S02]  /*12490*/  PRMT R37, R14, 0x7632, R37 ;  /* 0x000076320e257816 */ /* 0x000fc40000000025 */
[C---:B--2---:R-:W-:Y:S01]  /*124a0*/  IMAD.WIDE R8, R41.reuse, 0x2, R2 ;  /* 0x0000000229087825 */ /* 0x044fe200078e0202 */
[----:B------:R2:W-:Y:S01]  /*124b0*/  @P5 STG.E.U16 desc[UR24][R6.64], R14 ;  /* 0x0000000e06005986 */ /* 0x0005e2000c101518 */
[----:B------:R-:W-:Y:S02]  /*124c0*/  ISETP.GE.AND P0, PT, R36, UR19, PT ;  /* 0x0000001324007c0c */ /* 0x000fe4000bf06270 */
[----:B------:R-:W-:Y:S01]  /*124d0*/  VIADD R15, R41, UR4 ;  /* 0x00000004290f7c36 */ /* 0x000fe20008000000 */
[----:B------:R4:W-:Y:S01]  /*124e0*/  @P3 STG.E.U16 desc[UR24][R8.64], R46 ;  /* 0x0000002e08003986 */ /* 0x0009e2000c101518 */
[----:B------:R-:W-:Y:S02]  /*124f0*/  ISETP.LT.AND P3, PT, R79, UR18, !P2 ;  /* 0x000000124f007c0c */ /* 0x000fe4000d761270 */
[----:B---3--:R-:W-:Y:S01]  /*12500*/  IMAD.WIDE R10, R15, 0x2, R4 ;  /* 0x000000020f0a7825 */ /* 0x008fe200078e0204 */
[----:B------:R-:W-:-:S03]  /*12510*/  ISETP.GE.AND P5, PT, R0, UR19, PT ;  /* 0x0000001300007c0c */ /* 0x000fc6000bfa6270 */
[C---:B0-----:R-:W-:Y:S01]  /*12520*/  VIADD R13, R15.reuse, UR4 ;  /* 0x000000040f0d7c36 */ /* 0x041fe20008000000 */
[----:B------:R0:W-:Y:S01]  /*12530*/  @P6 STG.E.U16 desc[UR24][R10.64], R37 ;  /* 0x000000250a006986 */ /* 0x0001e2000c101518 */
[----:B--2---:R-:W-:Y:S01]  /*12540*/  PRMT R14, R46, 0x7632, R14 ;  /* 0x000076322e0e7816 */ /* 0x004fe2000000000e */
[----:B------:R-:W-:Y:S01]  /*12550*/  IMAD.WIDE R6, R15, 0x2, R2 ;  /* 0x000000020f067825 */ /* 0x000fe200078e0202 */
[----:B------:R-:W-:-:S03]  /*12560*/  ISETP.LT.AND P6, PT, R78, UR18, !P2 ;  /* 0x000000124e007c0c */ /* 0x000fc6000d7c1270 */
[----:B----4-:R-:W-:Y:S01]  /*12570*/  IMAD.WIDE R8, R13, 0x2, R4 ;  /* 0x000000020d087825 */ /* 0x010fe200078e0204 */
[----:B------:R2:W-:Y:S03]  /*12580*/  @P1 STG.E.U16 desc[UR24][R6.64], R14 ;  /* 0x0000000e06001986 */ /* 0x0005e6000c101518 */
[----:B------:R-:W-:Y:S01]  /*12590*/  VIADD R12, R80, 0x10 ;  /* 0x00000010500c7836 */ /* 0x000fe20000000000 */
[----:B------:R3:W-:Y:S01]  /*125a0*/  @P3 STG.E.U16 desc[UR24][R8.64], R16 ;  /* 0x0000001008003986 */ /* 0x0007e2000c101518 */
[----:B------:R-:W-:Y:S01]  /*125b0*/  ISETP.LT.AND P3, PT, R79, UR18, !P4 ;  /* 0x000000124f007c0c */ /* 0x000fe2000e761270 */
[C---:B0-----:R-:W-:Y:S01]  /*125c0*/  IMAD.WIDE R10, R13.reuse, 0x2, R2 ;  /* 0x000000020d0a7825 */ /* 0x041fe200078e0202 */
[----:B------:R-:W-:Y:S02]  /*125d0*/  ISETP.LT.AND P4, PT, R78, UR18, !P4 ;  /* 0x000000124e007c0c */ /* 0x000fe4000e781270 */
[----:B------:R-:W-:Y:S01]  /*125e0*/  ISETP.GE.AND P2, PT, R12, UR19, PT ;  /* 0x000000130c007c0c */ /* 0x000fe2000bf46270 */
[----:B------:R-:W-:Y:S01]  /*125f0*/  VIADD R13, R13, UR4 ;  /* 0x000000040d0d7c36 */ /* 0x000fe20008000000 */
[----:B------:R0:W-:Y:S01]  /*12600*/  @P6 STG.E.U16 desc[UR24][R10.64], R48 ;  /* 0x000000300a006986 */ /* 0x0001e2000c101518 */
[----:B------:R-:W-:Y:S01]  /*12610*/  ISETP.LT.AND P6, PT, R79, UR18, !P0 ;  /* 0x000000124f007c0c */ /* 0x000fe2000c7c1270 */
[----:B------:R-:W-:Y:S01]  /*12620*/  VIADD R0, R80, 0x11 ;  /* 0x0000001150007836 */ /* 0x000fe20000000000 */
[----:B------:R-:W-:Y:S01]  /*12630*/  ISETP.LT.AND P0, PT, R78, UR18, !P0 ;  /* 0x000000124e007c0c */ /* 0x000fe2000c701270 */
[----:B--2---:R-:W-:Y:S01]  /*12640*/  IMAD.WIDE R6, R13, 0x2, R4 ;  /* 0x000000020d067825 */ /* 0x004fe200078e0204 */
[----:B---3--:R-:W-:-:S02]  /*12650*/  PRMT R16, R48, 0x7632, R16 ;  /* 0x0000763230107816 */ /* 0x008fc40000000010 */
[----:B------:R-:W-:Y:S01]  /*12660*/  ISETP.GE.AND P1, PT, R0, UR19, PT ;  /* 0x0000001300007c0c */ /* 0x000fe2000bf26270 */
[C---:B------:R-:W-:Y:S01]  /*12670*/  IMAD.WIDE R8, R13.reuse, 0x2, R2 ;  /* 0x000000020d087825 */ /* 0x040fe200078e0202 */
[----:B------:R-:W-:Y:S03]  /*12680*/  @P3 STG.E.U16 desc[UR24][R6.64], R17 ;  /* 0x0000001106003986 */ /* 0x000fe6000c101518 */
[----:B------:R-:W-:Y:S01]  /*12690*/  VIADD R15, R13, UR4 ;  /* 0x000000040d0f7c36 */ /* 0x000fe20008000000 */
[----:B------:R2:W-:Y:S01]  /*126a0*/  @P4 STG.E.U16 desc[UR24][R8.64], R16 ;  /* 0x0000001008004986 */ /* 0x0005e2000c101518 */
[----:B------:R-:W-:Y:S01]  /*126b0*/  ISETP.LT.AND P4, PT, R79, UR18, !P5 ;  /* 0x000000124f007c0c */ /* 0x000fe2000ef81270 */
[----:B------:R-:W-:Y:S01]  /*126c0*/  VIADD R14, R80, 0x13 ;  /* 0x00000013500e7836 */ /* 0x000fe20000000000 */
[----:B------:R-:W-:Y:S01]  /*126d0*/  ISETP.LT.AND P5, PT, R78, UR18, !P5 ;  /* 0x000000124e007c0c */ /* 0x000fe2000efa1270 */
[----:B0-----:R-:W-:-:S04]  /*126e0*/  IMAD.WIDE R10, R15, 0x2, R4 ;  /* 0x000000020f0a7825 */ /* 0x001fc800078e0204 */
[----:B------:R-:W-:Y:S01]  /*126f0*/  IMAD.WIDE R12, R15, 0x2, R2 ;  /* 0x000000020f0c7825 */ /* 0x000fe200078e0202 */
[----:B------:R0:W-:Y:S01]  /*12700*/  @P6 STG.E.U16 desc[UR24][R10.64], R18 ;  /* 0x000000120a006986 */ /* 0x0001e2000c101518 */
[----:B------:R-:W-:Y:S02]  /*12710*/  ISETP.LT.AND P6, PT, R79, UR18, !P2 ;  /* 0x000000124f007c0c */ /* 0x000fe4000d7c1270 */
[----:B------:R-:W-:Y:S01]  /*12720*/  VIADD R15, R15, UR4 ;  /* 0x000000040f0f7c36 */ /* 0x000fe20008000000 */
[----:B--2---:R-:W-:Y:S01]  /*12730*/  PRMT R16, R50, 0x7632, R16 ;  /* 0x0000763232107816 */ /* 0x004fe20000000010 */
[----:B------:R2:W-:Y:S01]  /*12740*/  @P0 STG.E.U16 desc[UR24][R12.64], R50 ;  /* 0x000000320c000986 */ /* 0x0005e2000c101518 */
[----:B------:R-:W-:Y:S01]  /*12750*/  ISETP.LT.AND P2, PT, R78, UR18, !P2 ;  /* 0x000000124e007c0c */ /* 0x000fe2000d741270 */
[C---:B------:R-:W-:Y:S01]  /*12760*/  IMAD.WIDE R6, R15.reuse, 0x2, R4 ;  /* 0x000000020f067825 */ /* 0x040fe200078e0204 */
[----:B------:R-:W-:Y:S02]  /*12770*/  ISETP.GE.AND P0, PT, R14, UR19, PT ;  /* 0x000000130e007c0c */ /* 0x000fe4000bf06270 */
[----:B------:R-:W-:Y:S01]  /*12780*/  PRMT R14, R20, 0x7632, R14 ;  /* 0x00007632140e7816 */ /* 0x000fe2000000000e */
[----:B------:R-:W-:Y:S01]  /*12790*/  IMAD.WIDE R8, R15, 0x2, R2 ;  /* 0x000000020f087825 */ /* 0x000fe200078e0202 */
[----:B------:R3:W-:Y:S01]  /*127a0*/  @P4 STG.E.U16 desc[UR24][R6.64], R19 ;  /* 0x0000001306004986 */ /* 0x0007e2000c101518 */
[----:B0-----:R-:W-:-:S02]  /*127b0*/  PRMT R18, R23, 0x7632, R18 ;  /* 0x0000763217127816 */ /* 0x001fc40000000012 */
[----:B------:R-:W-:Y:S01]  /*127c0*/  VIADD R17, R15, UR4 ;  /* 0x000000040f117c36 */ /* 0x000fe20008000000 */
[----:B------:R0:W-:Y:S01]  /*127d0*/  @P5 STG.E.U16 desc[UR24][R8.64], R16 ;  /* 0x0000001008005986 */ /* 0x0001e2000c101518 */
[----:B------:R-:W-:Y:S01]  /*127e0*/  ISETP.LT.AND P5, PT, R79, UR18, !P1 ;  /* 0x000000124f007c0c */ /* 0x000fe2000cfa1270 */
[----:B------:R-:W-:Y:S01]  /*127f0*/  VIADD R0, R80, 0x12 ;  /* 0x0000001250007836 */ /* 0x000fe20000000000 */
[----:B------:R-:W-:Y:S01]  /*12800*/  PRMT R15, R52, 0x7632, R15 ;  /* 0x00007632340f7816 */ /* 0x000fe2000000000f */
[----:B------:R-:W-:-:S03]  /*12810*/  IMAD.WIDE R10, R17, 0x2, R4 ;  /* 0x00000002110a7825 */ /* 0x000fc600078e0204 */
[----:B------:R-:W-:Y:S01]  /*12820*/  ISETP.GE.AND P3, PT, R0, UR19, PT ;  /* 0x0000001300007c0c */ /* 0x000fe2000bf66270 */
[C---:B--2---:R-:W-:Y:S01]  /*12830*/  VIADD R13, R17.reuse, UR4 ;  /* 0x00000004110d7c36 */ /* 0x044fe20008000000 */
[----:B------:R2:W-:Y:S01]  /*12840*/  @P6 STG.E.U16 desc[UR24][R10.64], R20 ;  /* 0x000000140a006986 */ /* 0x0005e2000c101518 */
[----:B------:R-:W-:Y:S01]  /*12850*/  ISETP.LT.AND P6, PT, R78, UR18, !P1 ;  /* 0x000000124e007c0c */ /* 0x000fe2000cfc1270 */
[----:B---3--:R-:W-:Y:S01]  /*12860*/  IMAD.WIDE R6, R17, 0x2, R2 ;  /* 0x0000000211067825 */ /* 0x008fe200078e0202 */
[----:B0-----:R-:W-:-:S03]  /*12870*/  PRMT R16, R22, 0x7632, R16 ;  /* 0x0000763216107816 */ /* 0x001fc60000000010 */
[C---:B------:R-:W-:Y:S01]  /*12880*/  IMAD.WIDE R8, R13.reuse, 0x2, R4 ;  /* 0x000000020d087825 */ /* 0x040fe200078e0204 */
[----:B------:R0:W-:Y:S03]  /*12890*/  @P2 STG.E.U16 desc[UR24][R6.64], R52 ;  /* 0x0000003406002986 */ /* 0x0001e6000c101518 */
[----:B------:R-:W-:Y:S01]  /*128a0*/  VIADD R0, R80, 0x14 ;  /* 0x0000001450007836 */ /* 0x000fe20000000000 */
[----:B------:R3:W-:Y:S01]  /*128b0*/  @P5 STG.E.U16 desc[UR24][R8.64], R14 ;  /* 0x0000000e08005986 */ /* 0x0007e2000c101518 */
[----:B--2---:R-:W-:Y:S01]  /*128c0*/  IMAD.WIDE R10, R13, 0x2, R2 ;  /* 0x000000020d0a7825 */ /* 0x004fe200078e0202 */
[----:B------:R-:W-:Y:S02]  /*128d0*/  ISETP.LT.AND P5, PT, R79, UR18, !P3 ;  /* 0x000000124f007c0c */ /* 0x000fe4000dfa1270 */
[----:B------:R-:W-:Y:S01]  /*128e0*/  ISETP.LT.AND P3, PT, R78, UR18, !P3 ;  /* 0x000000124e007c0c */ /* 0x000fe2000df61270 */
[----:B------:R-:W-:Y:S01]  /*128f0*/  VIADD R13, R13, UR4 ;  /* 0x000000040d0d7c36 */ /* 0x000fe20008000000 */
[----:B------:R2:W-:Y:S01]  /*12900*/  @P6 STG.E.U16 desc[UR24][R10.64], R15 ;  /* 0x0000000f0a006986 */ /* 0x0005e2000c101518 */
[----:B------:R-:W-:Y:S01]  /*12910*/  ISETP.LT.AND P6, PT, R79, UR18, !P0 ;  /* 0x000000124f007c0c */ /* 0x000fe2000c7c1270 */
[----:B------:R-:W-:Y:S01]  /*12920*/  VIADD R12, R80, 0x15 ;  /* 0x00000015500c7836 */ /* 0x000fe20000000000 */
[----:B------:R-:W-:Y:S01]  /*12930*/  ISETP.GE.AND P4, PT, R0, UR19, PT ;  /* 0x0000001300007c0c */ /* 0x000fe2000bf86270 */
[----:B0-----:R-:W-:Y:S01]  /*12940*/  IMAD.WIDE R6, R13, 0x2, R4 ;  /* 0x000000020d067825 */ /* 0x001fe200078e0204 */
[----:B------:R-:W-:-:S02]  /*12950*/  ISETP.LT.AND P0, PT, R78, UR18, !P0 ;  /* 0x000000124e007c0c */ /* 0x000fc4000c701270 */
[----:B------:R-:W-:Y:S01]  /*12960*/  ISETP.GE.AND P1, PT, R12, UR19, PT ;  /* 0x000000130c007c0c */ /* 0x000fe2000bf26270 */
[C---:B---3--:R-:W-:Y:S01]  /*12970*/  IMAD.WIDE R8, R13.reuse, 0x2, R2 ;  /* 0x000000020d087825 */ /* 0x048fe200078e0202 */
[----:B------:R-:W-:Y:S03]  /*12980*/  @P5 STG.E.U16 desc[UR24][R6.64], R22 ;  /* 0x0000001606005986 */ /* 0x000fe6000c101518 */
[----:B--2---:R-:W-:Y:S01]  /*12990*/  VIADD R15, R13, UR4 ;  /* 0x000000040d0f7c36 */ /* 0x004fe20008000000 */
[----:B------:R0:W-:Y:S01]  /*129a0*/  @P3 STG.E.U16 desc[UR24][R8.64], R16 ;  /* 0x0000001008003986 */ /* 0x0001e2000c101518 */
[----:B------:R-:W-:Y:S01]  /*129b0*/  ISETP.LT.AND P3, PT, R79, UR18, !P4 ;  /* 0x000000124f007c0c */ /* 0x000fe2000e761270 */
[----:B------:R-:W-:Y:S01]  /*129c0*/  VIADD R0, R80, 0x16 ;  /* 0x0000001650007836 */ /* 0x000fe20000000000 */
[----:B------:R-:W-:Y:S01]  /*129d0*/  ISETP.LT.AND P4, PT, R78, UR18, !P4 ;  /* 0x000000124e007c0c */ /* 0x000fe2000e781270 */
[----:B------:R-:W-:-:S03]  /*129e0*/  IMAD.WIDE R10, R15, 0x2, R4 ;  /* 0x000000020f0a7825 */ /* 0x000fc600078e0204 */
[----:B------:R-:W-:Y:S01]  /*129f0*/  ISETP.GE.AND P2, PT, R0, UR19, PT ;  /* 0x0000001300007c0c */ /* 0x000fe2000bf46270 */
[----:B------:R-:W-:Y:S01]  /*12a00*/  IMAD.WIDE R12, R15, 0x2, R2 ;  /* 0x000000020f0c7825 */ /* 0x000fe200078e0202 */
[----:B------:R2:W-:Y:S01]  /*12a10*/  @P6 STG.E.U16 desc[UR24][R10.64], R23 ;  /* 0x000000170a006986 */ /* 0x0005e2000c101518 */
[----:B------:R-:W-:Y:S02]  /*12a20*/  ISETP.LT.AND P6, PT, R79, UR18, !P1 ;  /* 0x000000124f007c0c */ /* 0x000fe4000cfc1270 */
[----:B------:R-:W-:Y:S01]  /*12a30*/  VIADD R15, R15, UR4 ;  /* 0x000000040f0f7c36 */ /* 0x000fe20008000000 */
[----:B0-----:R-:W-:Y:S01]  /*12a40*/  PRMT R16, R24, 0x7632, R16 ;  /* 0x0000763218107816 */ /* 0x001fe20000000010 */
[----:B------:R0:W-:Y:S01]  /*12a50*/  @P0 STG.E.U16 desc[UR24][R12.64], R18 ;  /* 0x000000120c000986 */ /* 0x0001e2000c101518 */
[----:B------:R-:W-:Y:S01]  /*12a60*/  ISETP.LT.AND P1, PT, R78, UR18, !P1 ;  /* 0x000000124e007c0c */ /* 0x000fe2000cf21270 */
[----:B------:R-:W-:-:S04]  /*12a70*/  IMAD.WIDE R6, R15, 0x2, R4 ;  /* 0x000000020f067825 */ /* 0x000fc800078e0204 */
[C---:B------:R-:W-:Y:S01]  /*12a80*/  VIADD R17, R15.reuse, UR4 ;  /* 0x000000040f117c36 */ /* 0x040fe20008000000 */
[----:B------:R3:W-:Y:S01]  /*12a90*/  @P3 STG.E.U16 desc[UR24][R6.64], R24 ;  /* 0x0000001806003986 */ /* 0x0007e2000c101518 */
[----:B------:R-:W-:Y:S01]  /*12aa0*/  IMAD.WIDE R8, R15, 0x2, R2 ;  /* 0x000000020f087825 */ /* 0x000fe200078e0202 */
[----:B------:R-:W-:-:S03]  /*12ab0*/  PRMT R15, R26, 0x7632, R15 ;  /* 0x000076321a0f7816 */ /* 0x000fc6000000000f */
[----:B--2---:R-:W-:Y:S01]  /*12ac0*/  IMAD.WIDE R10, R17, 0x2, R4 ;  /* 0x00000002110a7825 */ /* 0x004fe200078e0204 */
[----:B------:R2:W-:Y:S01]  /*12ad0*/  @P4 STG.E.U16 desc[UR24][R8.64], R16 ;  /* 0x0000001008004986 */ /* 0x0005e2000c101518 */
[----:B------:R-:W-:Y:S02]  /*12ae0*/  ISETP.LT.AND P4, PT, R79, UR18, !P2 ;  /* 0x000000124f007c0c */ /* 0x000fe4000d781270 */
[----:B------:R-:W-:Y:S01]  /*12af0*/  VIADD R14, R80, 0x18 ;  /* 0x00000018500e7836 */ /* 0x000fe20000000000 */
[----:B------:R4:W-:Y:S01]  /*12b00*/  @P6 STG.E.U16 desc[UR24][R10.64], R25 ;  /* 0x000000190a006986 */ /* 0x0009e2000c101518 */
[----:B------:R-:W-:Y:S01]  /*12b10*/  ISETP.LT.AND P6, PT, R78, UR18, !P2 ;  /* 0x000000124e007c0c */ /* 0x000fe2000d7c1270 */
[C---:B0-----:R-:W-:Y:S01]  /*12b20*/  VIADD R13, R17.reuse, UR4 ;  /* 0x00000004110d7c36 */ /* 0x041fe20008000000 */
[----:B------:R-:W-:Y:S01]  /*12b30*/  PRMT R18, R28, 0x7632, R18 ;  /* 0x000076321c127816 */ /* 0x000fe20000000012 */
[----:B------:R-:W-:Y:S01]  /*12b40*/  VIADD R0, R80, 0x17 ;  /* 0x0000001750007836 */ /* 0x000fe20000000000 */
[----:B------:R-:W-:Y:S01]  /*12b50*/  ISETP.GE.AND P0, PT, R14, UR19, PT ;  /* 0x000000130e007c0c */ /* 0x000fe2000bf06270 */
[----:B---3--:R-:W-:Y:S01]  /*12b60*/  IMAD.WIDE R6, R17, 0x2, R2 ;  /* 0x0000000211067825 */ /* 0x008fe200078e0202 */
[----:B------:R-:W-:-:S02]  /*12b70*/  PRMT R14, R25, 0x7632, R14 ;  /* 0x00007632190e7816 */ /* 0x000fc4000000000e */
[----:B------:R-:W-:Y:S01]  /*12b80*/  ISETP.GE.AND P5, PT, R0, UR19, PT ;  /* 0x0000001300007c0c */ /* 0x000fe2000bfa6270 */
[----:B--2---:R-:W-:Y:S01]  /*12b90*/  IMAD.WIDE R8, R13, 0x2, R4 ;  /* 0x000000020d087825 */ /* 0x004fe200078e0204 */
[----:B------:R-:W-:Y:S01]  /*12ba0*/  PRMT R16, R27, 0x7632, R16 ;  /* 0x000076321b107816 */ /* 0x000fe20000000010 */
[----:B------:R0:W-:Y:S02]  /*12bb0*/  @P1 STG.E.U16 desc[UR24][R6.64], R14 ;  /* 0x0000000e06001986 */ /* 0x0001e4000c101518 */
[----:B----4-:R-:W-:Y:S02]  /*12bc0*/  IMAD.WIDE R10, R13, 0x2, R2 ;  /* 0x000000020d0a7825 */ /* 0x010fe400078e0202 */
[----:B------:R2:W-:Y:S01]  /*12bd0*/  @P4 STG.E.U16 desc[UR24][R8.64], R26 ;  /* 0x0000001a08004986 */ /* 0x0005e2000c101518 */
[----:B------:R-:W-:Y:S01]  /*12be0*/  ISETP.LT.AND P4, PT, R79, UR18, !P5 ;  /* 0x000000124f007c0c */ /* 0x000fe2000ef81270 */
[----:B------:R-:W-:Y:S01]  /*12bf0*/  VIADD R13, R13, UR4 ;  /* 0x000000040d0d7c36 */ /* 0x000fe20008000000 */
[----:B------:R-:W-:Y:S01]  /*12c00*/  ISETP.LT.AND P5, PT, R78, UR18, !P5 ;  /* 0x000000124e007c0c */ /* 0x000fe2000efa1270 */
[----:B------:R3:W-:Y:S01]  /*12c10*/  @P6 STG.E.U16 desc[UR24][R10.64], R15 ;  /* 0x0000000f0a006986 */ /* 0x0007e2000c101518 */
[----:B------:R-:W-:Y:S01]  /*12c20*/  ISETP.LT.AND P6, PT, R79, UR18, !P0 ;  /* 0x000000124f007c0c */ /* 0x000fe2000c7c1270 */
[----:B------:R-:W-:Y:S01]  /*12c30*/  VIADD R0, R80, 0x19 ;  /* 0x0000001950007836 */ /* 0x000fe20000000000 */
[----:B------:R-:W-:Y:S01]  /*12c40*/  ISETP.LT.AND P0, PT, R78, UR18, !P0 ;  /* 0x000000124e007c0c */ /* 0x000fe2000c701270 */
[----:B0-----:R-:W-:-:S03]  /*12c50*/  IMAD.WIDE R6, R13, 0x2, R4 ;  /* 0x000000020d067825 */ /* 0x001fc600078e0204 */
[----:B------:R-:W-:Y:S01]  /*12c60*/  ISETP.GE.AND P3, PT, R0, UR19, PT ;  /* 0x0000001300007c0c */ /* 0x000fe2000bf66270 */
[----:B------:R-:W-:Y:S02]  /*12c70*/  VIADD R12, R80, 0x1a ;  /* 0x0000001a500c7836 */ /* 0x000fe40000000000 */
[C---:B--2---:R-:W-:Y:S01]  /*12c80*/  IMAD.WIDE R8, R13.reuse, 0x2, R2 ;  /* 0x000000020d087825 */ /* 0x044fe200078e0202 */
[----:B------:R-:W-:Y:S02]  /*12c90*/  @P4 STG.E.U16 desc[UR24][R6.64], R27 ;  /* 0x0000001b06004986 */ /* 0x000fe4000c101518 */
[----:B------:R-:W-:Y:S01]  /*12ca0*/  ISETP.GE.AND P2, PT, R12, UR19, PT ;  /* 0x000000130c007c0c */ /* 0x000fe2000bf46270 */
[----:B---3--:R-:W-:Y:S01]  /*12cb0*/  VIADD R15, R13, UR4 ;  /* 0x000000040d0f7c36 */ /* 0x008fe20008000000 */
[----:B------:R0:W-:Y:S01]  /*12cc0*/  @P5 STG.E.U16 desc[UR24][R8.64], R16 ;  /* 0x0000001008005986 */ /* 0x0001e2000c101518 */
[----:B------:R-:W-:Y:S01]  /*12cd0*/  ISETP.LT.AND P5, PT, R79, UR18, !P3 ;  /* 0x000000124f007c0c */ /* 0x000fe2000dfa1270 */
[----:B------:R-:W-:Y:S01]  /*12ce0*/  VIADD R0, R80, 0x1b ;  /* 0x0000001b50007836 */ /* 0x000fe20000000000 */
[----:B------:R-:W-:Y:S01]  /*12cf0*/  ISETP.LT.AND P3, PT, R78, UR18, !P3 ;  /* 0x000000124e007c0c */ /* 0x000fe2000df61270 */
[----:B------:R-:W-:-:S03]  /*12d00*/  IMAD.WIDE R10, R15, 0x2, R4 ;  /* 0x000000020f0a7825 */ /* 0x000fc600078e0204 */
[----:B------:R-:W-:Y:S01]  /*12d10*/  ISETP.GE.AND P1, PT, R0, UR19, PT ;  /* 0x0000001300007c0c */ /* 0x000fe2000bf26270 */
[----:B------:R-:W-:Y:S01]  /*12d20*/  IMAD.WIDE R12, R15, 0x2, R2 ;  /* 0x000000020f0c7825 */ /* 0x000fe200078e0202 */
[----:B------:R-:W-:Y:S01]  /*12d30*/  @P6 STG.E.U16 desc[UR24][R10.64], R28 ;  /* 0x0000001c0a006986 */ /* 0x000fe2000c101518 */
[----:B------:R-:W-:Y:S02]  /*12d40*/  ISETP.LT.AND P6, PT, R79, UR18, !P2 ;  /* 0x000000124f007c0c */ /* 0x000fe4000d7c1270 */
[----:B------:R-:W-:Y:S01]  /*12d50*/  VIADD R15, R15, UR4 ;  /* 0x000000040f0f7c36 */ /* 0x000fe20008000000 */
[----:B------:R2:W-:Y:S01]  /*12d60*/  @P0 STG.E.U16 desc[UR24][R12.64], R18 ;  /* 0x000000120c000986 */ /* 0x0005e2000c101518 */
[----:B------:R-:W-:Y:S01]  /*12d70*/  VIADD R0, R80, 0x1c ;  /* 0x0000001c50007836 */ /* 0x000fe20000000000 */
[----:B------:R-:W-:Y:S01]  /*12d80*/  ISETP.LT.AND P2, PT, R78, UR18, !P2 ;  /* 0x000000124e007c0c */ /* 0x000fe2000d741270 */
[----:B------:R-:W-:Y:S01]  /*12d90*/  VIADD R17, R15, UR4 ;  /* 0x000000040f117c36 */ /* 0x000fe20008000000 */
[----:B0-----:R-:W-:Y:S01]  /*12da0*/  PRMT R16, R31, 0x7632, R16 ;  /* 0x000076321f107816 */ /* 0x001fe20000000010 */
[----:B------:R-:W-:Y:S01]  /*12db0*/  IMAD.WIDE R6, R15, 0x2, R4 ;  /* 0x000000020f067825 */ /* 0x000fe200078e0204 */
[----:B------:R-:W-:-:S03]  /*12dc0*/  ISETP.GE.AND P4, PT, R0, UR19, PT ;  /* 0x0000001300007c0c */ /* 0x000fc6000bf86270 */
[----:B------:R-:W-:Y:S01]  /*12dd0*/  IMAD.WIDE R8, R15, 0x2, R2 ;  /* 0x000000020f087825 */ /* 0x000fe200078e0202 */
[----:B------:R0:W-:Y:S01]  /*12de0*/  @P5 STG.E.U16 desc[UR24][R6.64], R29 ;  /* 0x0000001d06005986 */ /* 0x0001e2000c101518 */
[----:B--2---:R-:W-:Y:S02]  /*12df0*/  PRMT R12, R29, 0x7632, R12 ;  /* 0x000076321d0c7816 */ /* 0x004fe4000000000c */
[----:B------:R-:W-:-:S03]  /*12e00*/  IMAD.WIDE R10, R17, 0x2, R4 ;  /* 0x00000002110a7825 */ /* 0x000fc600078e0204 */
[----:B------:R2:W-:Y:S01]  /*12e10*/  @P3 STG.E.U16 desc[UR24][R8.64], R12 ;  /* 0x0000000c08003986 */ /* 0x0005e2000c101518 */
[C---:B------:R-:W-:Y:S01]  /*12e20*/  ISETP.LT.AND P3, PT, R79.reuse, UR18, !P1 ;  /* 0x000000124f007c0c */ /* 0x040fe2000cf61270 */
[----:B------:R-:W-:Y:S01]  /*12e30*/  VIADD R14, R80, 0x1d ;  /* 0x0000001d500e7836 */ /* 0x000fe20000000000 */
[----:B------:R-:W-:Y:S01]  /*12e40*/  ISETP.LT.AND P1, PT, R78, UR18, !P1 ;  /* 0x000000124e007c0c */ /* 0x000fe2000cf21270 */
[----:B------:R3:W-:Y:S01]  /*12e50*/  @P6 STG.E.U16 desc[UR24][R10.64], R30 ;  /* 0x0000001e0a006986 */ /* 0x0007e2000c101518 */
[----:B------:R-:W-:Y:S01]  /*12e60*/  ISETP.LT.AND P6, PT, R79, UR18, !P4 ;  /* 0x000000124f007c0c */ /* 0x000fe2000e7c1270 */
[C---:B------:R-:W-:Y:S01]  /*12e70*/  VIADD R13, R17.reuse, UR4 ;  /* 0x00000004110d7c36 */ /* 0x040fe20008000000 */
[----:B------:R-:W-:Y:S01]  /*12e80*/  ISETP.GE.AND P0, PT, R14, UR19, PT ;  /* 0x000000130e007c0c */ /* 0x000fe2000bf06270 */
[----:B0-----:R-:W-:Y:S01]  /*12e90*/  IMAD.WIDE R6, R17, 0x2, R2 ;  /* 0x0000000211067825 */ /* 0x001fe200078e0202 */
[----:B------:R-:W-:Y:S02]  /*12ea0*/  PRMT R14, R30, 0x7632, R14 ;  /* 0x000076321e0e7816 */ /* 0x000fe4000000000e */
[----:B------:R-:W-:Y:S01]  /*12eb0*/  ISETP.LT.AND P4, PT, R78, UR18, !P4 ;  /* 0x000000124e007c0c */ /* 0x000fe2000e781270 */
[----:B------:R-:W-:-:S02]  /*12ec0*/  VIADD R15, R13, UR4 ;  /* 0x000000040d0f7c36 */ /* 0x000fc40008000000 */
[----:B------:R-:W-:Y:S01]  /*12ed0*/  VIADD R0, R80, 0x1e ;  /* 0x0000001e50007836 */ /* 0x000fe20000000000 */
[----:B------:R0:W-:Y:S01]  /*12ee0*/  @P2 STG.E.U16 desc[UR24][R6.64], R14 ;  /* 0x0000000e06002986 */ /* 0x0001e2000c101518 */
[----:B--2---:R-:W-:-:S03]  /*12ef0*/  IMAD.WIDE R8, R13, 0x2, R4 ;  /* 0x000000020d087825 */ /* 0x004fc600078e0204 */
[----:B------:R-:W-:Y:S01]  /*12f00*/  ISETP.GE.AND P5, PT, R0, UR19, PT ;  /* 0x0000001300007c0c */ /* 0x000fe2000bfa6270 */
[----:B---3--:R-:W-:Y:S01]  /*12f10*/  IMAD.WIDE R10, R13, 0x2, R2 ;  /* 0x000000020d0a7825 */ /* 0x008fe200078e0202 */
[----:B------:R2:W-:Y:S02]  /*12f20*/  @P3 STG.E.U16 desc[UR24][R8.64], R31 ;  /* 0x0000001f08003986 */ /* 0x0005e4000c101518 */
[----:B------:R-:W-:Y:S01]  /*12f30*/  ISETP.LT.AND P3, PT, R79, UR18, !P5 ;  /* 0x000000124f007c0c */ /* 0x000fe2000ef61270 */
[----:B------:R-:W-:Y:S01]  /*12f40*/  IMAD.WIDE R12, R15, 0x2, R4 ;  /* 0x000000020f0c7825 */ /* 0x000fe200078e0204 */
[----:B------:R3:W-:Y:S01]  /*12f50*/  @P1 STG.E.U16 desc[UR24][R10.64], R16 ;  /* 0x000000100a001986 */ /* 0x0007e2000c101518 */
[----:B------:R-:W-:Y:S02]  /*12f60*/  ISETP.LT.AND P5, PT, R78, UR18, !P5 ;  /* 0x000000124e007c0c */ /* 0x000fe4000efa1270 */
[----:B------:R-:W-:Y:S01]  /*12f70*/  VIADD R0, R80, 0x1f ;  /* 0x0000001f50007836 */ /* 0x000fe20000000000 */
[----:B------:R4:W-:Y:S01]  /*12f80*/  @P6 STG.E.U16 desc[UR24][R12.64], R32 ;  /* 0x000000200c006986 */ /* 0x0009e2000c101518 */
[----:B------:R-:W-:Y:S01]  /*12f90*/  ISETP.LT.AND P6, PT, R79, UR18, !P0 ;  /* 0x000000124f007c0c */ /* 0x000fe2000c7c1270 */
[C---:B------:R-:W-:Y:S01]  /*12fa0*/  VIADD R17, R15.reuse, UR4 ;  /* 0x000000040f117c36 */ /* 0x040fe20008000000 */
[----:B------:R-:W-:Y:S01]  /*12fb0*/  ISETP.LT.AND P0, PT, R78, UR18, !P0 ;  /* 0x000000124e007c0c */ /* 0x000fe2000c701270 */
[----:B0-----:R-:W-:Y:S01]  /*12fc0*/  IMAD.WIDE R6, R15, 0x2, R2 ;  /* 0x000000020f067825 */ /* 0x001fe200078e0202 */
[----:B------:R-:W-:-:S02]  /*12fd0*/  ISETP.GE.AND P2, PT, R0, UR19, PT ;  /* 0x0000001300007c0c */ /* 0x000fc4000bf46270 */
[----:B------:R-:W-:Y:S01]  /*12fe0*/  PRMT R0, R32, 0x7632, R0 ;  /* 0x0000763220007816 */ /* 0x000fe20000000000 */
[----:B------:R-:W-:Y:S01]  /*12ff0*/  VIADD R19, R17, UR4 ;  /* 0x0000000411137c36 */ /* 0x000fe20008000000 */
[----:B------:R-:W-:Y:S01]  /*13000*/  ISETP.LT.AND P1, PT, R79, UR18, !P2 ;  /* 0x000000124f007c0c */ /* 0x000fe2000d721270 */
[----:B--2---:R-:W-:Y:S01]  /*13010*/  IMAD.WIDE R8, R17, 0x2, R4 ;  /* 0x0000000211087825 */ /* 0x004fe200078e0204 */
[----:B------:R-:W-:Y:S01]  /*13020*/  ISETP.LT.AND P2, PT, R78, UR18, !P2 ;  /* 0x000000124e007c0c */ /* 0x000fe2000d741270 */
[----:B------:R0:W-:Y:S01]  /*13030*/  @P4 STG.E.U16 desc[UR24][R6.64], R0 ;  /* 0x0000000006004986 */ /* 0x0001e2000c101518 */
[----:B---3--:R-:W-:Y:S01]  /*13040*/  PRMT R16, R35, 0x7632, R16 ;  /* 0x0000763223107816 */ /* 0x008fe20000000010 */
[----:B------:R-:W-:Y:S02]  /*13050*/  VIADD R21, R19, UR4 ;  /* 0x0000000413157c36 */ /* 0x000fe40008000000 */
[----:B------:R-:W-:Y:S01]  /*13060*/  IMAD.WIDE R10, R17, 0x2, R2 ;  /* 0x00000002110a7825 */ /* 0x000fe200078e0202 */
[----:B------:R2:W-:Y:S03]  /*13070*/  @P6 STG.E.U16 desc[UR24][R8.64], R33 ;  /* 0x0000002108006986 */ /* 0x0005e6000c101518 */
[----:B----4-:R-:W-:Y:S01]  /*13080*/  IMAD.WIDE R12, R19, 0x2, R4 ;  /* 0x00000002130c7825 */ /* 0x010fe200078e0204 */
[----:B0-----:R-:W-:-:S03]  /*13090*/  PRMT R7, R33, 0x7632, R7 ;  /* 0x0000763221077816 */ /* 0x001fc60000000007 */
[----:B------:R-:W-:Y:S01]  /*130a0*/  IMAD.WIDE R14, R19, 0x2, R2 ;  /* 0x00000002130e7825 */ /* 0x000fe200078e0202 */
[----:B--2---:R-:W-:-:S03]  /*130b0*/  PRMT R9, R34, 0x7632, R9 ;  /* 0x0000763222097816 */ /* 0x004fc60000000009 */
[C---:B------:R-:W-:Y:S01]  /*130c0*/  IMAD.WIDE R4, R21.reuse, 0x2, R4 ;  /* 0x0000000215047825 */ /* 0x040fe200078e0204 */
[----:B------:R0:W-:Y:S03]  /*130d0*/  @P0 STG.E.U16 desc[UR24][R10.64], R7 ;  /* 0x000000070a000986 */ /* 0x0001e6000c101518 */
[----:B------:R-:W-:Y:S01]  /*130e0*/  IMAD.WIDE R2, R21, 0x2, R2 ;  /* 0x0000000215027825 */ /* 0x000fe200078e0202 */
[----:B------:R0:W-:Y:S04]  /*130f0*/  @P3 STG.E.U16 desc[UR24][R12.64], R34 ;  /* 0x000000220c003986 */ /* 0x0001e8000c101518 */
[----:B------:R0:W-:Y:S04]  /*13100*/  @P5 STG.E.U16 desc[UR24][R14.64], R9 ;  /* 0x000000090e005986 */ /* 0x0001e8000c101518 */
[----:B------:R0:W-:Y:S04]  /*13110*/  @P1 STG.E.U16 desc[UR24][R4.64], R35 ;  /* 0x0000002304001986 */ /* 0x0001e8000c101518 */
[----:B------:R0:W-:Y:S01]  /*13120*/  @P2 STG.E.U16 desc[UR24][R2.64], R16 ;  /* 0x0000001002002986 */ /* 0x0001e2000c101518 */
[----:B-1----:R-:W-:Y:S06]  /*13130*/  BAR.SYNC.DEFER_BLOCKING 0x0 ;  /* 0x0000000000007b1d */ /* 0x002fec0000010000 */
[----:B------:R-:W-:Y:S05]  /*13140*/  BRA.U UP0, `(.L_x_13) ;  /* 0x0000000100a07547 */ /* 0x000fea000b800000 */
[----:B------:R-:W1:Y:S01]  /*13150*/  S2UR UR5, SR_CgaCtaId ;  /* 0x00000000000579c3 */ /* 0x000e620000008800 */
[----:B------:R-:W-:Y:S01]  /*13160*/  NOP ;  /* 0x0000000000007918 */ /* 0x000fe20000000000 */
[----:B------:R-:W-:Y:S01]  /*13170*/  UMOV UR4, 0x50 ;  /* 0x0000005000047882 */ /* 0x000fe20000000000 */
[----:B------:R-:W-:Y:S02]  /*13180*/  IMAD.U32 R0, RZ, RZ, UR9 ;  /* 0x00000009ff007e24 */ /* 0x000fe4000f8e00ff */
[----:B0-----:R-:W-:Y:S02]  /*13190*/  IMAD.MOV.U32 R3, RZ, RZ, 0x3 ;  /* 0x00000003ff037424 */ /* 0x001fe400078e00ff */
[----:B------:R-:W-:Y:S01]  /*131a0*/  IMAD.MOV.U32 R7, RZ, RZ, 0x1 ;  /* 0x00000001ff077424 */ /* 0x000fe200078e00ff */
[----:B------:R-:W-:-:S04]  /*131b0*/  LOP3.LUT R0, R0, 0xffff, RZ, 0xc0, !PT ;  /* 0x0000ffff00007812 */ /* 0x000fc800078ec0ff */
[----:B------:R-:W-:-:S05]  /*131c0*/  SHF.R.U32.HI R0, RZ, 0x5, R0 ;  /* 0x00000005ff007819 */ /* 0x000fca0000011600 */
[----:B------:R-:W-:Y:S01]  /*131d0*/  VIADD R2, R0, 0x10 ;  /* 0x0000001000027836 */ /* 0x000fe20000000000 */
[----:B------:R-:W-:Y:S01]  /*131e0*/  SHF.L.U32 R0, R3, R0, RZ ;  /* 0x0000000003007219 */ /* 0x000fe200000006ff */
[----:B-1----:R-:W-:-:S03]  /*131f0*/  ULEA UR6, UR5, UR4, 0x18 ;  /* 0x0000000405067291 */ /* 0x002fc6000f8ec0ff */
[----:B------:R-:W-:-:S04]  /*13200*/  SHF.L.U32 R3, R7, R2, RZ ;  /* 0x0000000207037219 */ /* 0x000fc800000006ff */
[----:B------:R-:W-:Y:S02]  /*13210*/  LOP3.LUT R0, R3, R0, RZ, 0xfc, !PT ;  /* 0x0000000003007212 */ /* 0x000fe400078efcff */
[----:B------:R-:W0:Y:S02]  /*13220*/  LDS R5, [UR6] ;  /* 0x00000006ff057984 */ /* 0x000e240008000800 */
[C---:B------:R-:W-:Y:S02]  /*13230*/  LOP3.LUT R2, R0.reuse, 0xffff, RZ, 0xc0, !PT ;  /* 0x0000ffff00027812 */ /* 0x040fe400078ec0ff */
[----:B0-----:R-:W-:-:S04]  /*13240*/  LOP3.LUT R3, R0, 0xffff, R5, 0x80, !PT ;  /* 0x0000ffff00037812 */ /* 0x001fc800078e8005 */
[----:B------:R-:W-:-:S13]  /*13250*/  ISETP.NE.AND P0, PT, R3, R2, PT ;  /* 0x000000020300720c */ /* 0x000fda0003f05270 */
[----:B------:R-:W-:Y:S05]  /*13260*/  @P0 BRA `(.L_x_14) ;  /* 0x0000000000500947 */ /* 0x000fea0003800000 */
[----:B------:R-:W-:Y:S02]  /*13270*/  SHF.R.U32.HI R5, RZ, 0x10, R5 ;  /* 0x00000010ff057819 */ /* 0x000fe40000011605 */
[----:B------:R-:W-:-:S04]  /*13280*/  SHF.R.U32.HI R2, RZ, 0x10, R0 ;  /* 0x00000010ff027819 */ /* 0x000fc80000011600 */
[----:B------:R-:W-:-:S04]  /*13290*/  LOP3.LUT R5, R5, R2, RZ, 0xc0, !PT ;  /* 0x0000000205057212 */ /* 0x000fc800078ec0ff */
[----:B------:R-:W-:-:S13]  /*132a0*/  ISETP.NE.AND P0, PT, R5, R2, PT ;  /* 0x000000020500720c */ /* 0x000fda0003f05270 */
[----:B------:R-:W-:Y:S05]  /*132b0*/  @P0 BRA `(.L_x_15) ;  /* 0x0000000000300947 */ /* 0x000fea0003800000 */
[----:B------:R-:W-:Y:S01]  /*132c0*/  R2UR UR4, R0 ;  /* 0x00000000000472ca */ /* 0x000fe200000e0000 */
[----:B------:R-:W-:Y:S01]  /*132d0*/  VOTEU.ANY UR5, UPT, PT ;  /* 0x0000000000057886 */ /* 0x000fe200038e0100 */
[----:B------:R-:W0:Y:S01]  /*132e0*/  S2R R0, SR_LANEID ;  /* 0x0000000000007919 */ /* 0x000e220000000000 */
[----:B------:R-:W-:-:S10]  /*132f0*/  UFLO.U32 UR5, UR5 ;  /* 0x00000005000572bd */ /* 0x000fd400080e0000 */
[----:B------:R-:W-:-:S06]  /*13300*/  ULOP3.LUT UR4, URZ, UR4, URZ, 0x33, !UPT ;  /* 0x00000004ff047292 */ /* 0x000fcc000f8e33ff */
[----:B------:R-:W-:-:S04]  /*13310*/  IMAD.U32 R2, RZ, RZ, UR4 ;  /* 0x00000004ff027e24 */ /* 0x000fc8000f8e00ff */
[----:B------:R-:W1:Y:S02]  /*13320*/  REDUX UR7, R2 ;  /* 0x00000000020773c4 */ /* 0x000e640000000000 */
[----:B------:R2:W-:Y:S01]  /*13330*/  UTCATOMSWS.AND URZ, UR4 ;  /* 0x0000000400ff79e3 */ /* 0x0005e20008000000 */
[----:B0-----:R-:W-:Y:S01]  /*13340*/  ISETP.EQ.U32.AND P0, PT, R0, UR5, PT ;  /* 0x0000000500007c0c */ /* 0x001fe2000bf02070 */
[----:B-1----:R-:W-:-:S12]  /*13350*/  IMAD.U32 R0, RZ, RZ, UR7 ;  /* 0x00000007ff007e24 */ /* 0x002fd8000f8e00ff */
[----:B------:R2:W-:Y:S01]  /*13360*/  @P0 ATOMS.AND RZ, [UR6], R0 ;  /* 0x00000000ffff098c */ /* 0x0005e2000a800006 */
[----:B------:R-:W-:Y:S05]  /*13370*/  BRA `(.L_x_13) ;  /* 0x0000000000147947 */ /* 0x000fea0003800000 */
.L_x_15:
[----:B------:R-:W-:-:S07]  /*13380*/  MOV R2, 0x133a0 ;  /* 0x000133a000027802 */ /* 0x000fce0000000f00 */
[----:B------:R-:W-:Y:S05]  /*13390*/  CALL.REL.NOINC `($__internal_0_$__cuda_sm10x_tcgen05_guardrail_trap_col_being_dealloced_not_returned_by_alloc) ;  /* 0x00000000002c7944 */ /* 0x000fea0003c00000 */
[----:B------:R-:W-:Y:S05]  /*133a0*/  BRA `(.L_x_13) ;  /* 0x0000000000087947 */ /* 0x000fea0003800000 */
.L_x_14:
[----:B------:R-:W-:-:S07]  /*133b0*/  MOV R2, 0x133d0 ;  /* 0x000133d000027802 */ /* 0x000fce0000000f00 */
[----:B------:R-:W-:Y:S05]  /*133c0*/  CALL.REL.NOINC `($__internal_2_$__cuda_sm10x_tcgen05_guardrail_trap_unallocated_columns_being_dealloced) ;  /* 0x0000000000387944 */ /* 0x000fea0003c00000 */
.L_x_13:
[----:B------:R-:W-:Y:S01]  /*133d0*/  NOP ;  /* 0x0000000000007918 */ /* 0x000fe20000000000 */
[----:B--2---:R-:W-:Y:S05]  /*133e0*/  EXIT ;  /* 0x000000000000794d */ /* 0x004fea0003800000 */
.L_x_8:
[----:B------:R-:W1:Y:S02]  /*133f0*/  SYNCS.PHASECHK.TRANS64.TRYWAIT P1, [UR12], R7 ;  /* 0x00000007ff0075a7 */ /* 0x000e64000802110c */
[----:B-1----:R-:W-:Y:S05]  /*13400*/  @!P1 BRA `(.L_x_8) ;  /* 0xfffffffc00f89947 */ /* 0x002fea000383ffff */
[----:B------:R-:W-:Y:S05]  /*13410*/  BRA `(.L_x_16) ;  /* 0xffffff6800a47947 */ /* 0x000fea000383ffff */
.L_x_12:
[----:B------:R-:W2:Y:S02]  /*13420*/  SYNCS.PHASECHK.TRANS64.TRYWAIT P1, [UR12], R0 ;  /* 0x00000000ff0075a7 */ /* 0x000ea4000802110c */
[----:B--2---:R-:W-:Y:S05]  /*13430*/  @!P1 BRA `(.L_x_12) ;  /* 0xfffffffc00f89947 */ /* 0x004fea000383ffff */
[----:B------:R-:W-:Y:S05]  /*13440*/  BRA `(.L_x_11) ;  /* 0xffffffe400747947 */ /* 0x000fea000383ffff */
        .weak           $__internal_0_$__cuda_sm10x_tcgen05_guardrail_trap_col_being_dealloced_not_returned_by_alloc
        .type           $__internal_0_$__cuda_sm10x_tcgen05_guardrail_trap_col_being_dealloced_not_returned_by_alloc,@function
        .size           $__internal_0_$__cuda_sm10x_tcgen05_guardrail_trap_col_being_dealloced_not_returned_by_alloc,($__internal_1_$__cuda_sm10x_tcgen05_guardrail_trap_phase_invalid_during_alloc - $__internal_0_$__cuda_sm10x_tcgen05_guardrail_trap_col_being_dealloced_not_returned_by_alloc)
$__internal_0_$__cuda_sm10x_tcgen05_guardrail_trap_col_being_dealloced_not_returned_by_alloc:
[----:B------:R-:W-:Y:S05]  /*13450*/  BPT.TRAP 0x1 ;  /* 0x000000040000795c */ /* 0x000fea0000300000 */
[----:B------:R-:W-:-:S04]  /*13460*/  IMAD.MOV.U32 R3, RZ, RZ, 0x0 ;  /* 0x00000000ff037424 */ /* 0x000fc800078e00ff */
[----:B------:R-:W-:Y:S05]  /*13470*/  RET.REL.NODEC R2 `(matmul_kernel) ;  /* 0xfffffec802e07950 */ /* 0x000fea0003c3ffff */
        .weak           $__internal_1_$__cuda_sm10x_tcgen05_guardrail_trap_phase_invalid_during_alloc
        .type           $__internal_1_$__cuda_sm10x_tcgen05_guardrail_trap_phase_invalid_during_alloc,@function
        .size           $__internal_1_$__cuda_sm10x_tcgen05_guardrail_trap_phase_invalid_during_alloc,($__internal_2_$__cuda_sm10x_tcgen05_guardrail_trap_unallocated_columns_being_dealloced - $__internal_1_$__cuda_sm10x_tcgen05_guardrail_trap_phase_invalid_during_alloc)
$__internal_1_$__cuda_sm10x_tcgen05_guardrail_trap_phase_invalid_during_alloc:
[----:B------:R-:W-:Y:S05]  /*13480*/  BPT.TRAP 0x1 ;  /* 0x000000040000795c */ /* 0x000fea0000300000 */
[----:B------:R-:W-:-:S04]  /*13490*/  IMAD.MOV.U32 R3, RZ, RZ, 0x0 ;  /* 0x00000000ff037424 */ /* 0x000fc800078e00ff */
[----:B------:R-:W-:Y:S05]  /*134a0*/  RET.REL.NODEC R2 `(matmul_kernel) ;  /* 0xfffffec802d47950 */ /* 0x000fea0003c3ffff */
        .weak           $__internal_2_$__cuda_sm10x_tcgen05_guardrail_trap_unallocated_columns_being_dealloced
        .type           $__internal_2_$__cuda_sm10x_tcgen05_guardrail_trap_unallocated_columns_being_dealloced,@function
        .size           $__internal_2_$__cuda_sm10x_tcgen05_guardrail_trap_unallocated_columns_being_dealloced,(.L_x_20 - $__internal_2_$__cuda_sm10x_tcgen05_guardrail_trap_unallocated_columns_being_dealloced)
$__internal_2_$__cuda_sm10x_tcgen05_guardrail_trap_unallocated_columns_being_dealloced:
[----:B------:R-:W-:Y:S05]  /*134b0*/  BPT.TRAP 0x1 ;  /* 0x000000040000795c */ /* 0x000fea0000300000 */
[----:B------:R-:W-:-:S04]  /*134c0*/  IMAD.MOV.U32 R3, RZ, RZ, 0x0 ;  /* 0x00000000ff037424 */ /* 0x000fc800078e00ff */
[----:B------:R-:W-:Y:S05]  /*134d0*/  RET.REL.NODEC R2 `(matmul_kernel) ;  /* 0xfffffec802c87950 */ /* 0x000fea0003c3ffff */
.L_x_17:
[----:B------:R-:W-:-:S00]  /*134e0*/  BRA `(.L_x_17) ;  /* 0xfffffffc00fc7947 */ /* 0x000fc0000383ffff */
[----:B------:R-:W-:-:S00]  /*134f0*/  NOP ;  /* 0x0000000000007918 */ /* 0x000fc00000000000 */
        /* <DEDUP_REMOVED lines=8> */
.L_x_20:


//--------------------- .nv.shared.matmul_kernel  --------------------------
	.section	.nv.shared.matmul_kernel,"aw",@nobits
	.sectionflags	@""
	.align	16
	.zero		1024


//--------------------- .nv.shared.reserved.0     --------------------------
	.section	.nv.shared.reserved.0,"aw",@nobits
	.align	8
	.weak		__nv_reservedSMEM_offset_0_alias
	.size		__nv_reservedSMEM_offset_0_alias, 0, 64
	.other		__nv_reservedSMEM_offset_0_alias,@"STO_CUDA_RESERVED_SHARED STV_DEFAULT"
__nv_reservedSMEM_offset_0_alias:
	.zero		0
.nv.shared.reserved.0:
	.zero		64
	.weak		__nv_reservedSMEM_allocation_phase
	.type		__nv_reservedSMEM_allocation_phase,@object
	.size		__nv_reservedSMEM_allocation_phase,(.L_0 - __nv_reservedSMEM_allocation_phase)
__nv_reservedSMEM_allocation_phase:
	.zero		1
.L_0:
	.zero		7
	.weak		__nv_reservedSMEM_devtool_atexit_pc
	.type		__nv_reservedSMEM_devtool_atexit_pc,@object
	.size		__nv_reservedSMEM_devtool_atexit_pc,(__nv_reservedSMEM_allocation_mask - __nv_reservedSMEM_devtool_atexit_pc)
__nv_reservedSMEM_devtool_atexit_pc:
	.zero		8
	.weak		__nv_reservedSMEM_allocation_mask
	.type		__nv_reservedSMEM_allocation_mask,@object
	.size		__nv_reservedSMEM_allocation_mask,(.L_2 - __nv_reservedSMEM_allocation_mask)
__nv_reservedSMEM_allocation_mask:
	.zero		4
.L_2:


//--------------------- .nv.constant0.matmul_kernel --------------------------
	.section	.nv.constant0.matmul_kernel,"a",@progbits
	.sectionflags	@""
	.align	4
.nv.constant0.matmul_kernel:
	.zero		976


//--------------------- SYMBOLS --------------------------

	.type		.nv.reservedSmem.offset0,@object
	.size		.nv.reservedSmem.offset0,0x4
	.type		.nv.reservedSmem.cap,@object
	.size		.nv.reservedSmem.cap,0x4
